	.target	sm_100a

	.elftype	@"ET_EXEC"


//--------------------- .note.nv.tkinfo           --------------------------
	.section	.note.nv.tkinfo,"",@"SHT_NOTE"
	.sectionflags	@"SHF_NOTE_NV_TKINFO"
	.tkinfo
        /*0018*/ 	.word	0x00000002
        /*0030*/ 	.string	""
        /*0030*/ 	.string	"ptxas"
        /*0030*/ 	.string	"Cuda compilation tools, release 13.0, V13.0.88"
        /*0030*/ 	.string	"Build cuda_13.0.r13.0/compiler.36424714_0"
        /*0030*/ 	.string	"-arch sm_100a -m 64 "



//--------------------- .note.nv.cuinfo           --------------------------
	.section	.note.nv.cuinfo,"",@"SHT_NOTE"
	.sectionflags	@"SHF_NOTE_NV_CUINFO"
        /*0018*/ 	.short	0x0002
        /*001a*/ 	.short	0x0064
        /*001c*/ 	.short	0x0082
	.zero		2


//--------------------- .nv.info                  --------------------------
	.section	.nv.info,"",@"SHT_CUDA_INFO"
	.align	4


	//----- nvinfo : EIATTR_REGCOUNT
	.align		4
        /*0000*/ 	.byte	0x04, 0x2f
        /*0002*/ 	.short	(.L_19 - .L_18)
	.align		4
.L_18:
        /*0004*/ 	.word	index@(_ZN7cutlass13device_kernelINS_4gemm6kernel13GemmUniversalIN4cute5tupleIJiiiiEEENS1_10collective13CollectiveMmaINS1_46MainloopSm100TmaUmmaWarpSpecializedBlockScaledILi4ELi2ELi2ENS5_IJNS4_1CILi2EEENSA_ILi4EEENSA_ILi1EEEEEEEENS5_IJNSA_ILi128EEENSA_ILi64EEENSA_ILi256EEEEEENS5_IJNS_12float_e5m2_tENS_13float_ue8m0_tEEEENS5_IJNS5_IJlSD_lEEENS4_6LayoutINS5_IJNS5_IJNS5_IJNSA_ILi32EEESC_EEEiEEESR_NS5_IJSD_iEEEEEENS5_IJNS5_IJNS5_IJNSA_ILi16EEESC_EEEiEEENS5_IJNS5_IJNSA_ILi0EEESD_EEENSA_ILi512EEEEEENS5_IJSX_iEEEEEEEEEEESM_S14_NS4_8TiledMMAINS4_8MMA_AtomIJNS4_21SM100_MMA_MXF8F6F4_SSISK_SK_fSL_Li128ELi64ELNS4_4UMMA5MajorE0ELS19_0ELNS18_7ScaleInE0ELS1A_0EEEEEENSO_INS5_IJSD_SD_SD_EEENS5_IJSX_SX_SX_EEEEENS5_IJNS4_10UnderscoreES1G_S1G_EEEEENS5_IJNS4_23SM90_TMA_LOAD_MULTICASTES1J_EEENS5_IJNS4_14ComposedLayoutINS4_7SwizzleILi3ELi4ELi3EEENS4_18smem_ptr_flag_bitsILi8EEENSO_INS5_IJNSA_ILi8EEESG_EEENS5_IJSG_SD_EEEEEEENSO_INS5_IJNS5_IJNS5_IJSQ_SD_EEENS5_IJSP_SD_EEEEEESD_NS5_IJSC_SB_EEEEEENS5_IJNS5_IJNS5_IJSV_SZ_EEESY_EEESX_NS5_IJSD_SZ_EEEEEEEEEEEvNS4_8identityES1K_S25_vS26_EENS_8epilogue10collective18CollectiveEpilogueINS28_23Sm100TmaWarpSpecializedILi3ELi2ELi16ELb1ELb0EEEJNS5_IJSH_SH_SI_EEENS5_IJNSO_ISH_SD_EENSO_INS5_IJSU_SB_EEENS5_IJSD_SP_EEEEEEEENS_10bfloat16_tESN_S2J_SN_NS28_6fusion15FusionCallbacksIS2C_NS2K_17LinearCombinationIS2J_fS2J_fLNS_15FloatRoundStyleE2EEES2D_S2I_JEEENS4_5SM1004TMEM4LOAD26SM100_TMEM_LOAD_32dp32b16xENS4_13SM90_TMA_LOADENS1L_INS1M_ILi1ELi4ELi3EEENS1O_ILi16EEENSO_INS5_IJS1Q_SU_EEENS5_IJSU_SD_EEEEEEENS4_39AutoVectorizingCopyWithAssumedAlignmentILi128EEENS4_14SM90_TMA_STOREES30_S32_S32_EEEvvEEEEvNT_6ParamsE)
        /*0008*/ 	.word	0x00000077


	//----- nvinfo : EIATTR_FRAME_SIZE
	.align		4
.L_19:
        /*000c*/ 	.byte	0x04, 0x11
        /*000e*/ 	.short	(.L_21 - .L_20)
	.align		4
.L_20:
        /*0010*/ 	.word	index@($__internal_2_$__cuda_sm10x_tcgen05_guardrail_trap_unallocated_columns_being_dealloced)
        /*0014*/ 	.word	0x00000000


	//----- nvinfo : EIATTR_FRAME_SIZE
	.align		4
.L_21:
        /*0018*/ 	.byte	0x04, 0x11
        /*001a*/ 	.short	(.L_23 - .L_22)
	.align		4
.L_22:
        /*001c*/ 	.word	index@($__internal_1_$__cuda_sm10x_tcgen05_guardrail_trap_phase_invalid_during_alloc)
        /*0020*/ 	.word	0x00000000


	//----- nvinfo : EIATTR_FRAME_SIZE
	.align		4
.L_23:
        /*0024*/ 	.byte	0x04, 0x11
        /*0026*/ 	.short	(.L_25 - .L_24)
	.align		4
.L_24:
        /*0028*/ 	.word	index@($__internal_0_$__cuda_sm10x_tcgen05_guardrail_trap_col_being_dealloced_not_returned_by_alloc)
        /*002c*/ 	.word	0x00000000


	//----- nvinfo : EIATTR_FRAME_SIZE
	.align		4
.L_25:
        /*0030*/ 	.byte	0x04, 0x11
        /*0032*/ 	.short	(.L_27 - .L_26)
	.align		4
.L_26:
        /*0034*/ 	.word	index@(_ZN7cutlass13device_kernelINS_4gemm6kernel13GemmUniversalIN4cute5tupleIJiiiiEEENS1_10collective13CollectiveMmaINS1_46MainloopSm100TmaUmmaWarpSpecializedBlockScaledILi4ELi2ELi2ENS5_IJNS4_1CILi2EEENSA_ILi4EEENSA_ILi1EEEEEEEENS5_IJNSA_ILi128EEENSA_ILi64EEENSA_ILi256EEEEEENS5_IJNS_12float_e5m2_tENS_13float_ue8m0_tEEEENS5_IJNS5_IJlSD_lEEENS4_6LayoutINS5_IJNS5_IJNS5_IJNSA_ILi32EEESC_EEEiEEESR_NS5_IJSD_iEEEEEENS5_IJNS5_IJNS5_IJNSA_ILi16EEESC_EEEiEEENS5_IJNS5_IJNSA_ILi0EEESD_EEENSA_ILi512EEEEEENS5_IJSX_iEEEEEEEEEEESM_S14_NS4_8TiledMMAINS4_8MMA_AtomIJNS4_21SM100_MMA_MXF8F6F4_SSISK_SK_fSL_Li128ELi64ELNS4_4UMMA5MajorE0ELS19_0ELNS18_7ScaleInE0ELS1A_0EEEEEENSO_INS5_IJSD_SD_SD_EEENS5_IJSX_SX_SX_EEEEENS5_IJNS4_10UnderscoreES1G_S1G_EEEEENS5_IJNS4_23SM90_TMA_LOAD_MULTICASTES1J_EEENS5_IJNS4_14ComposedLayoutINS4_7SwizzleILi3ELi4ELi3EEENS4_18smem_ptr_flag_bitsILi8EEENSO_INS5_IJNSA_ILi8EEESG_EEENS5_IJSG_SD_EEEEEEENSO_INS5_IJNS5_IJNS5_IJSQ_SD_EEENS5_IJSP_SD_EEEEEESD_NS5_IJSC_SB_EEEEEENS5_IJNS5_IJNS5_IJSV_SZ_EEESY_EEESX_NS5_IJSD_SZ_EEEEEEEEEEEvNS4_8identityES1K_S25_vS26_EENS_8epilogue10collective18CollectiveEpilogueINS28_23Sm100TmaWarpSpecializedILi3ELi2ELi16ELb1ELb0EEEJNS5_IJSH_SH_SI_EEENS5_IJNSO_ISH_SD_EENSO_INS5_IJSU_SB_EEENS5_IJSD_SP_EEEEEEEENS_10bfloat16_tESN_S2J_SN_NS28_6fusion15FusionCallbacksIS2C_NS2K_17LinearCombinationIS2J_fS2J_fLNS_15FloatRoundStyleE2EEES2D_S2I_JEEENS4_5SM1004TMEM4LOAD26SM100_TMEM_LOAD_32dp32b16xENS4_13SM90_TMA_LOADENS1L_INS1M_ILi1ELi4ELi3EEENS1O_ILi16EEENSO_INS5_IJS1Q_SU_EEENS5_IJSU_SD_EEEEEEENS4_39AutoVectorizingCopyWithAssumedAlignmentILi128EEENS4_14SM90_TMA_STOREES30_S32_S32_EEEvvEEEEvNT_6ParamsE)
        /*0038*/ 	.word	0x00000000


	//----- nvinfo : EIATTR_MIN_STACK_SIZE
	.align		4
.L_27:
        /*003c*/ 	.byte	0x04, 0x12
        /*003e*/ 	.short	(.L_29 - .L_28)
	.align		4
.L_28:
        /*0040*/ 	.word	index@(_ZN7cutlass13device_kernelINS_4gemm6kernel13GemmUniversalIN4cute5tupleIJiiiiEEENS1_10collective13CollectiveMmaINS1_46MainloopSm100TmaUmmaWarpSpecializedBlockScaledILi4ELi2ELi2ENS5_IJNS4_1CILi2EEENSA_ILi4EEENSA_ILi1EEEEEEEENS5_IJNSA_ILi128EEENSA_ILi64EEENSA_ILi256EEEEEENS5_IJNS_12float_e5m2_tENS_13float_ue8m0_tEEEENS5_IJNS5_IJlSD_lEEENS4_6LayoutINS5_IJNS5_IJNS5_IJNSA_ILi32EEESC_EEEiEEESR_NS5_IJSD_iEEEEEENS5_IJNS5_IJNS5_IJNSA_ILi16EEESC_EEEiEEENS5_IJNS5_IJNSA_ILi0EEESD_EEENSA_ILi512EEEEEENS5_IJSX_iEEEEEEEEEEESM_S14_NS4_8TiledMMAINS4_8MMA_AtomIJNS4_21SM100_MMA_MXF8F6F4_SSISK_SK_fSL_Li128ELi64ELNS4_4UMMA5MajorE0ELS19_0ELNS18_7ScaleInE0ELS1A_0EEEEEENSO_INS5_IJSD_SD_SD_EEENS5_IJSX_SX_SX_EEEEENS5_IJNS4_10UnderscoreES1G_S1G_EEEEENS5_IJNS4_23SM90_TMA_LOAD_MULTICASTES1J_EEENS5_IJNS4_14ComposedLayoutINS4_7SwizzleILi3ELi4ELi3EEENS4_18smem_ptr_flag_bitsILi8EEENSO_INS5_IJNSA_ILi8EEESG_EEENS5_IJSG_SD_EEEEEEENSO_INS5_IJNS5_IJNS5_IJSQ_SD_EEENS5_IJSP_SD_EEEEEESD_NS5_IJSC_SB_EEEEEENS5_IJNS5_IJNS5_IJSV_SZ_EEESY_EEESX_NS5_IJSD_SZ_EEEEEEEEEEEvNS4_8identityES1K_S25_vS26_EENS_8epilogue10collective18CollectiveEpilogueINS28_23Sm100TmaWarpSpecializedILi3ELi2ELi16ELb1ELb0EEEJNS5_IJSH_SH_SI_EEENS5_IJNSO_ISH_SD_EENSO_INS5_IJSU_SB_EEENS5_IJSD_SP_EEEEEEEENS_10bfloat16_tESN_S2J_SN_NS28_6fusion15FusionCallbacksIS2C_NS2K_17LinearCombinationIS2J_fS2J_fLNS_15FloatRoundStyleE2EEES2D_S2I_JEEENS4_5SM1004TMEM4LOAD26SM100_TMEM_LOAD_32dp32b16xENS4_13SM90_TMA_LOADENS1L_INS1M_ILi1ELi4ELi3EEENS1O_ILi16EEENSO_INS5_IJS1Q_SU_EEENS5_IJSU_SD_EEEEEEENS4_39AutoVectorizingCopyWithAssumedAlignmentILi128EEENS4_14SM90_TMA_STOREES30_S32_S32_EEEvvEEEEvNT_6ParamsE)
        /*0044*/ 	.word	0x00000000
.L_29:


//--------------------- .nv.compat                --------------------------
	.section	.nv.compat,"",@"SHT_CUDA_COMPAT_INFO"
	.align	4
        /*0000*/ 	.byte	0x02, 0x09, 0x01, 0x00, 0x02, 0x02, 0x02, 0x00, 0x02, 0x05, 0x05, 0x00, 0x03, 0x07, 0x01, 0x01
        /*0010*/ 	.byte	0x02, 0x03, 0x01, 0x00, 0x02, 0x06, 0x01, 0x00, 0x04, 0x0b, 0x08, 0x00, 0x09, 0x00, 0x00, 0x00
        /*0020*/ 	.byte	0x00, 0x00, 0x00, 0x00


//--------------------- .nv.info._ZN7cutlass13device_kernelINS_4gemm6kernel13GemmUniversalIN4cute5tupleIJiiiiEEENS1_10collective13CollectiveMmaINS1_46MainloopSm100TmaUmmaWarpSpecializedBlockScaledILi4ELi2ELi2ENS5_IJNS4_1CILi2EEENSA_ILi4EEENSA_ILi1EEEEEEEENS5_IJNSA_ILi128EEENSA_ILi64EEENSA_ILi256EEEEEENS5_IJNS_12float_e5m2_tENS_13float_ue8m0_tEEEENS5_IJNS5_IJlSD_lEEENS4_6LayoutINS5_IJNS5_IJNS5_IJNSA_ILi32EEESC_EEEiEEESR_NS5_IJSD_iEEEEEENS5_IJNS5_IJNS5_IJNSA_ILi16EEESC_EEEiEEENS5_IJNS5_IJNSA_ILi0EEESD_EEENSA_ILi512EEEEEENS5_IJSX_iEEEEEEEEEEESM_S14_NS4_8TiledMMAINS4_8MMA_AtomIJNS4_21SM100_MMA_MXF8F6F4_SSISK_SK_fSL_Li128ELi64ELNS4_4UMMA5MajorE0ELS19_0ELNS18_7ScaleInE0ELS1A_0EEEEEENSO_INS5_IJSD_SD_SD_EEENS5_IJSX_SX_SX_EEEEENS5_IJNS4_10UnderscoreES1G_S1G_EEEEENS5_IJNS4_23SM90_TMA_LOAD_MULTICASTES1J_EEENS5_IJNS4_14ComposedLayoutINS4_7SwizzleILi3ELi4ELi3EEENS4_18smem_ptr_flag_bitsILi8EEENSO_INS5_IJNSA_ILi8EEESG_EEENS5_IJSG_SD_EEEEEEENSO_INS5_IJNS5_IJNS5_IJSQ_SD_EEENS5_IJSP_SD_EEEEEESD_NS5_IJSC_SB_EEEEEENS5_IJNS5_IJNS5_IJSV_SZ_EEESY_EEESX_NS5_IJSD_SZ_EEEEEEEEEEEvNS4_8identityES1K_S25_vS26_EENS_8epilogue10collective18CollectiveEpilogueINS28_23Sm100TmaWarpSpecializedILi3ELi2ELi16ELb1ELb0EEEJNS5_IJSH_SH_SI_EEENS5_IJNSO_ISH_SD_EENSO_INS5_IJSU_SB_EEENS5_IJSD_SP_EEEEEEEENS_10bfloat16_tESN_S2J_SN_NS28_6fusion15FusionCallbacksIS2C_NS2K_17LinearCombinationIS2J_fS2J_fLNS_15FloatRoundStyleE2EEES2D_S2I_JEEENS4_5SM1004TMEM4LOAD26SM100_TMEM_LOAD_32dp32b16xENS4_13SM90_TMA_LOADENS1L_INS1M_ILi1ELi4ELi3EEENS1O_ILi16EEENSO_INS5_IJS1Q_SU_EEENS5_IJSU_SD_EEEEEEENS4_39AutoVectorizingCopyWithAssumedAlignmentILi128EEENS4_14SM90_TMA_STOREES30_S32_S32_EEEvvEEEEvNT_6ParamsE --------------------------
	.section	.nv.info._ZN7cutlass13device_kernelINS_4gemm6kernel13GemmUniversalIN4cute5tupleIJiiiiEEENS1_10collective13CollectiveMmaINS1_46MainloopSm100TmaUmmaWarpSpecializedBlockScaledILi4ELi2ELi2ENS5_IJNS4_1CILi2EEENSA_ILi4EEENSA_ILi1EEEEEEEENS5_IJNSA_ILi128EEENSA_ILi64EEENSA_ILi256EEEEEENS5_IJNS_12float_e5m2_tENS_13float_ue8m0_tEEEENS5_IJNS5_IJlSD_lEEENS4_6LayoutINS5_IJNS5_IJNS5_IJNSA_ILi32EEESC_EEEiEEESR_NS5_IJSD_iEEEEEENS5_IJNS5_IJNS5_IJNSA_ILi16EEESC_EEEiEEENS5_IJNS5_IJNSA_ILi0EEESD_EEENSA_ILi512EEEEEENS5_IJSX_iEEEEEEEEEEESM_S14_NS4_8TiledMMAINS4_8MMA_AtomIJNS4_21SM100_MMA_MXF8F6F4_SSISK_SK_fSL_Li128ELi64ELNS4_4UMMA5MajorE0ELS19_0ELNS18_7ScaleInE0ELS1A_0EEEEEENSO_INS5_IJSD_SD_SD_EEENS5_IJSX_SX_SX_EEEEENS5_IJNS4_10UnderscoreES1G_S1G_EEEEENS5_IJNS4_23SM90_TMA_LOAD_MULTICASTES1J_EEENS5_IJNS4_14ComposedLayoutINS4_7SwizzleILi3ELi4ELi3EEENS4_18smem_ptr_flag_bitsILi8EEENSO_INS5_IJNSA_ILi8EEESG_EEENS5_IJSG_SD_EEEEEEENSO_INS5_IJNS5_IJNS5_IJSQ_SD_EEENS5_IJSP_SD_EEEEEESD_NS5_IJSC_SB_EEEEEENS5_IJNS5_IJNS5_IJSV_SZ_EEESY_EEESX_NS5_IJSD_SZ_EEEEEEEEEEEvNS4_8identityES1K_S25_vS26_EENS_8epilogue10collective18CollectiveEpilogueINS28_23Sm100TmaWarpSpecializedILi3ELi2ELi16ELb1ELb0EEEJNS5_IJSH_SH_SI_EEENS5_IJNSO_ISH_SD_EENSO_INS5_IJSU_SB_EEENS5_IJSD_SP_EEEEEEEENS_10bfloat16_tESN_S2J_SN_NS28_6fusion15FusionCallbacksIS2C_NS2K_17LinearCombinationIS2J_fS2J_fLNS_15FloatRoundStyleE2EEES2D_S2I_JEEENS4_5SM1004TMEM4LOAD26SM100_TMEM_LOAD_32dp32b16xENS4_13SM90_TMA_LOADENS1L_INS1M_ILi1ELi4ELi3EEENS1O_ILi16EEENSO_INS5_IJS1Q_SU_EEENS5_IJSU_SD_EEEEEEENS4_39AutoVectorizingCopyWithAssumedAlignmentILi128EEENS4_14SM90_TMA_STOREES30_S32_S32_EEEvvEEEEvNT_6ParamsE,"",@"SHT_CUDA_INFO"
	.sectionflags	@""
	.align	4


	//----- nvinfo : EIATTR_CUDA_API_VERSION
	.align		4
        /*0000*/ 	.byte	0x04, 0x37
        /*0002*/ 	.short	(.L_31 - .L_30)
.L_30:
        /*0004*/ 	.word	0x00000082


	//----- nvinfo : EIATTR_KPARAM_INFO
	.align		4
.L_31:
        /*0008*/ 	.byte	0x04, 0x17
        /*000a*/ 	.short	(.L_33 - .L_32)
.L_32:
        /*000c*/ 	.word	0x00000000
        /*0010*/ 	.short	0x0000
        /*0012*/ 	.short	0x0000
        /*0014*/ 	.byte	0x00, 0xf0, 0x01, 0x30


	//----- nvinfo : EIATTR_AT_ENTRY_FRAGMENTS
	.align		4
.L_33:
        /*0018*/ 	.byte	0x04, 0x4f
        /*001a*/ 	.short	(.L_35 - .L_34)


	//   ....[0]....
.L_34:
        /*001c*/ 	.word	0x00000006


	//----- nvinfo : EIATTR_RESERVED_SMEM_USED
	.align		4
.L_35:
        /*0020*/ 	.byte	0x01, 0x41
	.zero		2


	//----- nvinfo : EIATTR_SPARSE_MMA_MASK
	.align		4
        /*0024*/ 	.byte	0x03, 0x50
        /*0026*/ 	.short	0x0000


	//----- nvinfo : EIATTR_TCGEN05_1CTA_USED
	.align		4
        /*0028*/ 	.byte	0x01, 0x51
	.zero		2


	//----- nvinfo : EIATTR_MAXREG_COUNT
	.align		4
        /*002c*/ 	.byte	0x03, 0x1b
        /*002e*/ 	.short	0x00ff


	//----- nvinfo : EIATTR_NUM_BARRIERS
	.align		4
        /*0030*/ 	.byte	0x02, 0x4c
        /*0032*/ 	.byte	0x07
	.zero		1


	//----- nvinfo : EIATTR_EXTERNS
	.align		4
        /*0034*/ 	.byte	0x04, 0x0f
        /*0036*/ 	.short	(.L_37 - .L_36)


	//   ....[0]....
	.align		4
.L_36:
        /*0038*/ 	.word	index@(__assertfail)


	//----- nvinfo : EIATTR_MERCURY_ISA_VERSION
	.align		4
.L_37:
        /*003c*/ 	.byte	0x03, 0x5f
        /*003e*/ 	.short	0x0101


	//----- nvinfo : EIATTR_INT_WARP_WIDE_INSTR_OFFSETS
	.align		4
        /*0040*/ 	.byte	0x04, 0x31
        /*0042*/ 	.short	(.L_39 - .L_38)


	//   ....[0]....
.L_38:
        /*0044*/ 	.word	0x00005230


	//   ....[1]....
        /*0048*/ 	.word	0x00005260


	//   ....[2]....
        /*004c*/ 	.word	0x00005280


	//   ....[3]....
        /*0050*/ 	.word	0x00005e40


	//   ....[4]....
        /*0054*/ 	.word	0x00005f10


	//   ....[5]....
        /*0058*/ 	.word	0x00005f80


	//   ....[6]....
        /*005c*/ 	.word	0x000060e0


	//   ....[7]....
        /*0060*/ 	.word	0x000061b0


	//   ....[8]....
        /*0064*/ 	.word	0x00006200


	//   ....[9]....
        /*0068*/ 	.word	0x00006350


	//   ....[10]....
        /*006c*/ 	.word	0x00006400


	//   ....[11]....
        /*0070*/ 	.word	0x00006450


	//   ....[12]....
        /*0074*/ 	.word	0x00006570


	//   ....[13]....
        /*0078*/ 	.word	0x000066a0


	//   ....[14]....
        /*007c*/ 	.word	0x000066e0


	//----- nvinfo : EIATTR_COOP_GROUP_MASK_REGIDS
	.align		4
.L_39:
        /*0080*/ 	.byte	0x04, 0x29
        /*0082*/ 	.short	(.L_41 - .L_40)


	//   ....[0]....
.L_40:
        /*0084*/ 	.word	0xffffffff


	//   ....[1]....
        /*0088*/ 	.word	0xffffffff


	//   ....[2]....
        /*008c*/ 	.word	0xffffffff


	//   ....[3]....
        /*0090*/ 	.word	0xffffffff


	//   ....[4]....
        /*0094*/ 	.word	0xffffffff


	//   ....[5]....
        /*0098*/ 	.word	0xffffffff


	//   ....[6]....
        /*009c*/ 	.word	0xffffffff


	//   ....[7]....
        /*00a0*/ 	.word	0xffffffff


	//   ....[8]....
        /*00a4*/ 	.word	0xffffffff


	//   ....[9]....
        /*00a8*/ 	.word	0xffffffff


	//   ....[10]....
        /*00ac*/ 	.word	0xffffffff


	//   ....[11]....
        /*00b0*/ 	.word	0xffffffff


	//   ....[12]....
        /*00b4*/ 	.word	0xffffffff


	//   ....[13]....
        /*00b8*/ 	.word	0xffffffff


	//----- nvinfo : EIATTR_COOP_GROUP_INSTR_OFFSETS
	.align		4
.L_41:
        /*00bc*/ 	.byte	0x04, 0x28
        /*00be*/ 	.short	(.L_43 - .L_42)


	//   ....[0]....
.L_42:
        /*00c0*/ 	.word	0x00000080


	//   ....[1]....
        /*00c4*/ 	.word	0x00000540


	//   ....[2]....
        /*00c8*/ 	.word	0x000006f0


	//   ....[3]....
        /*00cc*/ 	.word	0x00000870


	//   ....[4]....
        /*00d0*/ 	.word	0x00000970


	//   ....[5]....
        /*00d4*/ 	.word	0x00000ae0


	//   ....[6]....
        /*00d8*/ 	.word	0x00000c40


	//   ....[7]....
        /*00dc*/ 	.word	0x00000e10


	//   ....[8]....
        /*00e0*/ 	.word	0x000027e0


	//   ....[9]....
        /*00e4*/ 	.word	0x000036d0


	//   ....[10]....
        /*00e8*/ 	.word	0x000038e0


	//   ....[11]....
        /*00ec*/ 	.word	0x00003910


	//   ....[12]....
        /*00f0*/ 	.word	0x00005110


	//   ....[13]....
        /*00f4*/ 	.word	0x00005340


	//----- nvinfo : EIATTR_VRC_CTA_INIT_COUNT
	.align		4
.L_43:
        /*00f8*/ 	.byte	0x02, 0x4a
        /*00fa*/ 	.byte	0x80
	.zero		1


	//----- nvinfo : EIATTR_SYSCALL_OFFSETS
	.align		4
        /*00fc*/ 	.byte	0x04, 0x46
        /*00fe*/ 	.short	(.L_45 - .L_44)


	//   ....[0]....
.L_44:
        /*0100*/ 	.word	0x000073f0


	//   ....[1]....
        /*0104*/ 	.word	0x000074e0


	//   ....[2]....
        /*0108*/ 	.word	0x00007e70


	//   ....[3]....
        /*010c*/ 	.word	0x00007fe0


	//   ....[4]....
        /*0110*/ 	.word	0x00008dd0


	//   ....[5]....
        /*0114*/ 	.word	0x00008f40


	//   ....[6]....
        /*0118*/ 	.word	0x00009d90


	//   ....[7]....
        /*011c*/ 	.word	0x00009f00


	//   ....[8]....
        /*0120*/ 	.word	0x0000acf0


	//   ....[9]....
        /*0124*/ 	.word	0x0000ae60


	//----- nvinfo : EIATTR_MBARRIER_INSTR_OFFSETS
	.align		4
.L_45:
        /*0128*/ 	.byte	0x04, 0x39
        /*012a*/ 	.short	(.L_47 - .L_46)


	//   ....[0]....
.L_46:
        /*012c*/ 	.word	0x00000660
        /*0130*/ 	.word	0x000000ff
        /*0134*/ 	.word	0x00000000
        /*0138*/ 	.short	0x0100
        /*013a*/ 	.byte	0x04
	.zero		1


	//   ....[1]....
        /*013c*/ 	.word	0x00000670
        /*0140*/ 	.word	0x000000ff
        /*0144*/ 	.word	0x00000020
        /*0148*/ 	.short	0x0100
        /*014a*/ 	.byte	0x04
	.zero		1


	//   ....[2]....
        /*014c*/ 	.word	0x00000680
        /*0150*/ 	.word	0x000000ff
        /*0154*/ 	.word	0x00000008
        /*0158*/ 	.short	0x0100
        /*015a*/ 	.byte	0x04
	.zero		1


	//   ....[3]....
        /*015c*/ 	.word	0x00000690
        /*0160*/ 	.word	0x000000ff
        /*0164*/ 	.word	0x00000028
        /*0168*/ 	.short	0x0100
        /*016a*/ 	.byte	0x04
	.zero		1


	//   ....[4]....
        /*016c*/ 	.word	0x000006a0
        /*0170*/ 	.word	0x000000ff
        /*0174*/ 	.word	0x00000010
        /*0178*/ 	.short	0x0100
        /*017a*/ 	.byte	0x04
	.zero		1


	//   ....[5]....
        /*017c*/ 	.word	0x000006b0
        /*0180*/ 	.word	0x000000ff
        /*0184*/ 	.word	0x00000030
        /*0188*/ 	.short	0x0100
        /*018a*/ 	.byte	0x04
	.zero		1


	//   ....[6]....
        /*018c*/ 	.word	0x000006c0
        /*0190*/ 	.word	0x000000ff
        /*0194*/ 	.word	0x00000018
        /*0198*/ 	.short	0x0100
        /*019a*/ 	.byte	0x04
	.zero		1


	//   ....[7]....
        /*019c*/ 	.word	0x000006d0
        /*01a0*/ 	.word	0x000000ff
        /*01a4*/ 	.word	0x00000038
        /*01a8*/ 	.short	0x0100
        /*01aa*/ 	.byte	0x04
	.zero		1


	//   ....[8]....
        /*01ac*/ 	.word	0x00000800
        /*01b0*/ 	.word	0x000000ff
        /*01b4*/ 	.word	0x00000040
        /*01b8*/ 	.short	0x0100
        /*01ba*/ 	.byte	0x04
	.zero		1


	//   ....[9]....
        /*01bc*/ 	.word	0x00000810
        /*01c0*/ 	.word	0x000000ff
        /*01c4*/ 	.word	0x00000058
        /*01c8*/ 	.short	0x0100
        /*01ca*/ 	.byte	0x04
	.zero		1


	//   ....[10]....
        /*01cc*/ 	.word	0x00000820
        /*01d0*/ 	.word	0x000000ff
        /*01d4*/ 	.word	0x00000048
        /*01d8*/ 	.short	0x0100
        /*01da*/ 	.byte	0x04
	.zero		1


	//   ....[11]....
        /*01dc*/ 	.word	0x00000830
        /*01e0*/ 	.word	0x000000ff
        /*01e4*/ 	.word	0x00000060
        /*01e8*/ 	.short	0x0100
        /*01ea*/ 	.byte	0x04
	.zero		1


	//   ....[12]....
        /*01ec*/ 	.word	0x00000840
        /*01f0*/ 	.word	0x000000ff
        /*01f4*/ 	.word	0x00000050
        /*01f8*/ 	.short	0x0100
        /*01fa*/ 	.byte	0x04
	.zero		1


	//   ....[13]....
        /*01fc*/ 	.word	0x00000850
        /*0200*/ 	.word	0x000000ff
        /*0204*/ 	.word	0x00000068
        /*0208*/ 	.short	0x0100
        /*020a*/ 	.byte	0x04
	.zero		1


	//   ....[14]....
        /*020c*/ 	.word	0x00000940
        /*0210*/ 	.word	0x000000ff
        /*0214*/ 	.word	0x00000070
        /*0218*/ 	.short	0x0100
        /*021a*/ 	.byte	0x06
	.zero		1


	//   ....[15]....
        /*021c*/ 	.word	0x00000950
        /*0220*/ 	.word	0x000000ff
        /*0224*/ 	.word	0x00000078
        /*0228*/ 	.short	0x0100
        /*022a*/ 	.byte	0x06
	.zero		1


	//   ....[16]....
        /*022c*/ 	.word	0x00000a90
        /*0230*/ 	.word	0x000000ff
        /*0234*/ 	.word	0x00000080
        /*0238*/ 	.short	0x0100
        /*023a*/ 	.byte	0x06
	.zero		1


	//   ....[17]....
        /*023c*/ 	.word	0x00000aa0
        /*0240*/ 	.word	0x000000ff
        /*0244*/ 	.word	0x00000090
        /*0248*/ 	.short	0x0100
        /*024a*/ 	.byte	0x06
	.zero		1


	//   ....[18]....
        /*024c*/ 	.word	0x00000ab0
        /*0250*/ 	.word	0x000000ff
        /*0254*/ 	.word	0x00000088
        /*0258*/ 	.short	0x0100
        /*025a*/ 	.byte	0x06
	.zero		1


	//   ....[19]....
        /*025c*/ 	.word	0x00000ac0
        /*0260*/ 	.word	0x000000ff
        /*0264*/ 	.word	0x00000098
        /*0268*/ 	.short	0x0100
        /*026a*/ 	.byte	0x06
	.zero		1


	//   ....[20]....
        /*026c*/ 	.word	0x00000bf0
        /*0270*/ 	.word	0x000000ff
        /*0274*/ 	.word	0x000000a0
        /*0278*/ 	.short	0x0100
        /*027a*/ 	.byte	0x04
	.zero		1


	//   ....[21]....
        /*027c*/ 	.word	0x00000c00
        /*0280*/ 	.word	0x000000ff
        /*0284*/ 	.word	0x000000b0
        /*0288*/ 	.short	0x0100
        /*028a*/ 	.byte	0x04
	.zero		1


	//   ....[22]....
        /*028c*/ 	.word	0x00000c10
        /*0290*/ 	.word	0x000000ff
        /*0294*/ 	.word	0x000000a8
        /*0298*/ 	.short	0x0100
        /*029a*/ 	.byte	0x04
	.zero		1


	//   ....[23]....
        /*029c*/ 	.word	0x00000c20
        /*02a0*/ 	.word	0x000000ff
        /*02a4*/ 	.word	0x000000b8
        /*02a8*/ 	.short	0x0100
        /*02aa*/ 	.byte	0x04
	.zero		1


	//   ....[24]....
        /*02ac*/ 	.word	0x00000d30
        /*02b0*/ 	.word	0x000000ff
        /*02b4*/ 	.word	0x000000c0
        /*02b8*/ 	.short	0x0100
        /*02ba*/ 	.byte	0x04
	.zero		1


	//   ....[25]....
        /*02bc*/ 	.word	0x00000d40
        /*02c0*/ 	.word	0x000000ff
        /*02c4*/ 	.word	0x000000d0
        /*02c8*/ 	.short	0x0100
        /*02ca*/ 	.byte	0x04
	.zero		1


	//   ....[26]....
        /*02cc*/ 	.word	0x00000d50
        /*02d0*/ 	.word	0x000000ff
        /*02d4*/ 	.word	0x000000c8
        /*02d8*/ 	.short	0x0100
        /*02da*/ 	.byte	0x04
	.zero		1


	//   ....[27]....
        /*02dc*/ 	.word	0x00000d60
        /*02e0*/ 	.word	0x000000ff
        /*02e4*/ 	.word	0x000000d8
        /*02e8*/ 	.short	0x0100
        /*02ea*/ 	.byte	0x04
	.zero		1


	//   ....[28]....
        /*02ec*/ 	.word	0x00001b70
        /*02f0*/ 	.word	0x00000000
        /*02f4*/ 	.word	0x000000d0
        /*02f8*/ 	.short	0x010a
        /*02fa*/ 	.byte	0xff
	.zero		1


	//   ....[29]....
        /*02fc*/ 	.word	0x00001ba0
        /*0300*/ 	.word	0x00000000
        /*0304*/ 	.word	0x000000c0
        /*0308*/ 	.short	0x0101
        /*030a*/ 	.byte	0xff
	.zero		1


	//   ....[30]....
        /*030c*/ 	.word	0x00001cc0
        /*0310*/ 	.word	0x000000ff
        /*0314*/ 	.word	0x00000020
        /*0318*/ 	.short	0x010a
        /*031a*/ 	.byte	0x04
	.zero		1


	//   ....[31]....
        /*031c*/ 	.word	0x00001d40
        /*0320*/ 	.word	0x000000ff
        /*0324*/ 	.word	0x00000020
        /*0328*/ 	.short	0x010a
        /*032a*/ 	.byte	0x31
	.zero		1


	//   ....[32]....
        /*032c*/ 	.word	0x00001e80
        /*0330*/ 	.word	0x000000ff
        /*0334*/ 	.word	0x00000020
        /*0338*/ 	.short	0x010a
        /*033a*/ 	.byte	0x04
	.zero		1


	//   ....[33]....
        /*033c*/ 	.word	0x00002250
        /*0340*/ 	.word	0x000000ff
        /*0344*/ 	.word	0x00000078
        /*0348*/ 	.short	0x0101
        /*034a*/ 	.byte	0x0e
	.zero		1


	//   ....[34]....
        /*034c*/ 	.word	0x00002270
        /*0350*/ 	.word	0x000000ff
        /*0354*/ 	.word	0x00000020
        /*0358*/ 	.short	0x010a
        /*035a*/ 	.byte	0x04
	.zero		1


	//   ....[35]....
        /*035c*/ 	.word	0x000022f0
        /*0360*/ 	.word	0x000000ff
        /*0364*/ 	.word	0x00000020
        /*0368*/ 	.short	0x010a
        /*036a*/ 	.byte	0x31
	.zero		1


	//   ....[36]....
        /*036c*/ 	.word	0x00002430
        /*0370*/ 	.word	0x000000ff
        /*0374*/ 	.word	0x00000020
        /*0378*/ 	.short	0x010a
        /*037a*/ 	.byte	0x04
	.zero		1


	//   ....[37]....
        /*037c*/ 	.word	0x00002810
        /*0380*/ 	.word	0x00000003
        /*0384*/ 	.word	0x00000080
        /*0388*/ 	.short	0x010a
        /*038a*/ 	.byte	0xff
	.zero		1


	//   ....[38]....
        /*038c*/ 	.word	0x00002960
        /*0390*/ 	.word	0x00000000
        /*0394*/ 	.word	0x00000000
        /*0398*/ 	.short	0x0101
        /*039a*/ 	.byte	0xff
	.zero		1


	//   ....[39]....
        /*039c*/ 	.word	0x00002f20
        /*03a0*/ 	.word	0x000000ff
        /*03a4*/ 	.word	0x00000000
        /*03a8*/ 	.short	0x010a
        /*03aa*/ 	.byte	0x04
	.zero		1


	//   ....[40]....
        /*03ac*/ 	.word	0x00002fb0
        /*03b0*/ 	.word	0x000000ff
        /*03b4*/ 	.word	0x00000000
        /*03b8*/ 	.short	0x010a
        /*03ba*/ 	.byte	0x05
	.zero		1


	//   ....[41]....
        /*03bc*/ 	.word	0x00003040
        /*03c0*/ 	.word	0x000000ff
        /*03c4*/ 	.word	0x00000000
        /*03c8*/ 	.short	0x010a
        /*03ca*/ 	.byte	0x05
	.zero		1


	//   ....[42]....
        /*03cc*/ 	.word	0x000030e0
        /*03d0*/ 	.word	0x00000000
        /*03d4*/ 	.word	0x00000000
        /*03d8*/ 	.short	0x010a
        /*03da*/ 	.byte	0xff
	.zero		1


	//   ....[43]....
        /*03dc*/ 	.word	0x00003220
        /*03e0*/ 	.word	0x00000000
        /*03e4*/ 	.word	0x000000c0
        /*03e8*/ 	.short	0x010a
        /*03ea*/ 	.byte	0xff
	.zero		1


	//   ....[44]....
        /*03ec*/ 	.word	0x00003290
        /*03f0*/ 	.word	0x00000000
        /*03f4*/ 	.word	0x00000000
        /*03f8*/ 	.short	0x0101
        /*03fa*/ 	.byte	0xff
	.zero		1


	//   ....[45]....
        /*03fc*/ 	.word	0x000032b0
        /*0400*/ 	.word	0x000000ff
        /*0404*/ 	.word	0x00000090
        /*0408*/ 	.short	0x010a
        /*040a*/ 	.byte	0x04
	.zero		1


	//   ....[46]....
        /*040c*/ 	.word	0x000033d0
        /*0410*/ 	.word	0x00000000
        /*0414*/ 	.word	0x00000080
        /*0418*/ 	.short	0x010a
        /*041a*/ 	.byte	0xff
	.zero		1


	//   ....[47]....
        /*041c*/ 	.word	0x000034d0
        /*0420*/ 	.word	0x00000000
        /*0424*/ 	.word	0x00000000
        /*0428*/ 	.short	0x0101
        /*042a*/ 	.byte	0xff
	.zero		1


	//   ....[48]....
        /*042c*/ 	.word	0x00003560
        /*0430*/ 	.word	0x000000ff
        /*0434*/ 	.word	0x00000090
        /*0438*/ 	.short	0x0106
        /*043a*/ 	.byte	0x04
	.zero		1


	//   ....[49]....
        /*043c*/ 	.word	0x00003580
        /*0440*/ 	.word	0x000000ff
        /*0444*/ 	.word	0x00000090
        /*0448*/ 	.short	0x010a
        /*044a*/ 	.byte	0x04
	.zero		1


	//   ....[50]....
        /*044c*/ 	.word	0x00003610
        /*0450*/ 	.word	0x000000ff
        /*0454*/ 	.word	0x00000090
        /*0458*/ 	.short	0x0106
        /*045a*/ 	.byte	0x07
	.zero		1


	//   ....[51]....
        /*045c*/ 	.word	0x00003650
        /*0460*/ 	.word	0x00000000
        /*0464*/ 	.word	0x00000090
        /*0468*/ 	.short	0x010a
        /*046a*/ 	.byte	0xff
	.zero		1


	//   ....[52]....
        /*046c*/ 	.word	0x00003eb0
        /*0470*/ 	.word	0x00000002
        /*0474*/ 	.word	0x00000080
        /*0478*/ 	.short	0x010a
        /*047a*/ 	.byte	0xff
	.zero		1


	//   ....[53]....
        /*047c*/ 	.word	0x00003fe0
        /*0480*/ 	.word	0x00000000
        /*0484*/ 	.word	0x00000000
        /*0488*/ 	.short	0x0101
        /*048a*/ 	.byte	0xff
	.zero		1


	//   ....[54]....
        /*048c*/ 	.word	0x000045a0
        /*0490*/ 	.word	0x000000ff
        /*0494*/ 	.word	0x00000000
        /*0498*/ 	.short	0x010a
        /*049a*/ 	.byte	0x04
	.zero		1


	//   ....[55]....
        /*049c*/ 	.word	0x000045f0
        /*04a0*/ 	.word	0x000000ff
        /*04a4*/ 	.word	0x000000b0
        /*04a8*/ 	.short	0x010a
        /*04aa*/ 	.byte	0x07
	.zero		1


	//   ....[56]....
        /*04ac*/ 	.word	0x00004a30
        /*04b0*/ 	.word	0x000000ff
        /*04b4*/ 	.word	0x00000000
        /*04b8*/ 	.short	0x010a
        /*04ba*/ 	.byte	0x07
	.zero		1


	//   ....[57]....
        /*04bc*/ 	.word	0x00004b60
        /*04c0*/ 	.word	0x000000ff
        /*04c4*/ 	.word	0x00000000
        /*04c8*/ 	.short	0x010a
        /*04ca*/ 	.byte	0x04
	.zero		1


	//   ....[58]....
        /*04cc*/ 	.word	0x00005050
        /*04d0*/ 	.word	0x000000ff
        /*04d4*/ 	.word	0x00000000
        /*04d8*/ 	.short	0x010a
        /*04da*/ 	.byte	0x04
	.zero		1


	//   ....[59]....
        /*04dc*/ 	.word	0x000050f0
        /*04e0*/ 	.word	0x000000ff
        /*04e4*/ 	.word	0x00000000
        /*04e8*/ 	.short	0x010a
        /*04ea*/ 	.byte	0x04
	.zero		1


	//   ....[60]....
        /*04ec*/ 	.word	0x00005590
        /*04f0*/ 	.word	0x0000000c
        /*04f4*/ 	.word	0x00000080
        /*04f8*/ 	.short	0x010a
        /*04fa*/ 	.byte	0xff
	.zero		1


	//   ....[61]....
        /*04fc*/ 	.word	0x00005700
        /*0500*/ 	.word	0x00000000
        /*0504*/ 	.word	0x00000000
        /*0508*/ 	.short	0x0101
        /*050a*/ 	.byte	0xff
	.zero		1


	//   ....[62]....
        /*050c*/ 	.word	0x00005b80
        /*0510*/ 	.word	0x000000ff
        /*0514*/ 	.word	0x00000078
        /*0518*/ 	.short	0x010a
        /*051a*/ 	.byte	0x1d
	.zero		1


	//   ....[63]....
        /*051c*/ 	.word	0x00005d40
        /*0520*/ 	.word	0x000000ff
        /*0524*/ 	.word	0x00000058
        /*0528*/ 	.short	0x010a
        /*052a*/ 	.byte	0x04
	.zero		1


	//   ....[64]....
        /*052c*/ 	.word	0x00005fa0
        /*0530*/ 	.word	0x000000ff
        /*0534*/ 	.word	0x00000040
        /*0538*/ 	.short	0x010b
        /*053a*/ 	.byte	0x04
	.zero		1


	//   ....[65]....
        /*053c*/ 	.word	0x00005fb0
        /*0540*/ 	.word	0x000000ff
        /*0544*/ 	.word	0x00000000
        /*0548*/ 	.short	0x0101
        /*054a*/ 	.byte	0x06
	.zero		1


	//   ....[66]....
        /*054c*/ 	.word	0x00005fc0
        /*0550*/ 	.word	0x000000ff
        /*0554*/ 	.word	0x00000058
        /*0558*/ 	.short	0x010a
        /*055a*/ 	.byte	0x07
	.zero		1


	//   ....[67]....
        /*055c*/ 	.word	0x00006220
        /*0560*/ 	.word	0x000000ff
        /*0564*/ 	.word	0x00000040
        /*0568*/ 	.short	0x010b
        /*056a*/ 	.byte	0x07
	.zero		1


	//   ....[68]....
        /*056c*/ 	.word	0x00006230
        /*0570*/ 	.word	0x000000ff
        /*0574*/ 	.word	0x00000000
        /*0578*/ 	.short	0x0101
        /*057a*/ 	.byte	0x04
	.zero		1


	//   ....[69]....
        /*057c*/ 	.word	0x00006240
        /*0580*/ 	.word	0x000000ff
        /*0584*/ 	.word	0x00000058
        /*0588*/ 	.short	0x010a
        /*058a*/ 	.byte	0x05
	.zero		1


	//   ....[70]....
        /*058c*/ 	.word	0x00006490
        /*0590*/ 	.word	0x000000ff
        /*0594*/ 	.word	0x00000040
        /*0598*/ 	.short	0x010b
        /*059a*/ 	.byte	0x05
	.zero		1


	//   ....[71]....
        /*059c*/ 	.word	0x000064a0
        /*05a0*/ 	.word	0x000000ff
        /*05a4*/ 	.word	0x00000000
        /*05a8*/ 	.short	0x0101
        /*05aa*/ 	.byte	0x06
	.zero		1


	//   ....[72]....
        /*05ac*/ 	.word	0x000064b0
        /*05b0*/ 	.word	0x000000ff
        /*05b4*/ 	.word	0x00000058
        /*05b8*/ 	.short	0x010a
        /*05ba*/ 	.byte	0x04
	.zero		1


	//   ....[73]....
        /*05bc*/ 	.word	0x00006700
        /*05c0*/ 	.word	0x000000ff
        /*05c4*/ 	.word	0x00000040
        /*05c8*/ 	.short	0x010b
        /*05ca*/ 	.byte	0x04
	.zero		1


	//   ....[74]....
        /*05cc*/ 	.word	0x00006740
        /*05d0*/ 	.word	0x000000ff
        /*05d4*/ 	.word	0x00000000
        /*05d8*/ 	.short	0x0101
        /*05da*/ 	.byte	0x05
	.zero		1


	//   ....[75]....
        /*05dc*/ 	.word	0x000067d0
        /*05e0*/ 	.word	0x000000ff
        /*05e4*/ 	.word	0x00000000
        /*05e8*/ 	.short	0x010a
        /*05ea*/ 	.byte	0x04
	.zero		1


	//   ....[76]....
        /*05ec*/ 	.word	0x00006860
        /*05f0*/ 	.word	0x000000ff
        /*05f4*/ 	.word	0x00000000
        /*05f8*/ 	.short	0x010a
        /*05fa*/ 	.byte	0x05
	.zero		1


	//   ....[77]....
        /*05fc*/ 	.word	0x00006900
        /*0600*/ 	.word	0x00000000
        /*0604*/ 	.word	0x00000000
        /*0608*/ 	.short	0x010a
        /*060a*/ 	.byte	0xff
	.zero		1


	//   ....[78]....
        /*060c*/ 	.word	0x00006c50
        /*0610*/ 	.word	0x00000000
        /*0614*/ 	.word	0x00000080
        /*0618*/ 	.short	0x010a
        /*061a*/ 	.byte	0xff
	.zero		1


	//   ....[79]....
        /*061c*/ 	.word	0x00006d20
        /*0620*/ 	.word	0x00000000
        /*0624*/ 	.word	0x00000000
        /*0628*/ 	.short	0x0101
        /*062a*/ 	.byte	0xff
	.zero		1


	//   ....[80]....
        /*062c*/ 	.word	0x00007990
        /*0630*/ 	.word	0x00000000
        /*0634*/ 	.word	0x00000040
        /*0638*/ 	.short	0x010a
        /*063a*/ 	.byte	0xff
	.zero		1


	//   ....[81]....
        /*063c*/ 	.word	0x000079f0
        /*0640*/ 	.word	0x0000006b
        /*0644*/ 	.word	0x000000a0
        /*0648*/ 	.short	0x010a
        /*064a*/ 	.byte	0xff
	.zero		1


	//   ....[82]....
        /*064c*/ 	.word	0x00007ae0
        /*0650*/ 	.word	0x00000000
        /*0654*/ 	.word	0x00000040
        /*0658*/ 	.short	0x010a
        /*065a*/ 	.byte	0xff
	.zero		1


	//   ....[83]....
        /*065c*/ 	.word	0x00007c00
        /*0660*/ 	.word	0x0000006b
        /*0664*/ 	.word	0x000000a0
        /*0668*/ 	.short	0x010a
        /*066a*/ 	.byte	0xff
	.zero		1


	//   ....[84]....
        /*066c*/ 	.word	0x00008a80
        /*0670*/ 	.word	0x00000000
        /*0674*/ 	.word	0x00000000
        /*0678*/ 	.short	0x0101
        /*067a*/ 	.byte	0xff
	.zero		1


	//   ....[85]....
        /*067c*/ 	.word	0x00008aa0
        /*0680*/ 	.word	0x00000002
        /*0684*/ 	.word	0x00000040
        /*0688*/ 	.short	0x010a
        /*068a*/ 	.byte	0xff
	.zero		1


	//   ....[86]....
        /*068c*/ 	.word	0x00008b60
        /*0690*/ 	.word	0x00000002
        /*0694*/ 	.word	0x00000040
        /*0698*/ 	.short	0x010a
        /*069a*/ 	.byte	0xff
	.zero		1


	//   ....[87]....
        /*069c*/ 	.word	0x00009a50
        /*06a0*/ 	.word	0x00000002
        /*06a4*/ 	.word	0x00000000
        /*06a8*/ 	.short	0x0101
        /*06aa*/ 	.byte	0xff
	.zero		1


	//   ....[88]....
        /*06ac*/ 	.word	0x00009a70
        /*06b0*/ 	.word	0x00000015
        /*06b4*/ 	.word	0x00000040
        /*06b8*/ 	.short	0x010a
        /*06ba*/ 	.byte	0xff
	.zero		1


	//   ....[89]....
        /*06bc*/ 	.word	0x00009b30
        /*06c0*/ 	.word	0x00000015
        /*06c4*/ 	.word	0x00000040
        /*06c8*/ 	.short	0x010a
        /*06ca*/ 	.byte	0xff
	.zero		1


	//   ....[90]....
        /*06cc*/ 	.word	0x0000aa00
        /*06d0*/ 	.word	0x00000003
        /*06d4*/ 	.word	0x00000000
        /*06d8*/ 	.short	0x0101
        /*06da*/ 	.byte	0xff
	.zero		1


	//   ....[91]....
        /*06dc*/ 	.word	0x0000aa20
        /*06e0*/ 	.word	0x00000000
        /*06e4*/ 	.word	0x00000040
        /*06e8*/ 	.short	0x010a
        /*06ea*/ 	.byte	0xff
	.zero		1


	//   ....[92]....
        /*06ec*/ 	.word	0x0000aad0
        /*06f0*/ 	.word	0x00000000
        /*06f4*/ 	.word	0x00000040
        /*06f8*/ 	.short	0x010a
        /*06fa*/ 	.byte	0xff
	.zero		1


	//   ....[93]....
        /*06fc*/ 	.word	0x0000b380
        /*0700*/ 	.word	0x000000ff
        /*0704*/ 	.word	0x00000000
        /*0708*/ 	.short	0x0101
        /*070a*/ 	.byte	0x04
	.zero		1


	//   ....[94]....
        /*070c*/ 	.word	0x0000b9f0
        /*0710*/ 	.word	0x00000000
        /*0714*/ 	.word	0x00000000
        /*0718*/ 	.short	0x0101
        /*071a*/ 	.byte	0xff
	.zero		1


	//   ....[95]....
        /*071c*/ 	.word	0x0000bcc0
        /*0720*/ 	.word	0x000000ff
        /*0724*/ 	.word	0x00000000
        /*0728*/ 	.short	0x0101
        /*072a*/ 	.byte	0x06
	.zero		1


	//   ....[96]....
        /*072c*/ 	.word	0x0000bce0
        /*0730*/ 	.word	0x00000000
        /*0734*/ 	.word	0x000000d0
        /*0738*/ 	.short	0x010a
        /*073a*/ 	.byte	0xff
	.zero		1


	//   ....[97]....
        /*073c*/ 	.word	0x0000bd40
        /*0740*/ 	.word	0x00000000
        /*0744*/ 	.word	0x00000020
        /*0748*/ 	.short	0x010a
        /*074a*/ 	.byte	0xff
	.zero		1


	//   ....[98]....
        /*074c*/ 	.word	0x0000bda0
        /*0750*/ 	.word	0x00000000
        /*0754*/ 	.word	0x00000020
        /*0758*/ 	.short	0x010a
        /*075a*/ 	.byte	0xff
	.zero		1


	//   ....[99]....
        /*075c*/ 	.word	0x0000bdf0
        /*0760*/ 	.word	0x00000003
        /*0764*/ 	.word	0x00000080
        /*0768*/ 	.short	0x010a
        /*076a*/ 	.byte	0xff
	.zero		1


	//   ....[100]....
        /*076c*/ 	.word	0x0000be50
        /*0770*/ 	.word	0x00000000
        /*0774*/ 	.word	0x00000000
        /*0778*/ 	.short	0x010a
        /*077a*/ 	.byte	0xff
	.zero		1


	//   ....[101]....
        /*077c*/ 	.word	0x0000beb0
        /*0780*/ 	.word	0x00000000
        /*0784*/ 	.word	0x00000000
        /*0788*/ 	.short	0x010a
        /*078a*/ 	.byte	0xff
	.zero		1


	//   ....[102]....
        /*078c*/ 	.word	0x0000bf10
        /*0790*/ 	.word	0x00000000
        /*0794*/ 	.word	0x00000000
        /*0798*/ 	.short	0x010a
        /*079a*/ 	.byte	0xff
	.zero		1


	//   ....[103]....
        /*079c*/ 	.word	0x0000bf60
        /*07a0*/ 	.word	0x00000000
        /*07a4*/ 	.word	0x000000c0
        /*07a8*/ 	.short	0x010a
        /*07aa*/ 	.byte	0xff
	.zero		1


	//   ....[104]....
        /*07ac*/ 	.word	0x0000bfc0
        /*07b0*/ 	.word	0x00000000
        /*07b4*/ 	.word	0x00000090
        /*07b8*/ 	.short	0x010a
        /*07ba*/ 	.byte	0xff
	.zero		1


	//   ....[105]....
        /*07bc*/ 	.word	0x0000c010
        /*07c0*/ 	.word	0x00000000
        /*07c4*/ 	.word	0x00000080
        /*07c8*/ 	.short	0x010a
        /*07ca*/ 	.byte	0xff
	.zero		1


	//   ....[106]....
        /*07cc*/ 	.word	0x0000c070
        /*07d0*/ 	.word	0x00000000
        /*07d4*/ 	.word	0x00000090
        /*07d8*/ 	.short	0x010a
        /*07da*/ 	.byte	0xff
	.zero		1


	//   ....[107]....
        /*07dc*/ 	.word	0x0000c0c0
        /*07e0*/ 	.word	0x00000002
        /*07e4*/ 	.word	0x00000080
        /*07e8*/ 	.short	0x010a
        /*07ea*/ 	.byte	0xff
	.zero		1


	//   ....[108]....
        /*07ec*/ 	.word	0x0000c130
        /*07f0*/ 	.word	0x00000004
        /*07f4*/ 	.word	0x000000b0
        /*07f8*/ 	.short	0x010a
        /*07fa*/ 	.byte	0xff
	.zero		1


	//   ....[109]....
        /*07fc*/ 	.word	0x0000c190
        /*0800*/ 	.word	0x00000004
        /*0804*/ 	.word	0x00000000
        /*0808*/ 	.short	0x010a
        /*080a*/ 	.byte	0xff
	.zero		1


	//   ....[110]....
        /*080c*/ 	.word	0x0000c1f0
        /*0810*/ 	.word	0x00000000
        /*0814*/ 	.word	0x00000000
        /*0818*/ 	.short	0x010a
        /*081a*/ 	.byte	0xff
	.zero		1


	//   ....[111]....
        /*081c*/ 	.word	0x0000c250
        /*0820*/ 	.word	0x00000000
        /*0824*/ 	.word	0x00000000
        /*0828*/ 	.short	0x010a
        /*082a*/ 	.byte	0xff
	.zero		1


	//   ....[112]....
        /*082c*/ 	.word	0x0000c2a0
        /*0830*/ 	.word	0x0000000c
        /*0834*/ 	.word	0x00000080
        /*0838*/ 	.short	0x010a
        /*083a*/ 	.byte	0xff
	.zero		1


	//   ....[113]....
        /*083c*/ 	.word	0x0000c300
        /*0840*/ 	.word	0x00000000
        /*0844*/ 	.word	0x00000078
        /*0848*/ 	.short	0x010a
        /*084a*/ 	.byte	0xff
	.zero		1


	//   ....[114]....
        /*084c*/ 	.word	0x0000c360
        /*0850*/ 	.word	0x00000000
        /*0854*/ 	.word	0x00000058
        /*0858*/ 	.short	0x010a
        /*085a*/ 	.byte	0xff
	.zero		1


	//   ....[115]....
        /*085c*/ 	.word	0x0000c3c0
        /*0860*/ 	.word	0x00000000
        /*0864*/ 	.word	0x00000058
        /*0868*/ 	.short	0x010a
        /*086a*/ 	.byte	0xff
	.zero		1


	//   ....[116]....
        /*086c*/ 	.word	0x0000c420
        /*0870*/ 	.word	0x00000000
        /*0874*/ 	.word	0x00000058
        /*0878*/ 	.short	0x010a
        /*087a*/ 	.byte	0xff
	.zero		1


	//   ....[117]....
        /*087c*/ 	.word	0x0000c480
        /*0880*/ 	.word	0x00000000
        /*0884*/ 	.word	0x00000058
        /*0888*/ 	.short	0x010a
        /*088a*/ 	.byte	0xff
	.zero		1


	//   ....[118]....
        /*088c*/ 	.word	0x0000c4e0
        /*0890*/ 	.word	0x00000000
        /*0894*/ 	.word	0x00000000
        /*0898*/ 	.short	0x010a
        /*089a*/ 	.byte	0xff
	.zero		1


	//   ....[119]....
        /*089c*/ 	.word	0x0000c540
        /*08a0*/ 	.word	0x00000000
        /*08a4*/ 	.word	0x00000000
        /*08a8*/ 	.short	0x010a
        /*08aa*/ 	.byte	0xff
	.zero		1


	//   ....[120]....
        /*08ac*/ 	.word	0x0000c590
        /*08b0*/ 	.word	0x00000000
        /*08b4*/ 	.word	0x00000080
        /*08b8*/ 	.short	0x010a
        /*08ba*/ 	.byte	0xff
	.zero		1


	//   ....[121]....
        /*08bc*/ 	.word	0x0000c5e0
        /*08c0*/ 	.word	0x00000000
        /*08c4*/ 	.word	0x00000040
        /*08c8*/ 	.short	0x010a
        /*08ca*/ 	.byte	0xff
	.zero		1


	//   ....[122]....
        /*08cc*/ 	.word	0x0000c630
        /*08d0*/ 	.word	0x0000006b
        /*08d4*/ 	.word	0x000000a0
        /*08d8*/ 	.short	0x010a
        /*08da*/ 	.byte	0xff
	.zero		1


	//   ....[123]....
        /*08dc*/ 	.word	0x0000c680
        /*08e0*/ 	.word	0x00000002
        /*08e4*/ 	.word	0x00000040
        /*08e8*/ 	.short	0x010a
        /*08ea*/ 	.byte	0xff
	.zero		1


	//   ....[124]....
        /*08ec*/ 	.word	0x0000c6d0
        /*08f0*/ 	.word	0x00000015
        /*08f4*/ 	.word	0x00000040
        /*08f8*/ 	.short	0x010a
        /*08fa*/ 	.byte	0xff
	.zero		1


	//   ....[125]....
        /*08fc*/ 	.word	0x0000c720
        /*0900*/ 	.word	0x00000000
        /*0904*/ 	.word	0x00000040
        /*0908*/ 	.short	0x010a
        /*090a*/ 	.byte	0xff
	.zero		1


	//----- nvinfo : EIATTR_NUM_MBARRIERS
	.align		4
.L_47:
        /*090c*/ 	.byte	0x03, 0x38
        /*090e*/ 	.short	0x001c


	//----- nvinfo : EIATTR_EXIT_INSTR_OFFSETS
	.align		4
        /*0910*/ 	.byte	0x04, 0x1c
        /*0912*/ 	.short	(.L_49 - .L_48)


	//   ....[0]....
.L_48:
        /*0914*/ 	.word	0x00003110


	//   ....[1]....
        /*0918*/ 	.word	0x00003620


	//   ....[2]....
        /*091c*/ 	.word	0x00003680


	//   ....[3]....
        /*0920*/ 	.word	0x00005350


	//   ....[4]....
        /*0924*/ 	.word	0x00006930


	//   ....[5]....
        /*0928*/ 	.word	0x00006970


	//   ....[6]....
        /*092c*/ 	.word	0x0000bbb0


	//   ....[7]....
        /*0930*/ 	.word	0x0000bc20


	//   ....[8]....
        /*0934*/ 	.word	0x0000bc50


	//   ....[9]....
        /*0938*/ 	.word	0x0000bcd0


	//----- nvinfo : EIATTR_MAX_THREADS
	.align		4
.L_49:
        /*093c*/ 	.byte	0x04, 0x05
        /*093e*/ 	.short	(.L_51 - .L_50)
.L_50:
        /*0940*/ 	.word	0x00000100
        /*0944*/ 	.word	0x00000001
        /*0948*/ 	.word	0x00000001


	//----- nvinfo : EIATTR_CRS_STACK_SIZE
	.align		4
.L_51:
        /*094c*/ 	.byte	0x04, 0x1e
        /*094e*/ 	.short	(.L_53 - .L_52)
.L_52:
        /*0950*/ 	.word	0x00000000


	//----- nvinfo : EIATTR_CBANK_PARAM_SIZE
	.align		4
.L_53:
        /*0954*/ 	.byte	0x03, 0x19
        /*0956*/ 	.short	0x0c00


	//----- nvinfo : EIATTR_PARAM_CBANK
	.align		4
        /*0958*/ 	.byte	0x04, 0x0a
        /*095a*/ 	.short	(.L_55 - .L_54)
	.align		4
.L_54:
        /*095c*/ 	.word	index@(.nv.constant0._ZN7cutlass13device_kernelINS_4gemm6kernel13GemmUniversalIN4cute5tupleIJiiiiEEENS1_10collective13CollectiveMmaINS1_46MainloopSm100TmaUmmaWarpSpecializedBlockScaledILi4ELi2ELi2ENS5_IJNS4_1CILi2EEENSA_ILi4EEENSA_ILi1EEEEEEEENS5_IJNSA_ILi128EEENSA_ILi64EEENSA_ILi256EEEEEENS5_IJNS_12float_e5m2_tENS_13float_ue8m0_tEEEENS5_IJNS5_IJlSD_lEEENS4_6LayoutINS5_IJNS5_IJNS5_IJNSA_ILi32EEESC_EEEiEEESR_NS5_IJSD_iEEEEEENS5_IJNS5_IJNS5_IJNSA_ILi16EEESC_EEEiEEENS5_IJNS5_IJNSA_ILi0EEESD_EEENSA_ILi512EEEEEENS5_IJSX_iEEEEEEEEEEESM_S14_NS4_8TiledMMAINS4_8MMA_AtomIJNS4_21SM100_MMA_MXF8F6F4_SSISK_SK_fSL_Li128ELi64ELNS4_4UMMA5MajorE0ELS19_0ELNS18_7ScaleInE0ELS1A_0EEEEEENSO_INS5_IJSD_SD_SD_EEENS5_IJSX_SX_SX_EEEEENS5_IJNS4_10UnderscoreES1G_S1G_EEEEENS5_IJNS4_23SM90_TMA_LOAD_MULTICASTES1J_EEENS5_IJNS4_14ComposedLayoutINS4_7SwizzleILi3ELi4ELi3EEENS4_18smem_ptr_flag_bitsILi8EEENSO_INS5_IJNSA_ILi8EEESG_EEENS5_IJSG_SD_EEEEEEENSO_INS5_IJNS5_IJNS5_IJSQ_SD_EEENS5_IJSP_SD_EEEEEESD_NS5_IJSC_SB_EEEEEENS5_IJNS5_IJNS5_IJSV_SZ_EEESY_EEESX_NS5_IJSD_SZ_EEEEEEEEEEEvNS4_8identityES1K_S25_vS26_EENS_8epilogue10collective18CollectiveEpilogueINS28_23Sm100TmaWarpSpecializedILi3ELi2ELi16ELb1ELb0EEEJNS5_IJSH_SH_SI_EEENS5_IJNSO_ISH_SD_EENSO_INS5_IJSU_SB_EEENS5_IJSD_SP_EEEEEEEENS_10bfloat16_tESN_S2J_SN_NS28_6fusion15FusionCallbacksIS2C_NS2K_17LinearCombinationIS2J_fS2J_fLNS_15FloatRoundStyleE2EEES2D_S2I_JEEENS4_5SM1004TMEM4LOAD26SM100_TMEM_LOAD_32dp32b16xENS4_13SM90_TMA_LOADENS1L_INS1M_ILi1ELi4ELi3EEENS1O_ILi16EEENSO_INS5_IJS1Q_SU_EEENS5_IJSU_SD_EEEEEEENS4_39AutoVectorizingCopyWithAssumedAlignmentILi128EEENS4_14SM90_TMA_STOREES30_S32_S32_EEEvvEEEEvNT_6ParamsE)
        /*0960*/ 	.short	0x0380
        /*0962*/ 	.short	0x0c00


	//----- nvinfo : EIATTR_SW_WAR
	.align		4
.L_55:
        /*0964*/ 	.byte	0x04, 0x36
        /*0966*/ 	.short	(.L_57 - .L_56)
.L_56:
        /*0968*/ 	.word	0x00000008
.L_57:


//--------------------- .nv.callgraph             --------------------------
	.section	.nv.callgraph,"",@"SHT_CUDA_CALLGRAPH"
	.align	4
	.sectionentsize	8
	.align		4
        /*0000*/ 	.word	0x00000000
	.align		4
        /*0004*/ 	.word	0xffffffff
	.align		4
        /*0008*/ 	.word	index@(_ZN7cutlass13device_kernelINS_4gemm6kernel13GemmUniversalIN4cute5tupleIJiiiiEEENS1_10collective13CollectiveMmaINS1_46MainloopSm100TmaUmmaWarpSpecializedBlockScaledILi4ELi2ELi2ENS5_IJNS4_1CILi2EEENSA_ILi4EEENSA_ILi1EEEEEEEENS5_IJNSA_ILi128EEENSA_ILi64EEENSA_ILi256EEEEEENS5_IJNS_12float_e5m2_tENS_13float_ue8m0_tEEEENS5_IJNS5_IJlSD_lEEENS4_6LayoutINS5_IJNS5_IJNS5_IJNSA_ILi32EEESC_EEEiEEESR_NS5_IJSD_iEEEEEENS5_IJNS5_IJNS5_IJNSA_ILi16EEESC_EEEiEEENS5_IJNS5_IJNSA_ILi0EEESD_EEENSA_ILi512EEEEEENS5_IJSX_iEEEEEEEEEEESM_S14_NS4_8TiledMMAINS4_8MMA_AtomIJNS4_21SM100_MMA_MXF8F6F4_SSISK_SK_fSL_Li128ELi64ELNS4_4UMMA5MajorE0ELS19_0ELNS18_7ScaleInE0ELS1A_0EEEEEENSO_INS5_IJSD_SD_SD_EEENS5_IJSX_SX_SX_EEEEENS5_IJNS4_10UnderscoreES1G_S1G_EEEEENS5_IJNS4_23SM90_TMA_LOAD_MULTICASTES1J_EEENS5_IJNS4_14ComposedLayoutINS4_7SwizzleILi3ELi4ELi3EEENS4_18smem_ptr_flag_bitsILi8EEENSO_INS5_IJNSA_ILi8EEESG_EEENS5_IJSG_SD_EEEEEEENSO_INS5_IJNS5_IJNS5_IJSQ_SD_EEENS5_IJSP_SD_EEEEEESD_NS5_IJSC_SB_EEEEEENS5_IJNS5_IJNS5_IJSV_SZ_EEESY_EEESX_NS5_IJSD_SZ_EEEEEEEEEEEvNS4_8identityES1K_S25_vS26_EENS_8epilogue10collective18CollectiveEpilogueINS28_23Sm100TmaWarpSpecializedILi3ELi2ELi16ELb1ELb0EEEJNS5_IJSH_SH_SI_EEENS5_IJNSO_ISH_SD_EENSO_INS5_IJSU_SB_EEENS5_IJSD_SP_EEEEEEEENS_10bfloat16_tESN_S2J_SN_NS28_6fusion15FusionCallbacksIS2C_NS2K_17LinearCombinationIS2J_fS2J_fLNS_15FloatRoundStyleE2EEES2D_S2I_JEEENS4_5SM1004TMEM4LOAD26SM100_TMEM_LOAD_32dp32b16xENS4_13SM90_TMA_LOADENS1L_INS1M_ILi1ELi4ELi3EEENS1O_ILi16EEENSO_INS5_IJS1Q_SU_EEENS5_IJSU_SD_EEEEEEENS4_39AutoVectorizingCopyWithAssumedAlignmentILi128EEENS4_14SM90_TMA_STOREES30_S32_S32_EEEvvEEEEvNT_6ParamsE)
	.align		4
        /*000c*/ 	.word	index@(__assertfail)
	.align		4
        /*0010*/ 	.word	0x00000000
	.align		4
        /*0014*/ 	.word	0xfffffffe
	.align		4
        /*0018*/ 	.word	0x00000000
	.align		4
        /*001c*/ 	.word	0xfffffffd
	.align		4
        /*0020*/ 	.word	0x00000000
	.align		4
        /*0024*/ 	.word	0xfffffffc


//--------------------- .nv.constant4             --------------------------
	.section	.nv.constant4,"a",@progbits
	.align	8
	.align		8
.nv.constant4:
        /*0000*/ 	.dword	__assertfail
	.align		8
        /*0008*/ 	.dword	__unnamed_1
	.align		8
        /*0010*/ 	.dword	__unnamed_2
	.align		8
        /*0018*/ 	.dword	_ZN40_INTERNAL_f5970a85_4_k_cu_f0aefbf5_195464cuda3std3__45__cpo5beginE
	.align		8
        /*0020*/ 	.dword	_ZN40_INTERNAL_f5970a85_4_k_cu_f0aefbf5_195464cuda3std3__45__cpo3endE
	.align		8
        /*0028*/ 	.dword	_ZN40_INTERNAL_f5970a85_4_k_cu_f0aefbf5_195464cuda3std3__45__cpo6cbeginE
	.align		8
        /*0030*/ 	.dword	_ZN40_INTERNAL_f5970a85_4_k_cu_f0aefbf5_195464cuda3std3__45__cpo4cendE
	.align		8
        /*0038*/ 	.dword	_ZN40_INTERNAL_f5970a85_4_k_cu_f0aefbf5_195464cuda3std3__442_GLOBAL__N__f5970a85_4_k_cu_f0aefbf5_195466ignoreE
	.align		8
        /*0040*/ 	.dword	_ZN40_INTERNAL_f5970a85_4_k_cu_f0aefbf5_195464cuda3std3__419piecewise_constructE
	.align		8
        /*0048*/ 	.dword	_ZN40_INTERNAL_f5970a85_4_k_cu_f0aefbf5_195464cuda3std3__48in_placeE
	.align		8
        /*0050*/ 	.dword	_ZN40_INTERNAL_f5970a85_4_k_cu_f0aefbf5_195464cuda3std6ranges3__45__cpo4swapE
	.align		8
        /*0058*/ 	.dword	_ZN40_INTERNAL_f5970a85_4_k_cu_f0aefbf5_195464cuda3std6ranges3__45__cpo9iter_moveE
	.align		8
        /*0060*/ 	.dword	_ZN40_INTERNAL_f5970a85_4_k_cu_f0aefbf5_195464cute7productE
	.align		8
        /*0068*/ 	.dword	_ZN40_INTERNAL_f5970a85_4_k_cu_f0aefbf5_195464cute1_E
	.align		8
        /*0070*/ 	.dword	$str$25
	.align		8
        /*0078*/ 	.dword	$str$26
	.align		8
        /*0080*/ 	.dword	$str$27
	.align		8
        /*0088*/ 	.dword	$str$28


//--------------------- .text._ZN7cutlass13device_kernelINS_4gemm6kernel13GemmUniversalIN4cute5tupleIJiiiiEEENS1_10collective13CollectiveMmaINS1_46MainloopSm100TmaUmmaWarpSpecializedBlockScaledILi4ELi2ELi2ENS5_IJNS4_1CILi2EEENSA_ILi4EEENSA_ILi1EEEEEEEENS5_IJNSA_ILi128EEENSA_ILi64EEENSA_ILi256EEEEEENS5_IJNS_12float_e5m2_tENS_13float_ue8m0_tEEEENS5_IJNS5_IJlSD_lEEENS4_6LayoutINS5_IJNS5_IJNS5_IJNSA_ILi32EEESC_EEEiEEESR_NS5_IJSD_iEEEEEENS5_IJNS5_IJNS5_IJNSA_ILi16EEESC_EEEiEEENS5_IJNS5_IJNSA_ILi0EEESD_EEENSA_ILi512EEEEEENS5_IJSX_iEEEEEEEEEEESM_S14_NS4_8TiledMMAINS4_8MMA_AtomIJNS4_21SM100_MMA_MXF8F6F4_SSISK_SK_fSL_Li128ELi64ELNS4_4UMMA5MajorE0ELS19_0ELNS18_7ScaleInE0ELS1A_0EEEEEENSO_INS5_IJSD_SD_SD_EEENS5_IJSX_SX_SX_EEEEENS5_IJNS4_10UnderscoreES1G_S1G_EEEEENS5_IJNS4_23SM90_TMA_LOAD_MULTICASTES1J_EEENS5_IJNS4_14ComposedLayoutINS4_7SwizzleILi3ELi4ELi3EEENS4_18smem_ptr_flag_bitsILi8EEENSO_INS5_IJNSA_ILi8EEESG_EEENS5_IJSG_SD_EEEEEEENSO_INS5_IJNS5_IJNS5_IJSQ_SD_EEENS5_IJSP_SD_EEEEEESD_NS5_IJSC_SB_EEEEEENS5_IJNS5_IJNS5_IJSV_SZ_EEESY_EEESX_NS5_IJSD_SZ_EEEEEEEEEEEvNS4_8identityES1K_S25_vS26_EENS_8epilogue10collective18CollectiveEpilogueINS28_23Sm100TmaWarpSpecializedILi3ELi2ELi16ELb1ELb0EEEJNS5_IJSH_SH_SI_EEENS5_IJNSO_ISH_SD_EENSO_INS5_IJSU_SB_EEENS5_IJSD_SP_EEEEEEEENS_10bfloat16_tESN_S2J_SN_NS28_6fusion15FusionCallbacksIS2C_NS2K_17LinearCombinationIS2J_fS2J_fLNS_15FloatRoundStyleE2EEES2D_S2I_JEEENS4_5SM1004TMEM4LOAD26SM100_TMEM_LOAD_32dp32b16xENS4_13SM90_TMA_LOADENS1L_INS1M_ILi1ELi4ELi3EEENS1O_ILi16EEENSO_INS5_IJS1Q_SU_EEENS5_IJSU_SD_EEEEEEENS4_39AutoVectorizingCopyWithAssumedAlignmentILi128EEENS4_14SM90_TMA_STOREES30_S32_S32_EEEvvEEEEvNT_6ParamsE --------------------------
	.section	.text._ZN7cutlass13device_kernelINS_4gemm6kernel13GemmUniversalIN4cute5tupleIJiiiiEEENS1_10collective13CollectiveMmaINS1_46MainloopSm100TmaUmmaWarpSpecializedBlockScaledILi4ELi2ELi2ENS5_IJNS4_1CILi2EEENSA_ILi4EEENSA_ILi1EEEEEEEENS5_IJNSA_ILi128EEENSA_ILi64EEENSA_ILi256EEEEEENS5_IJNS_12float_e5m2_tENS_13float_ue8m0_tEEEENS5_IJNS5_IJlSD_lEEENS4_6LayoutINS5_IJNS5_IJNS5_IJNSA_ILi32EEESC_EEEiEEESR_NS5_IJSD_iEEEEEENS5_IJNS5_IJNS5_IJNSA_ILi16EEESC_EEEiEEENS5_IJNS5_IJNSA_ILi0EEESD_EEENSA_ILi512EEEEEENS5_IJSX_iEEEEEEEEEEESM_S14_NS4_8TiledMMAINS4_8MMA_AtomIJNS4_21SM100_MMA_MXF8F6F4_SSISK_SK_fSL_Li128ELi64ELNS4_4UMMA5MajorE0ELS19_0ELNS18_7ScaleInE0ELS1A_0EEEEEENSO_INS5_IJSD_SD_SD_EEENS5_IJSX_SX_SX_EEEEENS5_IJNS4_10UnderscoreES1G_S1G_EEEEENS5_IJNS4_23SM90_TMA_LOAD_MULTICASTES1J_EEENS5_IJNS4_14ComposedLayoutINS4_7SwizzleILi3ELi4ELi3EEENS4_18smem_ptr_flag_bitsILi8EEENSO_INS5_IJNSA_ILi8EEESG_EEENS5_IJSG_SD_EEEEEEENSO_INS5_IJNS5_IJNS5_IJSQ_SD_EEENS5_IJSP_SD_EEEEEESD_NS5_IJSC_SB_EEEEEENS5_IJNS5_IJNS5_IJSV_SZ_EEESY_EEESX_NS5_IJSD_SZ_EEEEEEEEEEEvNS4_8identityES1K_S25_vS26_EENS_8epilogue10collective18CollectiveEpilogueINS28_23Sm100TmaWarpSpecializedILi3ELi2ELi16ELb1ELb0EEEJNS5_IJSH_SH_SI_EEENS5_IJNSO_ISH_SD_EENSO_INS5_IJSU_SB_EEENS5_IJSD_SP_EEEEEEEENS_10bfloat16_tESN_S2J_SN_NS28_6fusion15FusionCallbacksIS2C_NS2K_17LinearCombinationIS2J_fS2J_fLNS_15FloatRoundStyleE2EEES2D_S2I_JEEENS4_5SM1004TMEM4LOAD26SM100_TMEM_LOAD_32dp32b16xENS4_13SM90_TMA_LOADENS1L_INS1M_ILi1ELi4ELi3EEENS1O_ILi16EEENSO_INS5_IJS1Q_SU_EEENS5_IJSU_SD_EEEEEEENS4_39AutoVectorizingCopyWithAssumedAlignmentILi128EEENS4_14SM90_TMA_STOREES30_S32_S32_EEEvvEEEEvNT_6ParamsE,"ax",@progbits
	.align	128
.text._ZN7cutlass13device_kernelINS_4gemm6kernel13GemmUniversalIN4cute5tupleIJiiiiEEENS1_10collective13CollectiveMmaINS1_46MainloopSm100TmaUmmaWarpSpecializedBlockScaledILi4ELi2ELi2ENS5_IJNS4_1CILi2EEENSA_ILi4EEENSA_ILi1EEEEEEEENS5_IJNSA_ILi128EEENSA_ILi64EEENSA_ILi256EEEEEENS5_IJNS_12float_e5m2_tENS_13float_ue8m0_tEEEENS5_IJNS5_IJlSD_lEEENS4_6LayoutINS5_IJNS5_IJNS5_IJNSA_ILi32EEESC_EEEiEEESR_NS5_IJSD_iEEEEEENS5_IJNS5_IJNS5_IJNSA_ILi16EEESC_EEEiEEENS5_IJNS5_IJNSA_ILi0EEESD_EEENSA_ILi512EEEEEENS5_IJSX_iEEEEEEEEEEESM_S14_NS4_8TiledMMAINS4_8MMA_AtomIJNS4_21SM100_MMA_MXF8F6F4_SSISK_SK_fSL_Li128ELi64ELNS4_4UMMA5MajorE0ELS19_0ELNS18_7ScaleInE0ELS1A_0EEEEEENSO_INS5_IJSD_SD_SD_EEENS5_IJSX_SX_SX_EEEEENS5_IJNS4_10UnderscoreES1G_S1G_EEEEENS5_IJNS4_23SM90_TMA_LOAD_MULTICASTES1J_EEENS5_IJNS4_14ComposedLayoutINS4_7SwizzleILi3ELi4ELi3EEENS4_18smem_ptr_flag_bitsILi8EEENSO_INS5_IJNSA_ILi8EEESG_EEENS5_IJSG_SD_EEEEEEENSO_INS5_IJNS5_IJNS5_IJSQ_SD_EEENS5_IJSP_SD_EEEEEESD_NS5_IJSC_SB_EEEEEENS5_IJNS5_IJNS5_IJSV_SZ_EEESY_EEESX_NS5_IJSD_SZ_EEEEEEEEEEEvNS4_8identityES1K_S25_vS26_EENS_8epilogue10collective18CollectiveEpilogueINS28_23Sm100TmaWarpSpecializedILi3ELi2ELi16ELb1ELb0EEEJNS5_IJSH_SH_SI_EEENS5_IJNSO_ISH_SD_EENSO_INS5_IJSU_SB_EEENS5_IJSD_SP_EEEEEEEENS_10bfloat16_tESN_S2J_SN_NS28_6fusion15FusionCallbacksIS2C_NS2K_17LinearCombinationIS2J_fS2J_fLNS_15FloatRoundStyleE2EEES2D_S2I_JEEENS4_5SM1004TMEM4LOAD26SM100_TMEM_LOAD_32dp32b16xENS4_13SM90_TMA_LOADENS1L_INS1M_ILi1ELi4ELi3EEENS1O_ILi16EEENSO_INS5_IJS1Q_SU_EEENS5_IJSU_SD_EEEEEEENS4_39AutoVectorizingCopyWithAssumedAlignmentILi128EEENS4_14SM90_TMA_STOREES30_S32_S32_EEEvvEEEEvNT_6ParamsE:
        .type           _ZN7cutlass13device_kernelINS_4gemm6kernel13GemmUniversalIN4cute5tupleIJiiiiEEENS1_10collective13CollectiveMmaINS1_46MainloopSm100TmaUmmaWarpSpecializedBlockScaledILi4ELi2ELi2ENS5_IJNS4_1CILi2EEENSA_ILi4EEENSA_ILi1EEEEEEEENS5_IJNSA_ILi128EEENSA_ILi64EEENSA_ILi256EEEEEENS5_IJNS_12float_e5m2_tENS_13float_ue8m0_tEEEENS5_IJNS5_IJlSD_lEEENS4_6LayoutINS5_IJNS5_IJNS5_IJNSA_ILi32EEESC_EEEiEEESR_NS5_IJSD_iEEEEEENS5_IJNS5_IJNS5_IJNSA_ILi16EEESC_EEEiEEENS5_IJNS5_IJNSA_ILi0EEESD_EEENSA_ILi512EEEEEENS5_IJSX_iEEEEEEEEEEESM_S14_NS4_8TiledMMAINS4_8MMA_AtomIJNS4_21SM100_MMA_MXF8F6F4_SSISK_SK_fSL_Li128ELi64ELNS4_4UMMA5MajorE0ELS19_0ELNS18_7ScaleInE0ELS1A_0EEEEEENSO_INS5_IJSD_SD_SD_EEENS5_IJSX_SX_SX_EEEEENS5_IJNS4_10UnderscoreES1G_S1G_EEEEENS5_IJNS4_23SM90_TMA_LOAD_MULTICASTES1J_EEENS5_IJNS4_14ComposedLayoutINS4_7SwizzleILi3ELi4ELi3EEENS4_18smem_ptr_flag_bitsILi8EEENSO_INS5_IJNSA_ILi8EEESG_EEENS5_IJSG_SD_EEEEEEENSO_INS5_IJNS5_IJNS5_IJSQ_SD_EEENS5_IJSP_SD_EEEEEESD_NS5_IJSC_SB_EEEEEENS5_IJNS5_IJNS5_IJSV_SZ_EEESY_EEESX_NS5_IJSD_SZ_EEEEEEEEEEEvNS4_8identityES1K_S25_vS26_EENS_8epilogue10collective18CollectiveEpilogueINS28_23Sm100TmaWarpSpecializedILi3ELi2ELi16ELb1ELb0EEEJNS5_IJSH_SH_SI_EEENS5_IJNSO_ISH_SD_EENSO_INS5_IJSU_SB_EEENS5_IJSD_SP_EEEEEEEENS_10bfloat16_tESN_S2J_SN_NS28_6fusion15FusionCallbacksIS2C_NS2K_17LinearCombinationIS2J_fS2J_fLNS_15FloatRoundStyleE2EEES2D_S2I_JEEENS4_5SM1004TMEM4LOAD26SM100_TMEM_LOAD_32dp32b16xENS4_13SM90_TMA_LOADENS1L_INS1M_ILi1ELi4ELi3EEENS1O_ILi16EEENSO_INS5_IJS1Q_SU_EEENS5_IJSU_SD_EEEEEEENS4_39AutoVectorizingCopyWithAssumedAlignmentILi128EEENS4_14SM90_TMA_STOREES30_S32_S32_EEEvvEEEEvNT_6ParamsE,@function
        .size           _ZN7cutlass13device_kernelINS_4gemm6kernel13GemmUniversalIN4cute5tupleIJiiiiEEENS1_10collective13CollectiveMmaINS1_46MainloopSm100TmaUmmaWarpSpecializedBlockScaledILi4ELi2ELi2ENS5_IJNS4_1CILi2EEENSA_ILi4EEENSA_ILi1EEEEEEEENS5_IJNSA_ILi128EEENSA_ILi64EEENSA_ILi256EEEEEENS5_IJNS_12float_e5m2_tENS_13float_ue8m0_tEEEENS5_IJNS5_IJlSD_lEEENS4_6LayoutINS5_IJNS5_IJNS5_IJNSA_ILi32EEESC_EEEiEEESR_NS5_IJSD_iEEEEEENS5_IJNS5_IJNS5_IJNSA_ILi16EEESC_EEEiEEENS5_IJNS5_IJNSA_ILi0EEESD_EEENSA_ILi512EEEEEENS5_IJSX_iEEEEEEEEEEESM_S14_NS4_8TiledMMAINS4_8MMA_AtomIJNS4_21SM100_MMA_MXF8F6F4_SSISK_SK_fSL_Li128ELi64ELNS4_4UMMA5MajorE0ELS19_0ELNS18_7ScaleInE0ELS1A_0EEEEEENSO_INS5_IJSD_SD_SD_EEENS5_IJSX_SX_SX_EEEEENS5_IJNS4_10UnderscoreES1G_S1G_EEEEENS5_IJNS4_23SM90_TMA_LOAD_MULTICASTES1J_EEENS5_IJNS4_14ComposedLayoutINS4_7SwizzleILi3ELi4ELi3EEENS4_18smem_ptr_flag_bitsILi8EEENSO_INS5_IJNSA_ILi8EEESG_EEENS5_IJSG_SD_EEEEEEENSO_INS5_IJNS5_IJNS5_IJSQ_SD_EEENS5_IJSP_SD_EEEEEESD_NS5_IJSC_SB_EEEEEENS5_IJNS5_IJNS5_IJSV_SZ_EEESY_EEESX_NS5_IJSD_SZ_EEEEEEEEEEEvNS4_8identityES1K_S25_vS26_EENS_8epilogue10collective18CollectiveEpilogueINS28_23Sm100TmaWarpSpecializedILi3ELi2ELi16ELb1ELb0EEEJNS5_IJSH_SH_SI_EEENS5_IJNSO_ISH_SD_EENSO_INS5_IJSU_SB_EEENS5_IJSD_SP_EEEEEEEENS_10bfloat16_tESN_S2J_SN_NS28_6fusion15FusionCallbacksIS2C_NS2K_17LinearCombinationIS2J_fS2J_fLNS_15FloatRoundStyleE2EEES2D_S2I_JEEENS4_5SM1004TMEM4LOAD26SM100_TMEM_LOAD_32dp32b16xENS4_13SM90_TMA_LOADENS1L_INS1M_ILi1ELi4ELi3EEENS1O_ILi16EEENSO_INS5_IJS1Q_SU_EEENS5_IJSU_SD_EEEEEEENS4_39AutoVectorizingCopyWithAssumedAlignmentILi128EEENS4_14SM90_TMA_STOREES30_S32_S32_EEEvvEEEEvNT_6ParamsE,(.L_x_195 - _ZN7cutlass13device_kernelINS_4gemm6kernel13GemmUniversalIN4cute5tupleIJiiiiEEENS1_10collective13CollectiveMmaINS1_46MainloopSm100TmaUmmaWarpSpecializedBlockScaledILi4ELi2ELi2ENS5_IJNS4_1CILi2EEENSA_ILi4EEENSA_ILi1EEEEEEEENS5_IJNSA_ILi128EEENSA_ILi64EEENSA_ILi256EEEEEENS5_IJNS_12float_e5m2_tENS_13float_ue8m0_tEEEENS5_IJNS5_IJlSD_lEEENS4_6LayoutINS5_IJNS5_IJNS5_IJNSA_ILi32EEESC_EEEiEEESR_NS5_IJSD_iEEEEEENS5_IJNS5_IJNS5_IJNSA_ILi16EEESC_EEEiEEENS5_IJNS5_IJNSA_ILi0EEESD_EEENSA_ILi512EEEEEENS5_IJSX_iEEEEEEEEEEESM_S14_NS4_8TiledMMAINS4_8MMA_AtomIJNS4_21SM100_MMA_MXF8F6F4_SSISK_SK_fSL_Li128ELi64ELNS4_4UMMA5MajorE0ELS19_0ELNS18_7ScaleInE0ELS1A_0EEEEEENSO_INS5_IJSD_SD_SD_EEENS5_IJSX_SX_SX_EEEEENS5_IJNS4_10UnderscoreES1G_S1G_EEEEENS5_IJNS4_23SM90_TMA_LOAD_MULTICASTES1J_EEENS5_IJNS4_14ComposedLayoutINS4_7SwizzleILi3ELi4ELi3EEENS4_18smem_ptr_flag_bitsILi8EEENSO_INS5_IJNSA_ILi8EEESG_EEENS5_IJSG_SD_EEEEEEENSO_INS5_IJNS5_IJNS5_IJSQ_SD_EEENS5_IJSP_SD_EEEEEESD_NS5_IJSC_SB_EEEEEENS5_IJNS5_IJNS5_IJSV_SZ_EEESY_EEESX_NS5_IJSD_SZ_EEEEEEEEEEEvNS4_8identityES1K_S25_vS26_EENS_8epilogue10collective18CollectiveEpilogueINS28_23Sm100TmaWarpSpecializedILi3ELi2ELi16ELb1ELb0EEEJNS5_IJSH_SH_SI_EEENS5_IJNSO_ISH_SD_EENSO_INS5_IJSU_SB_EEENS5_IJSD_SP_EEEEEEEENS_10bfloat16_tESN_S2J_SN_NS28_6fusion15FusionCallbacksIS2C_NS2K_17LinearCombinationIS2J_fS2J_fLNS_15FloatRoundStyleE2EEES2D_S2I_JEEENS4_5SM1004TMEM4LOAD26SM100_TMEM_LOAD_32dp32b16xENS4_13SM90_TMA_LOADENS1L_INS1M_ILi1ELi4ELi3EEENS1O_ILi16EEENSO_INS5_IJS1Q_SU_EEENS5_IJSU_SD_EEEEEEENS4_39AutoVectorizingCopyWithAssumedAlignmentILi128EEENS4_14SM90_TMA_STOREES30_S32_S32_EEEvvEEEEvNT_6ParamsE)
        .other          _ZN7cutlass13device_kernelINS_4gemm6kernel13GemmUniversalIN4cute5tupleIJiiiiEEENS1_10collective13CollectiveMmaINS1_46MainloopSm100TmaUmmaWarpSpecializedBlockScaledILi4ELi2ELi2ENS5_IJNS4_1CILi2EEENSA_ILi4EEENSA_ILi1EEEEEEEENS5_IJNSA_ILi128EEENSA_ILi64EEENSA_ILi256EEEEEENS5_IJNS_12float_e5m2_tENS_13float_ue8m0_tEEEENS5_IJNS5_IJlSD_lEEENS4_6LayoutINS5_IJNS5_IJNS5_IJNSA_ILi32EEESC_EEEiEEESR_NS5_IJSD_iEEEEEENS5_IJNS5_IJNS5_IJNSA_ILi16EEESC_EEEiEEENS5_IJNS5_IJNSA_ILi0EEESD_EEENSA_ILi512EEEEEENS5_IJSX_iEEEEEEEEEEESM_S14_NS4_8TiledMMAINS4_8MMA_AtomIJNS4_21SM100_MMA_MXF8F6F4_SSISK_SK_fSL_Li128ELi64ELNS4_4UMMA5MajorE0ELS19_0ELNS18_7ScaleInE0ELS1A_0EEEEEENSO_INS5_IJSD_SD_SD_EEENS5_IJSX_SX_SX_EEEEENS5_IJNS4_10UnderscoreES1G_S1G_EEEEENS5_IJNS4_23SM90_TMA_LOAD_MULTICASTES1J_EEENS5_IJNS4_14ComposedLayoutINS4_7SwizzleILi3ELi4ELi3EEENS4_18smem_ptr_flag_bitsILi8EEENSO_INS5_IJNSA_ILi8EEESG_EEENS5_IJSG_SD_EEEEEEENSO_INS5_IJNS5_IJNS5_IJSQ_SD_EEENS5_IJSP_SD_EEEEEESD_NS5_IJSC_SB_EEEEEENS5_IJNS5_IJNS5_IJSV_SZ_EEESY_EEESX_NS5_IJSD_SZ_EEEEEEEEEEEvNS4_8identityES1K_S25_vS26_EENS_8epilogue10collective18CollectiveEpilogueINS28_23Sm100TmaWarpSpecializedILi3ELi2ELi16ELb1ELb0EEEJNS5_IJSH_SH_SI_EEENS5_IJNSO_ISH_SD_EENSO_INS5_IJSU_SB_EEENS5_IJSD_SP_EEEEEEEENS_10bfloat16_tESN_S2J_SN_NS28_6fusion15FusionCallbacksIS2C_NS2K_17LinearCombinationIS2J_fS2J_fLNS_15FloatRoundStyleE2EEES2D_S2I_JEEENS4_5SM1004TMEM4LOAD26SM100_TMEM_LOAD_32dp32b16xENS4_13SM90_TMA_LOADENS1L_INS1M_ILi1ELi4ELi3EEENS1O_ILi16EEENSO_INS5_IJS1Q_SU_EEENS5_IJSU_SD_EEEEEEENS4_39AutoVectorizingCopyWithAssumedAlignmentILi128EEENS4_14SM90_TMA_STOREES30_S32_S32_EEEvvEEEEvNT_6ParamsE,@"STO_CUDA_ENTRY STV_DEFAULT"
_ZN7cutlass13device_kernelINS_4gemm6kernel13GemmUniversalIN4cute5tupleIJiiiiEEENS1_10collective13CollectiveMmaINS1_46MainloopSm100TmaUmmaWarpSpecializedBlockScaledILi4ELi2ELi2ENS5_IJNS4_1CILi2EEENSA_ILi4EEENSA_ILi1EEEEEEEENS5_IJNSA_ILi128EEENSA_ILi64EEENSA_ILi256EEEEEENS5_IJNS_12float_e5m2_tENS_13float_ue8m0_tEEEENS5_IJNS5_IJlSD_lEEENS4_6LayoutINS5_IJNS5_IJNS5_IJNSA_ILi32EEESC_EEEiEEESR_NS5_IJSD_iEEEEEENS5_IJNS5_IJNS5_IJNSA_ILi16EEESC_EEEiEEENS5_IJNS5_IJNSA_ILi0EEESD_EEENSA_ILi512EEEEEENS5_IJSX_iEEEEEEEEEEESM_S14_NS4_8TiledMMAINS4_8MMA_AtomIJNS4_21SM100_MMA_MXF8F6F4_SSISK_SK_fSL_Li128ELi64ELNS4_4UMMA5MajorE0ELS19_0ELNS18_7ScaleInE0ELS1A_0EEEEEENSO_INS5_IJSD_SD_SD_EEENS5_IJSX_SX_SX_EEEEENS5_IJNS4_10UnderscoreES1G_S1G_EEEEENS5_IJNS4_23SM90_TMA_LOAD_MULTICASTES1J_EEENS5_IJNS4_14ComposedLayoutINS4_7SwizzleILi3ELi4ELi3EEENS4_18smem_ptr_flag_bitsILi8EEENSO_INS5_IJNSA_ILi8EEESG_EEENS5_IJSG_SD_EEEEEEENSO_INS5_IJNS5_IJNS5_IJSQ_SD_EEENS5_IJSP_SD_EEEEEESD_NS5_IJSC_SB_EEEEEENS5_IJNS5_IJNS5_IJSV_SZ_EEESY_EEESX_NS5_IJSD_SZ_EEEEEEEEEEEvNS4_8identityES1K_S25_vS26_EENS_8epilogue10collective18CollectiveEpilogueINS28_23Sm100TmaWarpSpecializedILi3ELi2ELi16ELb1ELb0EEEJNS5_IJSH_SH_SI_EEENS5_IJNSO_ISH_SD_EENSO_INS5_IJSU_SB_EEENS5_IJSD_SP_EEEEEEEENS_10bfloat16_tESN_S2J_SN_NS28_6fusion15FusionCallbacksIS2C_NS2K_17LinearCombinationIS2J_fS2J_fLNS_15FloatRoundStyleE2EEES2D_S2I_JEEENS4_5SM1004TMEM4LOAD26SM100_TMEM_LOAD_32dp32b16xENS4_13SM90_TMA_LOADENS1L_INS1M_ILi1ELi4ELi3EEENS1O_ILi16EEENSO_INS5_IJS1Q_SU_EEENS5_IJSU_SD_EEEEEEENS4_39AutoVectorizingCopyWithAssumedAlignmentILi128EEENS4_14SM90_TMA_STOREES30_S32_S32_EEEvvEEEEvNT_6ParamsE:
[----:B------:R-:W1:Y:S01]  /*0000*/  LDC R1, c[0x0][0x37c] ;  /* 0x0000df00ff017b82 */ /* 0x000e620000000800 */
[----:B------:R-:W2:Y:S01]  /*0010*/  S2R R85, SR_TID.X ;  /* 0x0000000000557919 */ /* 0x000ea20000002100 */
[----:B------:R-:W3:Y:S01]  /*0020*/  LDCU.64 UR12, c[0x0][0xc90] ;  /* 0x00019200ff0c77ac */ /* 0x000ee20008000a00 */
[----:B------:R-:W-:Y:S02]  /*0030*/  PRMT R89, RZ, 0x7610, R89 ;  /* 0x00007610ff597816 */ /* 0x000fe40000000059 */
[----:B------:R-:W-:Y:S02]  /*0040*/  ELECT P4, URZ, PT ;  /* 0x0000000000ff782f */ /* 0x000fe40003880000 */
[----:B---3--:R-:W-:-:S04]  /*0050*/  ISETP.NE.U32.AND P0, PT, RZ, UR12, PT ;  /* 0x0000000cff007c0c */ /* 0x008fc8000bf05070 */
[----:B------:R-:W-:Y:S02]  /*0060*/  ISETP.NE.AND.EX P1, PT, RZ, UR13, PT, P0 ;  /* 0x0000000dff007c0c */ /* 0x000fe4000bf25300 */
[----:B--2---:R-:W-:-:S05]  /*0070*/  SHF.R.U32.HI R90, RZ, 0x5, R85 ;  /* 0x00000005ff5a7819 */ /* 0x004fca0000011655 */
[----:B------:R-:W2:Y:S02]  /*0080*/  SHFL.IDX PT, R0, R90, RZ, 0x1f ;  /* 0x00001fff5a007589 */ /* 0x000ea400000e0000 */
[----:B--2---:R-:W-:-:S04]  /*0090*/  R2UR UR19, R0 ;  /* 0x00000000001372ca */ /* 0x004fc800000e0000 */
[----:B-1----:R-:W-:Y:S05]  /*00a0*/  @P1 BRA `(.L_x_0) ;  /* 0x0000000000301947 */ /* 0x002fea0003800000 */
[----:B------:R-:W1:Y:S02]  /*00b0*/  LDCU.64 UR4, c[0x0][0xc88] ;  /* 0x00019100ff0477ac */ /* 0x000e640008000a00 */
[----:B-1----:R-:W-:-:S04]  /*00c0*/  UISETP.NE.U32.AND UP0, UPT, UR4, URZ, UPT ;  /* 0x000000ff0400728c */ /* 0x002fc8000bf05070 */
[----:B------:R-:W-:-:S09]  /*00d0*/  UISETP.NE.AND.EX UP0, UPT, UR5, URZ, UPT, UP0 ;  /* 0x000000ff0500728c */ /* 0x000fd2000bf05300 */
[----:B------:R-:W-:Y:S05]  /*00e0*/  BRA.U !UP0, `(.L_x_1) ;  /* 0x0000000108147547 */ /* 0x000fea000b800000 */
[----:B------:R-:W1:Y:S01]  /*00f0*/  LDC.64 R2, c[0x0][0xc88] ;  /* 0x00032200ff027b82 */ /* 0x000e620000000a00 */
[----:B------:R-:W1:Y:S02]  /*0100*/  LDCU.64 UR4, c[0x0][0x358] ;  /* 0x00006b00ff0477ac */ /* 0x000e640008000a00 */
[----:B-1----:R1:W5:Y:S01]  /*0110*/  LDG.E R45, desc[UR4][R2.64] ;  /* 0x00000004022d7981 */ /* 0x002362000c1e1900 */
[----:B------:R-:W-:Y:S01]  /*0120*/  HFMA2 R89, -RZ, RZ, 0, 5.9604644775390625e-08 ;  /* 0x00000001ff597431 */ /* 0x000fe200000001ff */
[----:B------:R-:W-:Y:S05]  /*0130*/  BRA `(.L_x_0) ;  /* 0x00000000000c7947 */ /* 0x000fea0003800000 */
.L_x_1:
[----:B------:R-:W1:Y:S01]  /*0140*/  LDCU UR4, c[0x0][0xc80] ;  /* 0x00019000ff0477ac */ /* 0x000e620008000800 */
[----:B------:R-:W-:Y:S01]  /*0150*/  HFMA2 R89, -RZ, RZ, 0, 5.9604644775390625e-08 ;  /* 0x00000001ff597431 */ /* 0x000fe200000001ff */
[----:B-1----:R-:W-:-:S07]  /*0160*/  MOV R45, UR4 ;  /* 0x00000004002d7c02 */ /* 0x002fce0008000f00 */
.L_x_0:
[----:B------:R-:W2:Y:S02]  /*0170*/  LDCU.64 UR4, c[0x0][0xcb0] ;  /* 0x00019600ff0477ac */ /* 0x000ea40008000a00 */
[----:B--2---:R-:W-:-:S04]  /*0180*/  UISETP.NE.U32.AND UP0, UPT, UR4, URZ, UPT ;  /* 0x000000ff0400728c */ /* 0x004fc8000bf05070 */
[----:B------:R-:W-:-:S09]  /*0190*/  UISETP.NE.AND.EX UP0, UPT, UR5, URZ, UPT, UP0 ;  /* 0x000000ff0500728c */ /* 0x000fd2000bf05300 */
[----:B------:R-:W-:Y:S05]  /*01a0*/  BRA.U UP0, `(.L_x_2) ;  /* 0x0000000100287547 */ /* 0x000fea000b800000 */
[----:B------:R-:W2:Y:S02]  /*01b0*/  LDCU.64 UR4, c[0x0][0xca8] ;  /* 0x00019500ff0477ac */ /* 0x000ea40008000a00 */
[----:B--2---:R-:W-:-:S04]  /*01c0*/  UISETP.NE.U32.AND UP0, UPT, UR4, URZ, UPT ;  /* 0x000000ff0400728c */ /* 0x004fc8000bf05070 */
[----:B------:R-:W-:-:S09]  /*01d0*/  UISETP.NE.AND.EX UP0, UPT, UR5, URZ, UPT, UP0 ;  /* 0x000000ff0500728c */ /* 0x000fd2000bf05300 */
[----:B------:R-:W-:Y:S05]  /*01e0*/  BRA.U !UP0, `(.L_x_3) ;  /* 0x0000000108107547 */ /* 0x000fea000b800000 */
[----:B-1----:R-:W1:Y:S01]  /*01f0*/  LDC.64 R2, c[0x0][0xca8] ;  /* 0x00032a00ff027b82 */ /* 0x002e620000000a00 */
[----:B------:R-:W1:Y:S02]  /*0200*/  LDCU.64 UR4, c[0x0][0x358] ;  /* 0x00006b00ff0477ac */ /* 0x000e640008000a00 */
[----:B-1----:R2:W5:Y:S01]  /*0210*/  LDG.E R43, desc[UR4][R2.64] ;  /* 0x00000004022b7981 */ /* 0x002562000c1e1900 */
[----:B------:R-:W-:Y:S05]  /*0220*/  BRA `(.L_x_2) ;  /* 0x0000000000087947 */ /* 0x000fea0003800000 */
.L_x_3:
[----:B------:R-:W2:Y:S02]  /*0230*/  LDCU UR4, c[0x0][0xca0] ;  /* 0x00019400ff0477ac */ /* 0x000ea40008000800 */
[----:B--2---:R-:W-:Y:S02]  /*0240*/  MOV R43, UR4 ;  /* 0x00000004002b7c02 */ /* 0x004fe40008000f00 */
.L_x_2:
[----:B------:R-:W-:Y:S01]  /*0250*/  IMAD.U32 R0, RZ, RZ, UR19 ;  /* 0x00000013ff007e24 */ /* 0x000fe2000f8e00ff */
[----:B------:R-:W-:Y:S04]  /*0260*/  BSSY.RECONVERGENT B0, `(.L_x_4) ;  /* 0x0000012000007945 */ /* 0x000fe80003800200 */
[C---:B------:R-:W-:Y:S02]  /*0270*/  ISETP.NE.OR P2, PT, R0.reuse, 0x1, !P4 ;  /* 0x000000010000780c */ /* 0x040fe40006745670 */
[----:B------:R-:W-:-:S11]  /*0280*/  ISETP.NE.OR P1, PT, R0, 0x3, !P4 ;  /* 0x000000030000780c */ /* 0x000fd60006725670 */
[----:B------:R-:W-:Y:S05]  /*0290*/  @P2 BRA `(.L_x_5) ;  /* 0x0000000000382947 */ /* 0x000fea0003800000 */
[----:B------:R-:W3:Y:S02]  /*02a0*/  LDCU.64 UR4, c[0x0][0x348] ;  /* 0x00006900ff0477ac */ /* 0x000ee40008000a00 */
[----:B---3--:R-:W-:Y:S02]  /*02b0*/  UIADD3 UR10, UP3, UPT, UR4, 0x80, URZ ;  /* 0x00000080040a7890 */ /* 0x008fe4000ff7e0ff */
[----:B------:R-:W-:Y:S02]  /*02c0*/  UIADD3 UR8, UP2, UPT, UR4, 0x180, URZ ;  /* 0x0000018004087890 */ /* 0x000fe4000ff5e0ff */
[----:B------:R-:W-:Y:S02]  /*02d0*/  UIADD3 UR6, UP1, UPT, UR4, 0x280, URZ ;  /* 0x0000028004067890 */ /* 0x000fe4000ff3e0ff */
[----:B------:R-:W-:Y:S02]  /*02e0*/  UIADD3 UR4, UP0, UPT, UR4, 0x380, URZ ;  /* 0x0000038004047890 */ /* 0x000fe4000ff1e0ff */
[----:B------:R-:W-:-:S02]  /*02f0*/  UIADD3.X UR11, UPT, UPT, URZ, UR5, URZ, UP3, !UPT ;  /* 0x00000005ff0b7290 */ /* 0x000fc40009ffe4ff */
[----:B------:R-:W-:Y:S02]  /*0300*/  UIADD3.X UR9, UPT, UPT, URZ, UR5, URZ, UP2, !UPT ;  /* 0x00000005ff097290 */ /* 0x000fe400097fe4ff */
[----:B------:R-:W-:Y:S02]  /*0310*/  UIADD3.X UR7, UPT, UPT, URZ, UR5, URZ, UP1, !UPT ;  /* 0x00000005ff077290 */ /* 0x000fe40008ffe4ff */
[----:B------:R-:W-:-:S03]  /*0320*/  UIADD3.X UR5, UPT, UPT, URZ, UR5, URZ, UP0, !UPT ;  /* 0x00000005ff057290 */ /* 0x000fc600087fe4ff */
[----:B------:R3:W-:Y:S02]  /*0330*/  UTMACCTL.PF [UR10] ;  /* 0x000000000a0079b9 */ /* 0x0007e40008040000 */
[----:B------:R3:W-:Y:S02]  /*0340*/  UTMACCTL.PF [UR8] ;  /* 0x00000000080079b9 */ /* 0x0007e40008040000 */
[----:B------:R3:W-:Y:S02]  /*0350*/  UTMACCTL.PF [UR6] ;  /* 0x00000000060079b9 */ /* 0x0007e40008040000 */
[----:B------:R3:W-:Y:S02]  /*0360*/  UTMACCTL.PF [UR4] ;  /* 0x00000000040079b9 */ /* 0x0007e40008040000 */
[----:B---3--:R-:W-:Y:S01]  /*0370*/  NOP ;  /* 0x0000000000007918 */ /* 0x008fe20000000000 */
.L_x_5:
[----:B------:R-:W-:Y:S05]  /*0380*/  BSYNC.RECONVERGENT B0 ;  /* 0x0000000000007941 */ /* 0x000fea0003800200 */
.L_x_4:
[----:B------:R-:W-:Y:S04]  /*0390*/  BSSY.RECONVERGENT B0, `(.L_x_6) ;  /* 0x000000a000007945 */ /* 0x000fe80003800200 */
[----:B------:R-:W-:Y:S05]  /*03a0*/  @P1 BRA `(.L_x_7) ;  /* 0x0000000000201947 */ /* 0x000fea0003800000 */
[----:B------:R-:W3:Y:S02]  /*03b0*/  LDCU.64 UR4, c[0x0][0x348] ;  /* 0x00006900ff0477ac */ /* 0x000ee40008000a00 */
[----:B---3--:R-:W-:Y:S02]  /*03c0*/  UIADD3 UR6, UP1, UPT, UR4, 0x980, URZ ;  /* 0x0000098004067890 */ /* 0x008fe4000ff3e0ff */
[----:B------:R-:W-:Y:S02]  /*03d0*/  UIADD3 UR4, UP0, UPT, UR4, 0xa80, URZ ;  /* 0x00000a8004047890 */ /* 0x000fe4000ff1e0ff */
[----:B------:R-:W-:Y:S02]  /*03e0*/  UIADD3.X UR7, UPT, UPT, URZ, UR5, URZ, UP1, !UPT ;  /* 0x00000005ff077290 */ /* 0x000fe40008ffe4ff */
[----:B------:R-:W-:-:S07]  /*03f0*/  UIADD3.X UR5, UPT, UPT, URZ, UR5, URZ, UP0, !UPT ;  /* 0x00000005ff057290 */ /* 0x000fce00087fe4ff */
[----:B------:R3:W-:Y:S02]  /*0400*/  UTMACCTL.PF [UR6] ;  /* 0x00000000060079b9 */ /* 0x0007e40008040000 */
[----:B------:R3:W-:Y:S02]  /*0410*/  UTMACCTL.PF [UR4] ;  /* 0x00000000040079b9 */ /* 0x0007e40008040000 */
[----:B---3--:R-:W-:Y:S01]  /*0420*/  NOP ;  /* 0x0000000000007918 */ /* 0x008fe20000000000 */
.L_x_7:
[----:B------:R-:W-:Y:S05]  /*0430*/  BSYNC.RECONVERGENT B0 ;  /* 0x0000000000007941 */ /* 0x000fea0003800200 */
.L_x_6:
[----:B------:R-:W3:Y:S01]  /*0440*/  LDCU.64 UR4, c[0x0][0xc88] ;  /* 0x00019100ff0477ac */ /* 0x000ee20008000a00 */
[----:B------:R-:W-:Y:S01]  /*0450*/  ISETP.NE.AND.EX P0, PT, RZ, UR13, PT, P0 ;  /* 0x0000000dff007c0c */ /* 0x000fe2000bf05300 */
[----:B------:R-:W-:Y:S01]  /*0460*/  UPLOP3.LUT UP5, UPT, UPT, UPT, UPT, 0x80, 0x8 ;  /* 0x000000000008789c */ /* 0x000fe20003faf070 */
[----:B---3--:R-:W-:-:S04]  /*0470*/  ISETP.NE.U32.AND P1, PT, RZ, UR4, PT ;  /* 0x00000004ff007c0c */ /* 0x008fc8000bf25070 */
[----:B------:R-:W-:-:S13]  /*0480*/  ISETP.NE.AND.EX P1, PT, RZ, UR5, PT, P1 ;  /* 0x00000005ff007c0c */ /* 0x000fda000bf25310 */
[----:B------:R-:W-:Y:S05]  /*0490*/  @P1 BRA P0, `(.L_x_8) ;  /* 0x0000000000281947 */ /* 0x000fea0000000000 */
[----:B------:R-:W-:Y:S01]  /*04a0*/  UISETP.NE.U32.AND UP0, UPT, UR12, URZ, UPT ;  /* 0x000000ff0c00728c */ /* 0x000fe2000bf05070 */
[----:B-----5:R-:W-:Y:S01]  /*04b0*/  FSETP.NEU.AND P0, PT, R45, RZ, PT ;  /* 0x000000ff2d00720b */ /* 0x020fe20003f0d000 */
[----:B------:R-:W-:Y:S02]  /*04c0*/  UISETP.NE.U32.AND UP2, UPT, UR4, URZ, UPT ;  /* 0x000000ff0400728c */ /* 0x000fe4000bf45070 */
[----:B------:R-:W-:Y:S02]  /*04d0*/  UISETP.NE.AND.EX UP1, UPT, UR13, URZ, UPT, UP0 ;  /* 0x000000ff0d00728c */ /* 0x000fe4000bf25300 */
[----:B------:R-:W-:-:S04]  /*04e0*/  UISETP.NE.AND.EX UP0, UPT, UR5, URZ, UPT, UP2 ;  /* 0x000000ff0500728c */ /* 0x000fc8000bf05320 */
[----:B------:R-:W-:-:S04]  /*04f0*/  USEL UR4, URZ, 0xffffffff, UP0 ;  /* 0xffffffffff047887 */ /* 0x000fc80008000000 */
[----:B------:R-:W-:Y:S01]  /*0500*/  VOTEU.ANY UP0, P0 ;  /* 0x0000000000ff7886 */ /* 0x000fe20000000100 */
[----:B------:R-:W-:-:S04]  /*0510*/  @!UP1 USEL UR4, URZ, 0xffffffff, UP0 ;  /* 0xffffffffff049887 */ /* 0x000fc80008000000 */
[----:B------:R-:W-:-:S04]  /*0520*/  ULOP3.LUT UR4, UR4, 0x1, URZ, 0xc0, !UPT ;  /* 0x0000000104047892 */ /* 0x000fc8000f8ec0ff */
[----:B------:R-:W-:-:S11]  /*0530*/  UISETP.NE.U32.AND UP5, UPT, UR4, 0x1, UPT ;  /* 0x000000010400788c */ /* 0x000fd6000bfa5070 */
.L_x_8:
[----:B-12---:R-:W1:Y:S01]  /*0540*/  SHFL.IDX PT, R2, R90, RZ, 0x1f ;  /* 0x00001fff5a027589 */ /* 0x006e6200000e0000 */
[----:B------:R-:W-:-:S04]  /*0550*/  UISETP.NE.AND UP0, UPT, UR19, 0x2, UPT ;  /* 0x000000021300788c */ /* 0x000fc8000bf05270 */
[----:B------:R-:W-:Y:S01]  /*0560*/  USEL UR61, URZ, 0x1, UP0 ;  /* 0x00000001ff3d7887 */ /* 0x000fe20008000000 */
[----:B-1----:R-:W-:-:S13]  /*0570*/  ISETP.NE.AND P0, PT, R2, RZ, PT ;  /* 0x000000ff0200720c */ /* 0x002fda0003f05270 */
[----:B------:R-:W-:Y:S05]  /*0580*/  @P0 BRA `(.L_x_9) ;  /* 0x0000000000580947 */ /* 0x000fea0003800000 */
[----:B------:R-:W1:Y:S01]  /*0590*/  S2UR UR4, SR_CgaCtaId ;  /* 0x00000000000479c3 */ /* 0x000e620000008800 */
[----:B------:R-:W-:Y:S01]  /*05a0*/  UMOV UR5, 0x400 ;  /* 0x0000040000057882 */ /* 0x000fe20000000000 */
[----:B------:R-:W-:Y:S01]  /*05b0*/  UMOV UR8, 0x1 ;  /* 0x0000000100087882 */ /* 0x000fe20000000000 */
[----:B------:R-:W-:Y:S01]  /*05c0*/  UMOV UR6, 0x5 ;  /* 0x0000000500067882 */ /* 0x000fe20000000000 */
[----:B------:R-:W-:-:S04]  /*05d0*/  UIADD3 UR8, UPT, UPT, -UR8, 0x100000, URZ ;  /* 0x0010000008087890 */ /* 0x000fc8000fffe1ff */
[----:B------:R-:W-:Y:S02]  /*05e0*/  USHF.L.U32 UR9, UR8, 0xb, URZ ;  /* 0x0000000b08097899 */ /* 0x000fe400080006ff */
[----:B------:R-:W-:Y:S02]  /*05f0*/  USHF.L.U32 UR8, UR8, 0x1, URZ ;  /* 0x0000000108087899 */ /* 0x000fe400080006ff */
[----:B------:R-:W-:-:S04]  /*0600*/  UIADD3 UR6, UPT, UPT, -UR6, 0x100000, URZ ;  /* 0x0010000006067890 */ /* 0x000fc8000fffe1ff */
[----:B------:R-:W-:Y:S02]  /*0610*/  USHF.L.U32 UR7, UR6, 0xb, URZ ;  /* 0x0000000b06077899 */ /* 0x000fe400080006ff */
[----:B------:R-:W-:Y:S01]  /*0620*/  USHF.L.U32 UR6, UR6, 0x1, URZ ;  /* 0x0000000106067899 */ /* 0x000fe200080006ff */
[----:B------:R-:W-:Y:S01]  /*0630*/  ELECT P0, URZ, PT ;  /* 0x0000000000ff782f */ /* 0x000fe20003800000 */
[----:B-1----:R-:W-:Y:S01]  /*0640*/  ULEA UR4, UR4, UR5, 0x18 ;  /* 0x0000000504047291 */ /* 0x002fe2000f8ec0ff */
[----:B------:R-:W1:Y:S11]  /*0650*/  FENCE.VIEW.ASYNC.S ;  /* 0x00000000000073c6 */ /* 0x000e760000000000 */
[----:B-1----:R1:W2:Y:S01]  /*0660*/  SYNCS.EXCH.64 URZ, [UR4], UR8 ;  /* 0x0000000804ff75b2 */ /* 0x0022a20008000100 */
[----:B------:R1:W3:Y:S01]  /*0670*/  SYNCS.EXCH.64 URZ, [UR4+0x20], UR6 ;  /* 0x0000200604ff75b2 */ /* 0x0002e20008000100 */
[----:B------:R1:W4:Y:S01]  /*0680*/  SYNCS.EXCH.64 URZ, [UR4+0x8], UR8 ;  /* 0x0000080804ff75b2 */ /* 0x0003220008000100 */
[----:B------:R1:W1:Y:S01]  /*0690*/  SYNCS.EXCH.64 URZ, [UR4+0x28], UR6 ;  /* 0x0000280604ff75b2 */ /* 0x0002620008000100 */
[----:B------:R1:W1:Y:S01]  /*06a0*/  SYNCS.EXCH.64 URZ, [UR4+0x10], UR8 ;  /* 0x0000100804ff75b2 */ /* 0x0002620008000100 */
[----:B------:R1:W1:Y:S01]  /*06b0*/  SYNCS.EXCH.64 URZ, [UR4+0x30], UR6 ;  /* 0x0000300604ff75b2 */ /* 0x0002620008000100 */
[----:B------:R1:W1:Y:S01]  /*06c0*/  SYNCS.EXCH.64 URZ, [UR4+0x18], UR8 ;  /* 0x0000180804ff75b2 */ /* 0x0002620008000100 */
[----:B------:R1:W1:Y:S01]  /*06d0*/  SYNCS.EXCH.64 URZ, [UR4+0x38], UR6 ;  /* 0x0000380604ff75b2 */ /* 0x0002620008000100 */
[----:B------:R-:W-:Y:S01]  /*06e0*/  NOP ;  /* 0x0000000000007918 */ /* 0x000fe20000000000 */
.L_x_9:
[----:B------:R-:W2:Y:S01]  /*06f0*/  SHFL.IDX PT, R2, R90, RZ, 0x1f ;  /* 0x00001fff5a027589 */ /* 0x000ea200000e0000 */
[----:B------:R-:W-:Y:S01]  /*0700*/  NOP ;  /* 0x0000000000007918 */ /* 0x000fe20000000000 */
[----:B--2---:R-:W-:-:S13]  /*0710*/  ISETP.NE.AND P0, PT, R2, 0x1, PT ;  /* 0x000000010200780c */ /* 0x004fda0003f05270 */
[----:B------:R-:W-:Y:S05]  /*0720*/  @P0 BRA `(.L_x_10) ;  /* 0x0000000000500947 */ /* 0x000fea0003800000 */
[----:B-1----:R-:W1:Y:S01]  /*0730*/  S2UR UR4, SR_CgaCtaId ;  /* 0x00000000000479c3 */ /* 0x002e620000008800 */
        /* <DEDUP_REMOVED lines=12> */
[----:B-1----:R2:W1:Y:S01]  /*0800*/  SYNCS.EXCH.64 URZ, [UR4+0x40], UR8 ;  /* 0x0000400804ff75b2 */ /* 0x0024620008000100 */
[----:B------:R2:W1:Y:S01]  /*0810*/  SYNCS.EXCH.64 URZ, [UR4+0x58], UR6 ;  /* 0x0000580604ff75b2 */ /* 0x0004620008000100 */
[----:B------:R2:W1:Y:S01]  /*0820*/  SYNCS.EXCH.64 URZ, [UR4+0x48], UR8 ;  /* 0x0000480804ff75b2 */ /* 0x0004620008000100 */
[----:B------:R2:W1:Y:S01]  /*0830*/  SYNCS.EXCH.64 URZ, [UR4+0x60], UR6 ;  /* 0x0000600604ff75b2 */ /* 0x0004620008000100 */
[----:B------:R2:W1:Y:S01]  /*0840*/  SYNCS.EXCH.64 URZ, [UR4+0x50], UR8 ;  /* 0x0000500804ff75b2 */ /* 0x0004620008000100 */
[----:B------:R2:W1:Y:S02]  /*0850*/  SYNCS.EXCH.64 URZ, [UR4+0x68], UR6 ;  /* 0x0000680604ff75b2 */ /* 0x0004640008000100 */
[----:B--2---:R-:W-:Y:S01]  /*0860*/  NOP ;  /* 0x0000000000007918 */ /* 0x004fe20000000000 */
.L_x_10:
[----:B------:R-:W2:Y:S01]  /*0870*/  SHFL.IDX PT, R2, R90, RZ, 0x1f ;  /* 0x00001fff5a027589 */ /* 0x000ea200000e0000 */
[----:B------:R-:W-:Y:S01]  /*0880*/  NOP ;  /* 0x0000000000007918 */ /* 0x000fe20000000000 */
[----:B--2---:R-:W-:-:S13]  /*0890*/  ISETP.NE.AND P0, PT, R2, 0x3, PT ;  /* 0x000000030200780c */ /* 0x004fda0003f05270 */
[----:B------:R-:W-:Y:S05]  /*08a0*/  @P0 BRA `(.L_x_11) ;  /* 0x0000000000300947 */ /* 0x000fea0003800000 */
[----:B-1----:R-:W1:Y:S01]  /*08b0*/  S2UR UR4, SR_CgaCtaId ;  /* 0x00000000000479c3 */ /* 0x002e620000008800 */
[----:B------:R-:W-:Y:S01]  /*08c0*/  UMOV UR6, 0x400 ;  /* 0x0000040000067882 */ /* 0x000fe20000000000 */
[----:B------:R-:W-:Y:S01]  /*08d0*/  UMOV UR5, 0x20 ;  /* 0x0000002000057882 */ /* 0x000fe20000000000 */
[----:B------:R-:W-:Y:S01]  /*08e0*/  ELECT P0, URZ, PT ;  /* 0x0000000000ff782f */ /* 0x000fe20003800000 */
[----:B-1----:R-:W-:Y:S02]  /*08f0*/  ULEA UR6, UR4, UR6, 0x18 ;  /* 0x0000000604067291 */ /* 0x002fe4000f8ec0ff */
[----:B------:R-:W-:-:S04]  /*0900*/  UIADD3 UR4, UPT, UPT, -UR5, 0x100000, URZ ;  /* 0x0010000005047890 */ /* 0x000fc8000fffe1ff */
[----:B------:R-:W-:Y:S02]  /*0910*/  USHF.L.U32 UR5, UR4, 0xb, URZ ;  /* 0x0000000b04057899 */ /* 0x000fe400080006ff */
[----:B------:R-:W-:Y:S01]  /*0920*/  USHF.L.U32 UR4, UR4, 0x1, URZ ;  /* 0x0000000104047899 */ /* 0x000fe200080006ff */
[----:B------:R-:W1:Y:S11]  /*0930*/  FENCE.VIEW.ASYNC.S ;  /* 0x00000000000073c6 */ /* 0x000e760000000000 */
[----:B-1----:R2:W1:Y:S01]  /*0940*/  SYNCS.EXCH.64 URZ, [UR6+0x70], UR4 ;  /* 0x0000700406ff75b2 */ /* 0x0024620008000100 */
[----:B------:R2:W1:Y:S02]  /*0950*/  SYNCS.EXCH.64 URZ, [UR6+0x78], UR4 ;  /* 0x0000780406ff75b2 */ /* 0x0004640008000100 */
[----:B--2---:R-:W-:Y:S01]  /*0960*/  NOP ;  /* 0x0000000000007918 */ /* 0x004fe20000000000 */
.L_x_11:
[----:B------:R-:W2:Y:S01]  /*0970*/  SHFL.IDX PT, R2, R90, RZ, 0x1f ;  /* 0x00001fff5a027589 */ /* 0x000ea200000e0000 */
[----:B------:R-:W-:Y:S01]  /*0980*/  NOP ;  /* 0x0000000000007918 */ /* 0x000fe20000000000 */
[----:B--2---:R-:W-:-:S13]  /*0990*/  ISETP.NE.AND P0, PT, R2, 0x4, PT ;  /* 0x000000040200780c */ /* 0x004fda0003f05270 */
[----:B------:R-:W-:Y:S05]  /*09a0*/  @P0 BRA `(.L_x_12) ;  /* 0x00000000004c0947 */ /* 0x000fea0003800000 */
[----:B-1----:R-:W1:Y:S01]  /*09b0*/  S2UR UR6, SR_CgaCtaId ;  /* 0x00000000000679c3 */ /* 0x002e620000008800 */
[----:B------:R-:W-:Y:S01]  /*09c0*/  UMOV UR4, 0x720 ;  /* 0x0000072000047882 */ /* 0x000fe20000000000 */
[----:B------:R-:W-:Y:S01]  /*09d0*/  UMOV UR5, 0x400 ;  /* 0x0000040000057882 */ /* 0x000fe20000000000 */
[----:B------:R-:W-:Y:S01]  /*09e0*/  USEL UR4, UR4, 0x620, UP5 ;  /* 0x0000062004047887 */ /* 0x000fe2000a800000 */
[----:B------:R-:W-:Y:S01]  /*09f0*/  UMOV UR8, 0x1 ;  /* 0x0000000100087882 */ /* 0x000fe20000000000 */
[----:B------:R-:W-:Y:S01]  /*0a00*/  ELECT P0, URZ, PT ;  /* 0x0000000000ff782f */ /* 0x000fe20003800000 */
[----:B------:R-:W-:-:S04]  /*0a10*/  UIADD3 UR8, UPT, UPT, -UR8, 0x100000, URZ ;  /* 0x0010000008087890 */ /* 0x000fc8000fffe1ff */
[----:B------:R-:W-:Y:S02]  /*0a20*/  USHF.L.U32 UR9, UR8, 0xb, URZ ;  /* 0x0000000b08097899 */ /* 0x000fe400080006ff */
[----:B------:R-:W-:Y:S02]  /*0a30*/  USHF.L.U32 UR8, UR8, 0x1, URZ ;  /* 0x0000000108087899 */ /* 0x000fe400080006ff */
[----:B-1----:R-:W-:Y:S02]  /*0a40*/  ULEA UR6, UR6, UR5, 0x18 ;  /* 0x0000000506067291 */ /* 0x002fe4000f8ec0ff */
[----:B------:R-:W-:-:S04]  /*0a50*/  UIADD3 UR4, UPT, UPT, -UR4, 0x100000, URZ ;  /* 0x0010000004047890 */ /* 0x000fc8000fffe1ff */
[----:B------:R-:W-:Y:S02]  /*0a60*/  USHF.L.U32 UR5, UR4, 0xb, URZ ;  /* 0x0000000b04057899 */ /* 0x000fe400080006ff */
[----:B------:R-:W-:Y:S01]  /*0a70*/  USHF.L.U32 UR4, UR4, 0x1, URZ ;  /* 0x0000000104047899 */ /* 0x000fe200080006ff */
[----:B------:R-:W1:Y:S03]  /*0a80*/  FENCE.VIEW.ASYNC.S ;  /* 0x00000000000073c6 */ /* 0x000e660000000000 */
[----:B-1----:R2:W1:Y:S08]  /*0a90*/  SYNCS.EXCH.64 URZ, [UR6+0x80], UR8 ;  /* 0x0000800806ff75b2 */ /* 0x0024700008000100 */
[----:B------:R2:W1:Y:S01]  /*0aa0*/  SYNCS.EXCH.64 URZ, [UR6+0x90], UR4 ;  /* 0x0000900406ff75b2 */ /* 0x0004620008000100 */
[----:B------:R2:W1:Y:S01]  /*0ab0*/  SYNCS.EXCH.64 URZ, [UR6+0x88], UR8 ;  /* 0x0000880806ff75b2 */ /* 0x0004620008000100 */
[----:B------:R2:W1:Y:S02]  /*0ac0*/  SYNCS.EXCH.64 URZ, [UR6+0x98], UR4 ;  /* 0x0000980406ff75b2 */ /* 0x0004640008000100 */
[----:B--2---:R-:W-:Y:S01]  /*0ad0*/  NOP ;  /* 0x0000000000007918 */ /* 0x004fe20000000000 */
.L_x_12:
        /* <DEDUP_REMOVED lines=20> */
[----:B------:R2:W1:Y:S02]  /*0c20*/  SYNCS.EXCH.64 URZ, [UR4+0xb8], UR6 ;  /* 0x0000b80604ff75b2 */ /* 0x0004640008000100 */
[----:B--2---:R-:W-:Y:S01]  /*0c30*/  NOP ;  /* 0x0000000000007918 */ /* 0x004fe20000000000 */
.L_x_13:
[----:B------:R-:W2:Y:S01]  /*0c40*/  SHFL.IDX PT, R2, R90, RZ, 0x1f ;  /* 0x00001fff5a027589 */ /* 0x000ea200000e0000 */
[----:B-1----:R-:W1:Y:S01]  /*0c50*/  S2UR UR4, SR_CgaCtaId ;  /* 0x00000000000479c3 */ /* 0x002e620000008800 */
[----:B------:R-:W-:Y:S01]  /*0c60*/  NOP ;  /* 0x0000000000007918 */ /* 0x000fe20000000000 */
[----:B--2---:R-:W-:Y:S02]  /*0c70*/  ISETP.NE.AND P0, PT, R2, 0x3, PT ;  /* 0x000000030200780c */ /* 0x004fe40003f05270 */
[----:B-1----:R-:W-:-:S11]  /*0c80*/  MOV R93, UR4 ;  /* 0x00000004005d7c02 */ /* 0x002fd60008000f00 */
[----:B------:R-:W-:Y:S05]  /*0c90*/  @P0 BRA `(.L_x_14) ;  /* 0x0000000000380947 */ /* 0x000fea0003800000 */
[----:B------:R-:W-:Y:S01]  /*0ca0*/  R2UR UR5, R93 ;  /* 0x000000005d0572ca */ /* 0x000fe200000e0000 */
[----:B------:R-:W-:Y:S01]  /*0cb0*/  UMOV UR4, 0x400 ;  /* 0x0000040000047882 */ /* 0x000fe20000000000 */
[----:B------:R-:W-:Y:S01]  /*0cc0*/  UMOV UR6, 0x20 ;  /* 0x0000002000067882 */ /* 0x000fe20000000000 */
[----:B------:R-:W-:Y:S01]  /*0cd0*/  ELECT P0, URZ, PT ;  /* 0x0000000000ff782f */ /* 0x000fe20003800000 */
[----:B------:R-:W-:-:S04]  /*0ce0*/  UIADD3 UR6, UPT, UPT, -UR6, 0x100000, URZ ;  /* 0x0010000006067890 */ /* 0x000fc8000fffe1ff */
[----:B------:R-:W-:Y:S02]  /*0cf0*/  USHF.L.U32 UR7, UR6, 0xb, URZ ;  /* 0x0000000b06077899 */ /* 0x000fe400080006ff */
[----:B------:R-:W-:-:S03]  /*0d00*/  USHF.L.U32 UR6, UR6, 0x1, URZ ;  /* 0x0000000106067899 */ /* 0x000fc600080006ff */
[----:B------:R-:W-:Y:S01]  /*0d10*/  ULEA UR4, UR5, UR4, 0x18 ;  /* 0x0000000405047291 */ /* 0x000fe2000f8ec0ff */
[----:B------:R-:W1:Y:S11]  /*0d20*/  FENCE.VIEW.ASYNC.S ;  /* 0x00000000000073c6 */ /* 0x000e760000000000 */
[----:B-1----:R1:W2:Y:S01]  /*0d30*/  SYNCS.EXCH.64 URZ, [UR4+0xc0], UR6 ;  /* 0x0000c00604ff75b2 */ /* 0x0022a20008000100 */
[----:B------:R1:W1:Y:S01]  /*0d40*/  SYNCS.EXCH.64 URZ, [UR4+0xd0], UR6 ;  /* 0x0000d00604ff75b2 */ /* 0x0002620008000100 */
[----:B------:R1:W1:Y:S01]  /*0d50*/  SYNCS.EXCH.64 URZ, [UR4+0xc8], UR6 ;  /* 0x0000c80604ff75b2 */ /* 0x0002620008000100 */
[----:B------:R1:W1:Y:S01]  /*0d60*/  SYNCS.EXCH.64 URZ, [UR4+0xd8], UR6 ;  /* 0x0000d80604ff75b2 */ /* 0x0002620008000100 */
[----:B------:R-:W-:Y:S01]  /*0d70*/  NOP ;  /* 0x0000000000007918 */ /* 0x000fe20000000000 */
.L_x_14:
[----:B------:R-:W3:Y:S01]  /*0d80*/  LDCU UR30, c[0x0][0x36c] ;  /* 0x00006d80ff1e77ac */ /* 0x000ee20008000800 */
[----:B------:R-:W-:Y:S01]  /*0d90*/  ISETP.NE.OR P4, PT, R0, 0x2, !P4 ;  /* 0x000000020000780c */ /* 0x000fe20006785670 */
[----:B------:R-:W-:Y:S01]  /*0da0*/  NOP ;  /* 0x0000000000007918 */ /* 0x000fe20000000000 */
[----:B------:R-:W-:Y:S01]  /*0db0*/  LOP3.LUT R2, R85, 0x1f, RZ, 0xc0, !PT ;  /* 0x0000001f55027812 */ /* 0x000fe200078ec0ff */
[----:B------:R-:W-:Y:S02]  /*0dc0*/  UISETP.NE.AND UP6, UPT, UR19, URZ, UPT ;  /* 0x000000ff1300728c */ /* 0x000fe4000bfc5270 */
[----:B---3--:R-:W-:-:S09]  /*0dd0*/  UISETP.EQ.U32.AND UP0, UPT, UR30, 0x1, UPT ;  /* 0x000000011e00788c */ /* 0x008fd2000bf02070 */
[----:B------:R-:W-:Y:S05]  /*0de0*/  BRA.U !UP0, `(.L_x_15) ;  /* 0x0000000108087547 */ /* 0x000fea000b800000 */
[----:B-12-4-:R-:W-:Y:S01]  /*0df0*/  UCGABAR_ARV ;  /* 0x00000000000079c7 */ /* 0x016fe20008000000 */
[----:B------:R-:W-:Y:S05]  /*0e00*/  BRA `(.L_x_16) ;  /* 0x0000000000047947 */ /* 0x000fea0003800000 */
.L_x_15:
[----:B-12-4-:R-:W-:Y:S01]  /*0e10*/  NOP ;  /* 0x0000000000007918 */ /* 0x016fe20000000000 */
.L_x_16:
[----:B------:R-:W1:Y:S01]  /*0e20*/  S2UR UR20, SR_CTAID.X ;  /* 0x00000000001479c3 */ /* 0x000e620000002500 */
[----:B------:R-:W-:-:S05]  /*0e30*/  CS2R.32 R100, SR_CgaSize ;  /* 0x0000000000647805 */ /* 0x000fca0000008a00 */
[----:B------:R-:W-:-:S05]  /*0e40*/  IMAD R100, R100, -0xa0, RZ ;  /* 0xffffff6064647824 */ /* 0x000fca00078e02ff */
[----:B------:R-:W-:-:S14]  /*0e50*/  R2UR UR5, R100 ;  /* 0x00000000640572ca */ /* 0x000fdc00000e0000 */
[----:B------:R-:W2:Y:S01]  /*0e60*/  LDCU UR5, c[0x0][UR5+0x2b0] ;  /* 0x00005600050577ac */ /* 0x000ea20008000800 */
[----:B------:R-:W-:Y:S02]  /*0e70*/  R2UR UR6, R93 ;  /* 0x000000005d0672ca */ /* 0x000fe400000e0000 */
[----:B------:R-:W-:-:S05]  /*0e80*/  CS2R.32 R100, SR_CgaSize ;  /* 0x0000000000647805 */ /* 0x000fca0000008a00 */
[----:B------:R-:W-:-:S05]  /*0e90*/  IMAD R100, R100, -0xa0, RZ ;  /* 0xffffff6064647824 */ /* 0x000fca00078e02ff */
[----:B------:R-:W-:-:S14]  /*0ea0*/  R2UR UR4, R100 ;  /* 0x00000000640472ca */ /* 0x000fdc00000e0000 */
[----:B------:R-:W3:Y:S01]  /*0eb0*/  LDCU UR4, c[0x0][UR4+0x2b4] ;  /* 0x00005680040477ac */ /* 0x000ee20008000800 */
[----:B------:R-:W4:Y:S01]  /*0ec0*/  S2UR UR21, SR_CTAID.Y ;  /* 0x00000000001579c3 */ /* 0x000f220000002600 */
[----:B------:R-:W-:-:S05]  /*0ed0*/  CS2R.32 R100, SR_CgaSize ;  /* 0x0000000000647805 */ /* 0x000fca0000008a00 */
[----:B------:R-:W-:-:S05]  /*0ee0*/  IMAD R100, R100, -0xa0, RZ ;  /* 0xffffff6064647824 */ /* 0x000fca00078e02ff */
[----:B------:R-:W-:-:S14]  /*0ef0*/  R2UR UR7, R100 ;  /* 0x00000000640772ca */ /* 0x000fdc00000e0000 */
[----:B------:R-:W3:Y:S01]  /*0f00*/  LDCU UR7, c[0x0][UR7+0x2a0] ;  /* 0x00005400070777ac */ /* 0x000ee20008000800 */
[----:B------:R-:W-:-:S05]  /*0f10*/  CS2R.32 R100, SR_CgaSize ;  /* 0x0000000000647805 */ /* 0x000fca0000008a00 */
[----:B------:R-:W-:-:S05]  /*0f20*/  IMAD R100, R100, -0xa0, RZ ;  /* 0xffffff6064647824 */ /* 0x000fca00078e02ff */
[----:B------:R-:W-:-:S14]  /*0f30*/  R2UR UR8, R100 ;  /* 0x00000000640872ca */ /* 0x000fdc00000e0000 */
[----:B------:R-:W3:Y:S01]  /*0f40*/  LDCU UR8, c[0x0][UR8+0x2a4] ;  /* 0x00005480080877ac */ /* 0x000ee20008000800 */
[----:B------:R-:W-:Y:S02]  /*0f50*/  ULOP3.LUT UR72, UR6, 0x1, URZ, 0xc0, !UPT ;  /* 0x0000000106487892 */ /* 0x000fe4000f8ec0ff */
[----:B------:R-:W-:Y:S02]  /*0f60*/  USHF.R.U32.HI UR70, URZ, 0x1, UR6 ;  /* 0x00000001ff467899 */ /* 0x000fe40008011606 */
[----:B------:R-:W-:Y:S02]  /*0f70*/  USHF.L.U32 UR56, UR6, 0xb, URZ ;  /* 0x0000000b06387899 */ /* 0x000fe400080006ff */
[----:B------:R-:W-:Y:S01]  /*0f80*/  USHF.L.U32 UR53, UR6, 0xc, URZ ;  /* 0x0000000c06357899 */ /* 0x000fe200080006ff */
[----:B-1----:R-:W-:Y:S01]  /*0f90*/  I2FP.F32.U32 R3, UR20 ;  /* 0x0000001400037c45 */ /* 0x002fe20008201000 */
[----:B------:R-:W-:Y:S02]  /*0fa0*/  USHF.L.U32 UR62, UR6, 0x7, URZ ;  /* 0x00000007063e7899 */ /* 0x000fe400080006ff */
[----:B------:R-:W-:-:S02]  /*0fb0*/  USHF.L.U32 UR18, UR6, 0x6, URZ ;  /* 0x0000000606127899 */ /* 0x000fc400080006ff */
[----:B--2---:R-:W-:Y:S01]  /*0fc0*/  FMUL R3, R3, UR5 ;  /* 0x0000000503037c20 */ /* 0x004fe20008400000 */
[----:B------:R-:W-:Y:S01]  /*0fd0*/  USHF.L.U32 UR60, UR6, 0x9, URZ ;  /* 0x00000009063c7899 */ /* 0x000fe200080006ff */
[----:B----4-:R-:W-:Y:S01]  /*0fe0*/  I2FP.F32.U32 R0, UR21 ;  /* 0x0000001500007c45 */ /* 0x010fe20008201000 */
[----:B------:R-:W-:-:S03]  /*0ff0*/  UISETP.GT.U32.AND UP1, UPT, UR72, 0xffff, UPT ;  /* 0x0000ffff4800788c */ /* 0x000fc6000bf24070 */
[----:B------:R-:W1:Y:S01]  /*1000*/  F2I.U32.TRUNC.NTZ R3, R3 ;  /* 0x0000000300037305 */ /* 0x000e62000020f000 */
[----:B------:R-:W2:Y:S01]  /*1010*/  LDCU UR26, c[0x0][0xf24] ;  /* 0x0001e480ff1a77ac */ /* 0x000ea20008000800 */
[----:B---3--:R-:W-:Y:S01]  /*1020*/  FMUL R0, R0, UR4 ;  /* 0x0000000400007c20 */ /* 0x008fe20008400000 */
[----:B------:R-:W-:Y:S01]  /*1030*/  ULOP3.LUT UR4, UR6, 0x6, URZ, 0xc0, !UPT ;  /* 0x0000000606047892 */ /* 0x000fe2000f8ec0ff */
[----:B------:R-:W3:Y:S04]  /*1040*/  LDCU UR39, c[0x0][0xf24] ;  /* 0x0001e480ff2777ac */ /* 0x000ee80008000800 */
[----:B------:R-:W4:Y:S01]  /*1050*/  F2I.U32.TRUNC.NTZ R0, R0 ;  /* 0x0000000000007305 */ /* 0x000f22000020f000 */
[----:B------:R-:W-:Y:S01]  /*1060*/  UISETP.GT.U32.AND UP0, UPT, UR4, 0xffff, UPT ;  /* 0x0000ffff0400788c */ /* 0x000fe2000bf04070 */
[----:B------:R-:W2:Y:S01]  /*1070*/  LDCU UR28, c[0x0][0xf30] ;  /* 0x0001e600ff1c77ac */ /* 0x000ea20008000800 */
[----:B-1----:R-:W-:-:S02]  /*1080*/  R2UR UR5, R3 ;  /* 0x00000000030572ca */ /* 0x002fc400000e0000 */
[----:B------:R-:W-:Y:S01]  /*1090*/  USEL UR29, UR4, 0xffff, !UP0 ;  /* 0x0000ffff041d7887 */ /* 0x000fe2000c000000 */
[----:B------:R-:W-:Y:S01]  /*10a0*/  UMOV UR14, 0x55 ;  /* 0x00000055000e7882 */ /* 0x000fe20000000000 */
[----:B------:R-:W-:Y:S01]  /*10b0*/  UMOV UR15, 0x3 ;  /* 0x00000003000f7882 */ /* 0x000fe20000000000 */
[----:B------:R-:W-:Y:S01]  /*10c0*/  USEL UR37, UR72, 0xffff, !UP1 ;  /* 0x0000ffff48257887 */ /* 0x000fe2000c800000 */
[----:B----4-:R-:W-:Y:S02]  /*10d0*/  R2UR UR6, R0 ;  /* 0x00000000000672ca */ /* 0x010fe400000e0000 */
[----:B------:R-:W-:-:S05]  /*10e0*/  PRMT R0, RZ, 0x7610, R0 ;  /* 0x00007610ff007816 */ /* 0x000fca0000000000 */
[----:B------:R-:W-:-:S04]  /*10f0*/  UIADD3 UR5, UPT, UPT, -UR5, URZ, URZ ;  /* 0x000000ff05057290 */ /* 0x000fc8000fffe1ff */
[----:B------:R-:W-:Y:S02]  /*1100*/  UIMAD UR5, UR7, UR5, UR20 ;  /* 0x00000005070572a4 */ /* 0x000fe4000f8e0214 */
[----:B------:R-:W-:-:S04]  /*1110*/  UIADD3 UR4, UPT, UPT, -UR6, URZ, URZ ;  /* 0x000000ff06047290 */ /* 0x000fc8000fffe1ff */
[----:B------:R-:W-:Y:S01]  /*1120*/  IMAD.U32 R100, RZ, RZ, UR5 ;  /* 0x00000005ff647e24 */ /* 0x000fe2000f8e00ff */
[----:B------:R-:W-:-:S06]  /*1130*/  UIMAD UR4, UR8, UR4, UR21 ;  /* 0x00000004080472a4 */ /* 0x000fcc000f8e0215 */
[----:B------:R-:W-:Y:S01]  /*1140*/  IMAD.U32 R95, RZ, RZ, UR4 ;  /* 0x00000004ff5f7e24 */ /* 0x000fe2000f8e00ff */
[----:B--23--:R-:W-:Y:S06]  /*1150*/  BRA.U UP6, `(.L_x_17) ;  /* 0x0000000106747547 */ /* 0x00cfec000b800000 */
[----:B------:R-:W-:Y:S02]  /*1160*/  R2UR UR4, R95 ;  /* 0x000000005f0472ca */ /* 0x000fe400000e0000 */
[----:B------:R-:W-:-:S11]  /*1170*/  R2UR UR7, R100 ;  /* 0x00000000640772ca */ /* 0x000fd600000e0000 */
[----:B------:R-:W-:Y:S02]  /*1180*/  UISETP.NE.AND UP2, UPT, UR4, 0x2, UPT ;  /* 0x000000020400788c */ /* 0x000fe4000bf45270 */
[----:B------:R-:W-:Y:S02]  /*1190*/  UISETP.NE.AND UP4, UPT, UR4, URZ, UPT ;  /* 0x000000ff0400728c */ /* 0x000fe4000bf85270 */
[----:B------:R-:W-:Y:S02]  /*11a0*/  UISETP.NE.AND UP0, UPT, UR4, 0x1, UPT ;  /* 0x000000010400788c */ /* 0x000fe4000bf05270 */
[----:B------:R-:W-:Y:S02]  /*11b0*/  UISETP.NE.AND UP1, UPT, UR4, 0x3, UPT ;  /* 0x000000030400788c */ /* 0x000fe4000bf25270 */
[----:B------:R-:W-:Y:S02]  /*11c0*/  USEL UR4, URZ, 0x10, UP2 ;  /* 0x00000010ff047887 */ /* 0x000fe40009000000 */
[----:B------:R-:W-:-:S02]  /*11d0*/  USEL UR12, URZ, 0x20, UP2 ;  /* 0x00000020ff0c7887 */ /* 0x000fc40009000000 */
[----:B------:R-:W-:Y:S02]  /*11e0*/  UISETP.NE.AND UP3, UPT, UR7, URZ, UPT ;  /* 0x000000ff0700728c */ /* 0x000fe4000bf65270 */
[----:B------:R-:W-:Y:S02]  /*11f0*/  USEL UR5, URZ, 0x4, UP0 ;  /* 0x00000004ff057887 */ /* 0x000fe40008000000 */
[----:B------:R-:W-:Y:S02]  /*1200*/  UISETP.NE.AND UP2, UPT, UR7, URZ, UP4 ;  /* 0x000000ff0700728c */ /* 0x000fe4000a745270 */
[----:B------:R-:W-:Y:S02]  /*1210*/  USEL UR11, URZ, 0x8, UP0 ;  /* 0x00000008ff0b7887 */ /* 0x000fe40008000000 */
[----:B------:R-:W-:Y:S02]  /*1220*/  UISETP.NE.AND UP0, UPT, UR7, 0x1, UPT ;  /* 0x000000010700788c */ /* 0x000fe4000bf05270 */
[----:B------:R-:W-:-:S02]  /*1230*/  USEL UR6, URZ, 0x2, UP4 ;  /* 0x00000002ff067887 */ /* 0x000fc4000a000000 */
[----:B------:R-:W-:Y:S02]  /*1240*/  USEL UR7, URZ, 0x40, UP1 ;  /* 0x00000040ff077887 */ /* 0x000fe40008800000 */
[----:B------:R-:W-:Y:S02]  /*1250*/  USEL UR10, URZ, 0x1, UP2 ;  /* 0x00000001ff0a7887 */ /* 0x000fe40009000000 */
[----:B------:R-:W-:Y:S02]  /*1260*/  USEL UR8, UR5, 0x4, UP3 ;  /* 0x0000000405087887 */ /* 0x000fe40009800000 */
[----:B------:R-:W-:Y:S02]  /*1270*/  USEL UR4, UR4, 0x10, UP3 ;  /* 0x0000001004047887 */ /* 0x000fe40009800000 */
[----:B------:R-:W-:Y:S02]  /*1280*/  USEL UR9, UR7, 0x40, UP3 ;  /* 0x0000004007097887 */ /* 0x000fe40009800000 */
[----:B------:R-:W-:-:S02]  /*1290*/  USEL UR5, UR6, 0x2, UP0 ;  /* 0x0000000206057887 */ /* 0x000fc40008000000 */
[----:B------:R-:W-:Y:S02]  /*12a0*/  UIADD3 UR4, UPT, UPT, UR4, UR8, UR10 ;  /* 0x0000000804047290 */ /* 0x000fe4000fffe00a */
[----:B------:R-:W-:Y:S02]  /*12b0*/  USEL UR13, URZ, 0x80, UP1 ;  /* 0x00000080ff0d7887 */ /* 0x000fe40008800000 */
[----:B------:R-:W-:Y:S02]  /*12c0*/  USEL UR7, UR11, 0x8, UP0 ;  /* 0x000000080b077887 */ /* 0x000fe40008000000 */
[----:B------:R-:W-:Y:S02]  /*12d0*/  USEL UR6, UR12, 0x20, UP0 ;  /* 0x000000200c067887 */ /* 0x000fe40008000000 */
[----:B------:R-:W-:Y:S02]  /*12e0*/  UIADD3 UR4, UPT, UPT, UR5, UR9, UR4 ;  /* 0x0000000905047290 */ /* 0x000fe4000fffe004 */
[----:B------:R-:W-:-:S02]  /*12f0*/  USEL UR5, UR13, 0x80, UP0 ;  /* 0x000000800d057887 */ /* 0x000fc40008000000 */
[----:B------:R-:W-:-:S04]  /*1300*/  UIADD3 UR4, UPT, UPT, UR6, UR7, UR4 ;  /* 0x0000000706047290 */ /* 0x000fc8000fffe004 */
[----:B------:R-:W-:-:S06]  /*1310*/  UIADD3 UR4, UPT, UPT, UR4, UR5, URZ ;  /* 0x0000000504047290 */ /* 0x000fcc000fffe0ff */
[----:B------:R-:W-:-:S07]  /*1320*/  IMAD.U32 R0, RZ, RZ, UR4 ;  /* 0x00000004ff007e24 */ /* 0x000fce000f8e00ff */
.L_x_17:
[----:B------:R-:W1:Y:S01]  /*1330*/  S2UR UR52, SR_CTAID.Z ;  /* 0x00000000003479c3 */ /* 0x000e620000002700 */
[----:B------:R-:W-:Y:S02]  /*1340*/  UISETP.GE.AND UP0, UPT, UR26, 0x1, UPT ;  /* 0x000000011a00788c */ /* 0x000fe4000bf06270 */
[----:B------:R-:W-:Y:S02]  /*1350*/  ULOP3.LUT UR70, UR70, 0x3, URZ, 0xc0, !UPT ;  /* 0x0000000346467892 */ /* 0x000fe4000f8ec0ff */
[----:B------:R-:W-:Y:S02]  /*1360*/  ULOP3.LUT UR60, UR60, 0x200, URZ, 0xc0, !UPT ;  /* 0x000002003c3c7892 */ /* 0x000fe4000f8ec0ff */
[----:B------:R-:W-:Y:S02]  /*1370*/  ULOP3.LUT UR37, UR37, 0xffff, URZ, 0xc0, !UPT ;  /* 0x0000ffff25257892 */ /* 0x000fe4000f8ec0ff */
[----:B------:R-:W-:Y:S02]  /*1380*/  ULOP3.LUT UR29, UR29, 0xffff, URZ, 0xc0, !UPT ;  /* 0x0000ffff1d1d7892 */ /* 0x000fe4000f8ec0ff */
[----:B------:R-:W-:-:S02]  /*1390*/  UISETP.NE.AND UP3, UPT, UR19, 0x2, UPT ;  /* 0x000000021300788c */ /* 0x000fc4000bf65270 */
[----:B------:R-:W-:Y:S02]  /*13a0*/  ULOP3.LUT UR56, UR56, 0x3000, URZ, 0xc0, !UPT ;  /* 0x0000300038387892 */ /* 0x000fe4000f8ec0ff */
[----:B------:R-:W-:Y:S02]  /*13b0*/  ULOP3.LUT UR53, UR53, 0x1000, URZ, 0xc0, !UPT ;  /* 0x0000100035357892 */ /* 0x000fe4000f8ec0ff */
[----:B------:R-:W-:Y:S02]  /*13c0*/  ULOP3.LUT UR62, UR62, 0x300, URZ, 0xc0, !UPT ;  /* 0x000003003e3e7892 */ /* 0x000fe4000f8ec0ff */
[----:B------:R-:W-:Y:S02]  /*13d0*/  ULOP3.LUT UR18, UR18, 0x80, URZ, 0xc0, !UPT ;  /* 0x0000008012127892 */ /* 0x000fe4000f8ec0ff */
[----:B------:R-:W-:Y:S02]  /*13e0*/  USHF.R.U32.HI UR45, URZ, 0x1, UR70 ;  /* 0x00000001ff2d7899 */ /* 0x000fe40008011646 */
[----:B------:R-:W-:-:S02]  /*13f0*/  USHF.R.U32.HI UR38, URZ, 0x9, UR60 ;  /* 0x00000009ff267899 */ /* 0x000fc4000801163c */
[----:B------:R-:W-:Y:S02]  /*1400*/  USHF.L.U32 UR37, UR14, UR37, URZ ;  /* 0x000000250e257299 */ /* 0x000fe400080006ff */
[----:B------:R-:W-:Y:S01]  /*1410*/  USHF.L.U32 UR29, UR15, UR29, URZ ;  /* 0x0000001d0f1d7299 */ /* 0x000fe200080006ff */
[----:B-1----:R-:W-:Y:S11]  /*1420*/  BRA.U !UP0, `(.L_x_18) ;  /* 0x0000000108d47547 */ /* 0x002ff6000b800000 */
[----:B------:R-:W1:Y:S01]  /*1430*/  LDCU.128 UR12, c[0x0][0xf10] ;  /* 0x0001e200ff0c77ac */ /* 0x000e620008000c00 */
[----:B------:R-:W2:Y:S01]  /*1440*/  LDCU UR6, c[0x0][0x370] ;  /* 0x00006e00ff0677ac */ /* 0x000ea20008000800 */
[----:B------:R-:W3:Y:S01]  /*1450*/  LDCU UR5, c[0x0][0x374] ;  /* 0x00006e80ff0577ac */ /* 0x000ee20008000800 */
[----:B------:R-:W4:Y:S01]  /*1460*/  LDCU UR27, c[0x0][0xf0c] ;  /* 0x0001e180ff1b77ac */ /* 0x000f220008000800 */
[----:B------:R-:W4:Y:S01]  /*1470*/  LDCU UR7, c[0x0][0xf20] ;  /* 0x0001e400ff0777ac */ /* 0x000f220008000800 */
[----:B------:R-:W4:Y:S01]  /*1480*/  LDCU.64 UR8, c[0x0][0xf28] ;  /* 0x0001e500ff0877ac */ /* 0x000f220008000a00 */
[----:B-1----:R-:W-:Y:S02]  /*1490*/  UISETP.NE.AND UP0, UPT, UR14, 0x1, UPT ;  /* 0x000000010e00788c */ /* 0x002fe4000bf05270 */
[----:B---3--:R-:W-:Y:S02]  /*14a0*/  UIMAD.WIDE.U32 UR10, UR5, UR15, URZ ;  /* 0x0000000f050a72a5 */ /* 0x008fe4000f8e00ff */
[----:B--2---:R-:W-:-:S02]  /*14b0*/  UIMAD.WIDE.U32 UR22, UR6, UR12, URZ ;  /* 0x0000000c061672a5 */ /* 0x004fc4000f8e00ff */
[----:B----4-:R-:W-:Y:S02]  /*14c0*/  UISETP.NE.AND UP1, UPT, UR27, 0x1, UPT ;  /* 0x000000011b00788c */ /* 0x010fe4000bf25270 */
[----:B------:R-:W-:Y:S01]  /*14d0*/  UISETP.NE.AND UP2, UPT, UR26, 0x1, UPT ;  /* 0x000000011a00788c */ /* 0x000fe2000bf45270 */
[----:B------:R-:W-:Y:S02]  /*14e0*/  UMOV UR10, UR11 ;  /* 0x0000000b000a7c82 */ /* 0x000fe40008000000 */
[----:B------:R-:W-:Y:S01]  /*14f0*/  UMOV UR22, UR23 ;  /* 0x0000001700167c82 */ /* 0x000fe20008000000 */
[----:B------:R-:W-:Y:S02]  /*1500*/  @UP0 USHF.R.U32.HI UR5, URZ, UR7, UR10 ;  /* 0x00000007ff050299 */ /* 0x000fe4000801160a */
[----:B------:R-:W-:Y:S02]  /*1510*/  UIMAD.WIDE.U32 UR24, UR21, UR15, URZ ;  /* 0x0000000f151872a5 */ /* 0x000fe4000f8e00ff */
[----:B------:R-:W-:-:S02]  /*1520*/  UIMAD.WIDE.U32 UR10, UR5, UR8, URZ ;  /* 0x00000008050a72a5 */ /* 0x000fc4000f8e00ff */
[----:B------:R-:W-:Y:S02]  /*1530*/  @UP1 USHF.R.U32.HI UR6, URZ, UR13, UR22 ;  /* 0x0000000dff061299 */ /* 0x000fe40008011616 */
[----:B------:R-:W-:Y:S02]  /*1540*/  UIMAD.WIDE.U32 UR16, UR20, UR12, URZ ;  /* 0x0000000c141072a5 */ /* 0x000fe4000f8e00ff */
[----:B------:R-:W-:Y:S01]  /*1550*/  UIMAD.WIDE.U32 UR22, UR6, UR8, URZ ;  /* 0x00000008061672a5 */ /* 0x000fe2000f8e00ff */
[----:B------:R-:W-:Y:S01]  /*1560*/  UMOV UR4, UR25 ;  /* 0x0000001900047c82 */ /* 0x000fe20008000000 */
[----:B------:R-:W-:Y:S01]  /*1570*/  UMOV UR10, UR11 ;  /* 0x0000000b000a7c82 */ /* 0x000fe20008000000 */
[----:B------:R-:W-:Y:S02]  /*1580*/  USHF.R.U32.HI UR4, URZ, UR7, UR4 ;  /* 0x00000007ff047299 */ /* 0x000fe40008011604 */
[----:B------:R-:W-:Y:S01]  /*1590*/  @UP2 USHF.R.U32.HI UR5, URZ, UR9, UR10 ;  /* 0x00000009ff052299 */ /* 0x000fe2000801160a */
[----:B------:R-:W-:Y:S01]  /*15a0*/  UMOV UR16, UR17 ;  /* 0x0000001100107c82 */ /* 0x000fe20008000000 */
[----:B------:R-:W-:Y:S01]  /*15b0*/  UMOV UR22, UR23 ;  /* 0x0000001700167c82 */ /* 0x000fe20008000000 */
[----:B------:R-:W-:-:S02]  /*15c0*/  USHF.R.U32.HI UR13, URZ, UR13, UR16 ;  /* 0x0000000dff0d7299 */ /* 0x000fc40008011610 */
[----:B------:R-:W-:Y:S02]  /*15d0*/  USEL UR4, UR21, UR4, !UP0 ;  /* 0x0000000415047287 */ /* 0x000fe4000c000000 */
[----:B------:R-:W-:Y:S02]  /*15e0*/  @UP2 USHF.R.U32.HI UR6, URZ, UR9, UR22 ;  /* 0x00000009ff062299 */ /* 0x000fe40008011616 */
[----:B------:R-:W-:Y:S02]  /*15f0*/  UIMAD UR7, UR5, UR26, URZ ;  /* 0x0000001a050772a4 */ /* 0x000fe4000f8e02ff */
[----:B------:R-:W-:Y:S02]  /*1600*/  USEL UR5, UR20, UR13, !UP1 ;  /* 0x0000000d14057287 */ /* 0x000fe4000c800000 */
[----:B------:R-:W-:Y:S02]  /*1610*/  UIMAD UR12, UR6, UR26, URZ ;  /* 0x0000001a060c72a4 */ /* 0x000fe4000f8e02ff */
[----:B------:R-:W-:-:S02]  /*1620*/  UISETP.GE.AND UP0, UPT, UR4, UR7, UPT ;  /* 0x000000070400728c */ /* 0x000fc4000bf06270 */
[----:B------:R-:W-:Y:S02]  /*1630*/  UIMAD.WIDE.U32 UR10, UR4, UR8, URZ ;  /* 0x00000008040a72a5 */ /* 0x000fe4000f8e00ff */
[----:B------:R-:W-:Y:S02]  /*1640*/  UISETP.GE.OR UP0, UPT, UR5, UR12, UP0 ;  /* 0x0000000c0500728c */ /* 0x000fe40008706670 */
[----:B------:R-:W-:Y:S02]  /*1650*/  UIMAD.WIDE.U32 UR12, UR5, UR8, URZ ;  /* 0x00000008050c72a5 */ /* 0x000fe4000f8e00ff */
[----:B------:R-:W-:Y:S01]  /*1660*/  UIADD3 UR10, UPT, UPT, -UR4, URZ, URZ ;  /* 0x000000ff040a7290 */ /* 0x000fe2000fffe1ff */
[----:B------:R-:W-:Y:S01]  /*1670*/  UMOV UR8, UR11 ;  /* 0x0000000b00087c82 */ /* 0x000fe20008000000 */
[----:B------:R-:W-:Y:S02]  /*1680*/  UIADD3 UR11, UPT, UPT, -UR5, URZ, URZ ;  /* 0x000000ff050b7290 */ /* 0x000fe4000fffe1ff */
[----:B------:R-:W-:-:S03]  /*1690*/  USHF.R.U32.HI UR8, URZ, UR9, UR8 ;  /* 0x00000009ff087299 */ /* 0x000fc60008011608 */
[----:B------:R-:W-:Y:S01]  /*16a0*/  @!UP0 UMOV UR7, UR13 ;  /* 0x0000000d00078c82 */ /* 0x000fe20008000000 */
[----:B------:R-:W-:Y:S02]  /*16b0*/  UIMAD UR21, UR14, UR10, UR21 ;  /* 0x0000000a0e1572a4 */ /* 0x000fe4000f8e0215 */
[----:B------:R-:W-:Y:S02]  /*16c0*/  USEL UR8, UR4, UR8, !UP2 ;  /* 0x0000000804087287 */ /* 0x000fe4000d000000 */
[----:B------:R-:W-:Y:S02]  /*16d0*/  @!UP0 USHF.R.U32.HI UR7, URZ, UR9, UR7 ;  /* 0x00000009ff078299 */ /* 0x000fe40008011607 */
[----:B------:R-:W-:Y:S02]  /*16e0*/  UIADD3 UR9, UPT, UPT, -UR8, URZ, URZ ;  /* 0x000000ff08097290 */ /* 0x000fe4000fffe1ff */
[----:B------:R-:W-:Y:S02]  /*16f0*/  @!UP0 USEL UR7, UR5, UR7, !UP2 ;  /* 0x0000000705078287 */ /* 0x000fe4000d000000 */
[----:B------:R-:W-:-:S02]  /*1700*/  UIMAD UR9, UR26, UR9, UR4 ;  /* 0x000000091a0972a4 */ /* 0x000fc4000f8e0204 */
[----:B------:R-:W-:Y:S02]  /*1710*/  @!UP0 UIADD3 UR8, UPT, UPT, UR8, -UR7, URZ ;  /* 0x8000000708088290 */ /* 0x000fe4000fffe0ff */
[----:B------:R-:W-:Y:S02]  /*1720*/  @!UP0 UIMAD UR6, UR9, UR6, UR7 ;  /* 0x00000006090682a4 */ /* 0x000fe4000f8e0207 */
[----:B------:R-:W-:Y:S02]  /*1730*/  @!UP0 UIMAD UR4, UR8, UR26, UR5 ;  /* 0x0000001a080482a4 */ /* 0x000fe4000f8e0205 */
[----:B------:R-:W-:Y:S02]  /*1740*/  UIMAD UR20, UR27, UR11, UR20 ;  /* 0x0000000b1b1472a4 */ /* 0x000fe4000f8e0214 */
[----:B------:R-:W-:Y:S01]  /*1750*/  UIMAD UR21, UR4, UR14, UR21 ;  /* 0x0000000e041572a4 */ /* 0x000fe2000f8e0215 */
[----:B------:R-:W-:Y:S02]  /*1760*/  @!UP0 UMOV UR5, UR6 ;  /* 0x0000000600058c82 */ /* 0x000fe40008000000 */
[----:B------:R-:W-:-:S12]  /*1770*/  UIMAD UR20, UR5, UR27, UR20 ;  /* 0x0000001b051472a4 */ /* 0x000fd8000f8e0214 */
.L_x_18:
[----:B------:R-:W-:-:S09]  /*1780*/  UISETP.NE.AND UP0, UPT, UR28, 0x1, UPT ;  /* 0x000000011c00788c */ /* 0x000fd2000bf05270 */
[----:B------:R-:W-:Y:S05]  /*1790*/  BRA.U UP0, `(.L_x_19) ;  /* 0x0000000100447547 */ /* 0x000fea000b800000 */
[----:B------:R-:W1:Y:S01]  /*17a0*/  LDCU.128 UR8, c[0x0][0xf10] ;  /* 0x0001e200ff0877ac */ /* 0x000e620008000c00 */
[----:B------:R-:W2:Y:S01]  /*17b0*/  LDCU UR12, c[0x0][0xf0c] ;  /* 0x0001e180ff0c77ac */ /* 0x000ea20008000800 */
[----:B------:R-:W3:Y:S01]  /*17c0*/  LDCU UR13, c[0x0][0xf20] ;  /* 0x0001e400ff0d77ac */ /* 0x000ee20008000800 */
[----:B-1----:R-:W-:Y:S02]  /*17d0*/  UIMAD.WIDE.U32 UR6, UR20, UR8, URZ ;  /* 0x00000008140672a5 */ /* 0x002fe4000f8e00ff */
[----:B------:R-:W-:Y:S02]  /*17e0*/  UIMAD.WIDE.U32 UR4, UR21, UR11, URZ ;  /* 0x0000000b150472a5 */ /* 0x000fe4000f8e00ff */
[----:B--2---:R-:W-:Y:S02]  /*17f0*/  UISETP.NE.AND UP1, UPT, UR12, 0x1, UPT ;  /* 0x000000010c00788c */ /* 0x004fe4000bf25270 */
[----:B------:R-:W-:Y:S01]  /*1800*/  UISETP.NE.AND UP0, UPT, UR10, 0x1, UPT ;  /* 0x000000010a00788c */ /* 0x000fe2000bf05270 */
[----:B------:R-:W-:-:S02]  /*1810*/  UMOV UR6, UR7 ;  /* 0x0000000700067c82 */ /* 0x000fc40008000000 */
[----:B------:R-:W-:Y:S01]  /*1820*/  UMOV UR4, UR5 ;  /* 0x0000000500047c82 */ /* 0x000fe20008000000 */
[----:B------:R-:W-:Y:S02]  /*1830*/  USHF.R.U32.HI UR9, URZ, UR9, UR6 ;  /* 0x00000009ff097299 */ /* 0x000fe40008011606 */
[----:B---3--:R-:W-:Y:S02]  /*1840*/  USHF.R.U32.HI UR4, URZ, UR13, UR4 ;  /* 0x0000000dff047299 */ /* 0x008fe40008011604 */
[----:B------:R-:W-:Y:S02]  /*1850*/  USEL UR5, UR20, UR9, !UP1 ;  /* 0x0000000914057287 */ /* 0x000fe4000c800000 */
[----:B------:R-:W-:-:S04]  /*1860*/  USEL UR4, UR21, UR4, !UP0 ;  /* 0x0000000415047287 */ /* 0x000fc8000c000000 */
[----:B------:R-:W-:Y:S02]  /*1870*/  UIADD3 UR6, UPT, UPT, UR5, -UR4, URZ ;  /* 0x8000000405067290 */ /* 0x000fe4000fffe0ff */
[----:B------:R-:W-:Y:S02]  /*1880*/  UIADD3 UR4, UPT, UPT, -UR5, UR4, URZ ;  /* 0x0000000405047290 */ /* 0x000fe4000fffe1ff */
[----:B------:R-:W-:Y:S02]  /*1890*/  UIMAD UR21, UR6, UR10, UR21 ;  /* 0x0000000a061572a4 */ /* 0x000fe4000f8e0215 */
[----:B------:R-:W-:-:S12]  /*18a0*/  UIMAD UR20, UR4, UR12, UR20 ;  /* 0x0000000c041472a4 */ /* 0x000fd8000f8e0214 */
.L_x_19:
[----:B------:R-:W-:-:S09]  /*18b0*/  UISETP.EQ.U32.AND UP0, UPT, UR30, 0x1, UPT ;  /* 0x000000011e00788c */ /* 0x000fd2000bf02070 */
[----:B------:R-:W-:Y:S05]  /*18c0*/  BRA.U !UP0, `(.L_x_20) ;  /* 0x00000001080c7547 */ /* 0x000fea000b800000 */
[----:B------:R-:W-:Y:S01]  /*18d0*/  UCGABAR_WAIT ;  /* 0x0000000000007dc7 */ /* 0x000fe20008000000 */
[----:B------:R-:W-:Y:S01]  /*18e0*/  CCTL.IVALL ;  /* 0x00000000ff00798f */ /* 0x000fe20002000000 */
[----:B------:R-:W-:Y:S05]  /*18f0*/  BRA `(.L_x_21) ;  /* 0x0000000000047947 */ /* 0x000fea0003800000 */
.L_x_20:
[----:B------:R-:W-:Y:S06]  /*1900*/  BAR.SYNC.DEFER_BLOCKING 0x0 ;  /* 0x0000000000007b1d */ /* 0x000fec0000010000 */
.L_x_21:
[----:B------:R-:W-:Y:S05]  /*1910*/  BRA.U UP3, `(.L_x_22) ;  /* 0x0000001903047547 */ /* 0x000fea000b800000 */
[----:B------:R-:W1:Y:S01]  /*1920*/  LDCU UR6, c[0x0][0x38c] ;  /* 0x00007180ff0677ac */ /* 0x000e620008000800 */
[----:B------:R-:W-:Y:S01]  /*1930*/  PLOP3.LUT P2, PT, PT, PT, UP5, 0x80, 0x8 ;  /* 0x000000000008781c */ /* 0x000fe20003f4f058 */
[----:B------:R-:W-:Y:S01]  /*1940*/  IMAD.MOV.U32 R12, RZ, RZ, 0x1 ;  /* 0x00000001ff0c7424 */ /* 0x000fe200078e00ff */
[----:B------:R-:W-:Y:S01]  /*1950*/  ISETP.EQ.OR P3, PT, R2, RZ, P4 ;  /* 0x000000ff0200720c */ /* 0x000fe20002762670 */
[----:B------:R-:W-:Y:S01]  /*1960*/  UISETP.NE.AND UP1, UPT, UR19, URZ, UPT ;  /* 0x000000ff1300728c */ /* 0x000fe2000bf25270 */
[----:B------:R-:W-:Y:S02]  /*1970*/  PLOP3.LUT P2, PT, P2, PT, PT, 0x8, 0x80 ;  /* 0x000000000080781c */ /* 0x000fe4000174e170 */
[----:B------:R-:W-:Y:S01]  /*1980*/  CS2R R10, SRZ ;  /* 0x00000000000a7805 */ /* 0x000fe2000001ff00 */
[----:B------:R-:W-:Y:S01]  /*1990*/  IMAD.MOV.U32 R9, RZ, RZ, RZ ;  /* 0x000000ffff097224 */ /* 0x000fe200078e00ff */
[----:B------:R-:W2:Y:S01]  /*19a0*/  LDCU UR67, c[0x0][0x370] ;  /* 0x00006e00ff4377ac */ /* 0x000ea20008000800 */
[----:B------:R-:W-:Y:S01]  /*19b0*/  IMAD.MOV.U32 R8, RZ, RZ, 0x1 ;  /* 0x00000001ff087424 */ /* 0x000fe200078e00ff */
[----:B------:R-:W3:Y:S01]  /*19c0*/  LDCU.64 UR54, c[0x0][0x348] ;  /* 0x00006900ff3677ac */ /* 0x000ee20008000a00 */
[----:B------:R-:W4:Y:S01]  /*19d0*/  LDCU UR66, c[0x0][0x374] ;  /* 0x00006e80ff4277ac */ /* 0x000f220008000800 */
[----:B-1----:R-:W-:-:S02]  /*19e0*/  UIADD3 UR5, UPT, UPT, UR6, 0xff, URZ ;  /* 0x000000ff06057890 */ /* 0x002fc4000fffe0ff */
[----:B------:R-:W-:Y:S02]  /*19f0*/  UIADD3 UR73, UPT, UPT, UR6, 0x1fe, URZ ;  /* 0x000001fe06497890 */ /* 0x000fe4000fffe0ff */
[----:B------:R-:W-:Y:S02]  /*1a00*/  USHF.R.S32.HI UR4, URZ, 0x1f, UR5 ;  /* 0x0000001fff047899 */ /* 0x000fe40008011405 */
[----:B------:R-:W-:Y:S02]  /*1a10*/  USEL UR61, UR61, 0x2, UP1 ;  /* 0x000000023d3d7887 */ /* 0x000fe40008800000 */
[----:B------:R-:W-:Y:S01]  /*1a20*/  ULEA.HI UR4, UR4, UR5, URZ, 0x8 ;  /* 0x0000000504047291 */ /* 0x000fe2000f8f40ff */
[----:B------:R-:W-:-:S03]  /*1a30*/  UMOV UR15, URZ ;  /* 0x000000ff000f7c82 */ /* 0x000fc60008000000 */
[----:B------:R-:W-:Y:S02]  /*1a40*/  USHF.R.S32.HI UR69, URZ, 0x8, UR4 ;  /* 0x00000008ff457899 */ /* 0x000fe40008011404 */
[----:B------:R-:W-:Y:S02]  /*1a50*/  UIADD3 UR4, UPT, UPT, UR6, -0x1, URZ ;  /* 0xffffffff06047890 */ /* 0x000fe4000fffe0ff */
[----:B------:R-:W-:Y:S02]  /*1a60*/  UISETP.LT.U32.AND UP0, UPT, UR69, 0x4, UPT ;  /* 0x000000044500788c */ /* 0x000fe4000bf01070 */
[----:B------:R-:W-:Y:S02]  /*1a70*/  UISETP.GE.U32.AND UP2, UPT, UR4, -0x1ff, UPT ;  /* 0xfffffe010400788c */ /* 0x000fe4000bf46070 */
[----:B------:R-:W-:-:S04]  /*1a80*/  USEL UR68, UR69, 0x4, UP0 ;  /* 0x0000000445447887 */ /* 0x000fc80008000000 */
[----:B------:R-:W-:Y:S02]  /*1a90*/  UIADD3 UR57, UPT, UPT, UR68, -0x1, URZ ;  /* 0xffffffff44397890 */ /* 0x000fe4000fffe0ff */
[----:B------:R-:W-:-:S03]  /*1aa0*/  UIADD3 UR71, UPT, UPT, UR69, -UR68, URZ ;  /* 0x8000004445477290 */ /* 0x000fc6000fffe0ff */
[----:B------:R-:W-:-:S04]  /*1ab0*/  @UP2 UIADD3 UR57, UPT, UPT, UR68, URZ, URZ ;  /* 0x000000ff44392290 */ /* 0x000fc8000fffe0ff */
[----:B--234-:R-:W-:-:S12]  /*1ac0*/  UIADD3 UR57, UPT, UPT, UR57, 0x1, URZ ;  /* 0x0000000139397890 */ /* 0x01cfd8000fffe0ff */
.L_x_46:
[----:B------:R-:W-:-:S13]  /*1ad0*/  R2UR UR4, R93 ;  /* 0x000000005d0472ca */ /* 0x000fda00000e0000 */
[----:B------:R-:W-:Y:S01]  /*1ae0*/  UISETP.NE.AND UP0, UPT, UR4, URZ, UPT ;  /* 0x000000ff0400728c */ /* 0x000fe2000bf05270 */
[----:B------:R-:W1:Y:S02]  /*1af0*/  S2UR UR4, SR_CgaCtaId ;  /* 0x00000000000479c3 */ /* 0x000e640000008800 */
[----:B-1----:R-:W-:-:S06]  /*1b00*/  MOV R93, UR4 ;  /* 0x00000004005d7c02 */ /* 0x002fcc0008000f00 */
[----:B---3--:R-:W-:Y:S05]  /*1b10*/  BRA.U UP0, `(.L_x_23) ;  /* 0x0000000100347547 */ /* 0x008fea000b800000 */
[----:B------:R-:W1:Y:S01]  /*1b20*/  S2R R0, SR_CgaCtaId ;  /* 0x0000000000007919 */ /* 0x000e620000008800 */
[----:B------:R-:W-:-:S04]  /*1b30*/  MOV R2, 0x400 ;  /* 0x0000040000027802 */ /* 0x000fc80000000f00 */
[----:B-1----:R-:W-:Y:S02]  /*1b40*/  LEA R0, R0, R2, 0x18 ;  /* 0x0000000200007211 */ /* 0x002fe400078ec0ff */
[----:B------:R-:W-:-:S03]  /*1b50*/  SHF.L.U32 R2, R8, 0x1f, RZ ;  /* 0x0000001f08027819 */ /* 0x000fc600000006ff */
[----:B------:R-:W-:-:S04]  /*1b60*/  IMAD R0, R9, 0x8, R0 ;  /* 0x0000000809007824 */ /* 0x000fc800078e0200 */
[----:B------:R-:W1:Y:S02]  /*1b70*/  SYNCS.PHASECHK.TRANS64.TRYWAIT P0, [R0+URZ+0xd0], R2 ;  /* 0x0000d002000075a7 */ /* 0x000e6400080011ff */
[----:B-1----:R-:W-:Y:S05]  /*1b80*/  @!P0 BRA `(.L_x_24) ;  /* 0x000000a000548947 */ /* 0x002fea0003800000 */
.L_x_156:
[----:B------:R-:W-:Y:S01]  /*1b90*/  VIADD R9, R9, 0x1 ;  /* 0x0000000109097836 */ /* 0x000fe20000000000 */
[----:B------:R1:W-:Y:S04]  /*1ba0*/  SYNCS.ARRIVE.TRANS64.A1T0 RZ, [R0+URZ+0xc0], RZ ;  /* 0x0000c0ff00ff79a7 */ /* 0x0003e800081000ff */
[----:B------:R-:W-:-:S04]  /*1bb0*/  ISETP.NE.AND P0, PT, R9, 0x2, PT ;  /* 0x000000020900780c */ /* 0x000fc80003f05270 */
[----:B------:R-:W-:Y:S02]  /*1bc0*/  SEL R9, R9, RZ, P0 ;  /* 0x000000ff09097207 */ /* 0x000fe40000000000 */
[----:B-1----:R-:W-:-:S04]  /*1bd0*/  SEL R0, RZ, 0x1, P0 ;  /* 0x00000001ff007807 */ /* 0x002fc80000000000 */
[----:B------:R-:W-:-:S07]  /*1be0*/  LOP3.LUT R8, R8, R0, RZ, 0x3c, !PT ;  /* 0x0000000008087212 */ /* 0x000fce00078e3cff */
.L_x_23:
[----:B------:R-:W-:Y:S01]  /*1bf0*/  R2UR UR4, R93 ;  /* 0x000000005d0472ca */ /* 0x000fe200000e0000 */
[----:B------:R-:W-:Y:S01]  /*1c00*/  UMOV UR14, 0x400 ;  /* 0x00000400000e7882 */ /* 0x000fe20000000000 */
[----:B------:R-:W-:Y:S01]  /*1c10*/  SHF.L.U32 R0, R12, 0x1f, RZ ;  /* 0x0000001f0c007819 */ /* 0x000fe200000006ff */
[----:B------:R-:W-:Y:S02]  /*1c20*/  UISETP.GE.U32.AND UP0, UPT, UR73, 0x1ff, UPT ;  /* 0x000001ff4900788c */ /* 0x000fe4000bf06070 */
[----:B------:R-:W-:Y:S02]  /*1c30*/  ULEA UR51, UR20, UR70, 0x2 ;  /* 0x0000004614337291 */ /* 0x000fe4000f8e10ff */
[----:B------:R-:W-:Y:S02]  /*1c40*/  ULEA UR35, UR21, UR72, 0x1 ;  /* 0x0000004815237291 */ /* 0x000fe4000f8e08ff */
[----:B------:R-:W-:Y:S02]  /*1c50*/  ULEA.HI UR12, UR21, UR21, URZ, 0x1 ;  /* 0x00000015150c7291 */ /* 0x000fe4000f8f08ff */
[----:B------:R-:W-:-:S02]  /*1c60*/  USHF.L.U32 UR51, UR51, 0x5, URZ ;  /* 0x0000000533337899 */ /* 0x000fc400080006ff */
[----:B------:R-:W-:Y:S02]  /*1c70*/  ULEA UR14, UR4, UR14, 0x18 ;  /* 0x0000000e040e7291 */ /* 0x000fe4000f8ec0ff */
[----:B------:R-:W-:Y:S02]  /*1c80*/  USHF.L.U32 UR35, UR35, 0x5, URZ ;  /* 0x0000000523237899 */ /* 0x000fe400080006ff */
[----:B------:R-:W-:Y:S02]  /*1c90*/  ULEA UR4, UR15, UR14, 0x3 ;  /* 0x0000000e0f047291 */ /* 0x000fe4000f8e18ff */
[----:B------:R-:W-:Y:S01]  /*1ca0*/  USHF.R.S32.HI UR12, URZ, 0x1, UR12 ;  /* 0x00000001ff0c7899 */ /* 0x000fe2000801140c */
[----:B------:R-:W-:-:S06]  /*1cb0*/  UMOV UR7, URZ ;  /* 0x000000ff00077c82 */ /* 0x000fcc0008000000 */
[----:B------:R1:W2:Y:S01]  /*1cc0*/  SYNCS.PHASECHK.TRANS64.TRYWAIT P1, [UR4+0x20], R0 ;  /* 0x00002000ff0075a7 */ /* 0x0002a20008021104 */
[----:B------:R-:W-:Y:S05]  /*1cd0*/  BRA.U !UP0, `(.L_x_25) ;  /* 0x0000000508547547 */ /* 0x000fea000b800000 */
[----:B------:R-:W-:Y:S01]  /*1ce0*/  UMOV UR6, URZ ;  /* 0x000000ff00067c82 */ /* 0x000fe20008000000 */
[----:B------:R-:W-:-:S05]  /*1cf0*/  UMOV UR5, UR15 ;  /* 0x0000000f00057c82 */ /* 0x000fca0008000000 */
.L_x_33:
[----:B------:R-:W-:Y:S01]  /*1d00*/  ULEA UR49, UR5, UR14, 0x3 ;  /* 0x0000000e05317291 */ /* 0x000fe2000f8e18ff */
[----:B--2---:R-:W-:Y:S01]  /*1d10*/  @!P4 MOV R2, 0xc800 ;  /* 0x0000c8000002c802 */ /* 0x004fe20000000f00 */
[----:B--23--:R-:W-:Y:S10]  /*1d20*/  @P1 BRA `(.L_x_26) ;  /* 0x00000000000c1947 */ /* 0x00cff40003800000 */
[----:B------:R-:W-:-:S04]  /*1d30*/  SHF.L.U32 R3, R12, 0x1f, RZ ;  /* 0x0000001f0c037819 */ /* 0x000fc800000006ff */
[----:B------:R-:W2:Y:S02]  /*1d40*/  SYNCS.PHASECHK.TRANS64.TRYWAIT P0, [UR49+0x20], R3 ;  /* 0x00002003ff0075a7 */ /* 0x000ea40008001131 */
[----:B--2---:R-:W-:Y:S05]  /*1d50*/  @!P0 BRA `(.L_x_27) ;  /* 0x0000009c00f48947 */ /* 0x004fea0003800000 */
.L_x_26:
[----:B------:R2:W-:Y:S01]  /*1d60*/  @!P4 SYNCS.ARRIVE.TRANS64 RZ, [UR49], R2 ;  /* 0x00000002ffffc9a7 */ /* 0x0005e20008000031 */
[----:B------:R-:W-:-:S04]  /*1d70*/  ULOP3.LUT UR4, UR61, 0x2, URZ, 0xfc, !UPT ;  /* 0x000000023d047892 */ /* 0x000fc8000f8efcff */
[----:B------:R-:W-:-:S09]  /*1d80*/  UISETP.NE.AND UP0, UPT, UR4, 0x2, UPT ;  /* 0x000000020400788c */ /* 0x000fd2000bf05270 */
[----:B------:R-:W-:Y:S05]  /*1d90*/  BRA.U UP0, `(.L_x_28) ;  /* 0x0000000100047547 */ /* 0x000fea000b800000 */
[----:B------:R-:W-:Y:S05]  /*1da0*/  BPT.TRAP 0x1 ;  /* 0x000000040000795c */ /* 0x000fea0000300000 */
.L_x_28:
[----:B------:R-:W-:Y:S04]  /*1db0*/  BSSY.RECONVERGENT B0, `(.L_x_29) ;  /* 0x0000003000007945 */ /* 0x000fe80003800200 */
[----:B------:R-:W-:Y:S05]  /*1dc0*/  @P3 BRA `(.L_x_30) ;  /* 0x0000000000043947 */ /* 0x000fea0003800000 */
[----:B------:R-:W-:Y:S05]  /*1dd0*/  BPT.TRAP 0x1 ;  /* 0x000000040000795c */ /* 0x000fea0000300000 */
.L_x_30:
[----:B------:R-:W-:Y:S05]  /*1de0*/  BSYNC.RECONVERGENT B0 ;  /* 0x0000000000007941 */ /* 0x000fea0003800200 */
.L_x_29:
[----:B------:R-:W-:Y:S01]  /*1df0*/  UIADD3 UR4, UPT, UPT, UR5, 0x1, URZ ;  /* 0x0000000105047890 */ /* 0x000fe2000fffe0ff */
[----:B------:R-:W-:Y:S01]  /*1e00*/  BSSY.RECONVERGENT B0, `(.L_x_31) ;  /* 0x000003d000007945 */ /* 0x000fe20003800200 */
[----:B------:R-:W-:Y:S02]  /*1e10*/  ELECT P0, URZ, PT ;  /* 0x0000000000ff782f */ /* 0x000fe40003800000 */
[----:B------:R-:W-:-:S04]  /*1e20*/  UISETP.NE.AND UP0, UPT, UR4, 0x4, UPT ;  /* 0x000000040400788c */ /* 0x000fc8000bf05270 */
[----:B------:R-:W-:Y:S02]  /*1e30*/  USEL UR7, URZ, 0x1, UP0 ;  /* 0x00000001ff077887 */ /* 0x000fe40008000000 */
[----:B------:R-:W-:-:S04]  /*1e40*/  USEL UR15, UR4, URZ, UP0 ;  /* 0x000000ff040f7287 */ /* 0x000fc80008000000 */
[----:B------:R-:W-:Y:S01]  /*1e50*/  ULEA UR4, UR15, UR14, 0x3 ;  /* 0x0000000e0f047291 */ /* 0x000fe2000f8e18ff */
[----:B------:R-:W-:-:S04]  /*1e60*/  LOP3.LUT R12, R12, UR7, RZ, 0x3c, !PT ;  /* 0x000000070c0c7c12 */ /* 0x000fc8000f8e3cff */
[----:B-1----:R-:W-:-:S04]  /*1e70*/  SHF.L.U32 R0, R12, 0x1f, RZ ;  /* 0x0000001f0c007819 */ /* 0x002fc800000006ff */
[----:B------:R1:W3:Y:S01]  /*1e80*/  SYNCS.PHASECHK.TRANS64.TRYWAIT P1, [UR4+0x20], R0 ;  /* 0x00002000ff0075a7 */ /* 0x0002e20008021104 */
[----:B------:R-:W-:Y:S05]  /*1e90*/  @!P0 BRA `(.L_x_32) ;  /* 0x0000000000cc8947 */ /* 0x000fea0003800000 */
[----:B------:R-:W-:Y:S02]  /*1ea0*/  ULEA UR40, UR5, UR56, 0xf ;  /* 0x0000003805287291 */ /* 0x000fe4000f8e78ff */
[----:B------:R-:W-:Y:S02]  /*1eb0*/  UIADD3 UR8, UP3, UPT, UR54, 0x80, URZ ;  /* 0x0000008036087890 */ /* 0x000fe4000ff7e0ff */
[----:B------:R-:W-:Y:S02]  /*1ec0*/  UIADD3 UR40, UPT, UPT, UR14, UR40, URZ ;  /* 0x000000280e287290 */ /* 0x000fe4000fffe0ff */
[----:B------:R-:W-:Y:S02]  /*1ed0*/  USHF.L.U32 UR50, UR6, 0x8, URZ ;  /* 0x0000000806327899 */ /* 0x000fe400080006ff */
[----:B------:R-:W-:Y:S02]  /*1ee0*/  ULEA UR24, UR5, UR53, 0xe ;  /* 0x0000003505187291 */ /* 0x000fe4000f8e70ff */
[----:B------:R-:W-:-:S02]  /*1ef0*/  UIADD3.X UR9, UPT, UPT, URZ, UR55, URZ, UP3, !UPT ;  /* 0x00000037ff097290 */ /* 0x000fc40009ffe4ff */
[----:B------:R-:W-:Y:S02]  /*1f00*/  UIADD3 UR48, UPT, UPT, UR40, 0x3300, URZ ;  /* 0x0000330028307890 */ /* 0x000fe4000fffe0ff */
[----:B------:R-:W-:Y:S02]  /*1f10*/  UPRMT UR7, URZ, 0x5410, UR37 ;  /* 0x00005410ff077896 */ /* 0x000fe40008000025 */
[----:B------:R-:W-:Y:S02]  /*1f20*/  UIADD3 UR42, UPT, UPT, UR50, 0x80, URZ ;  /* 0x00000080322a7890 */ /* 0x000fe4000fffe0ff */
[----:B------:R-:W-:Y:S02]  /*1f30*/  UIADD3 UR40, UPT, UPT, UR40, 0x7300, URZ ;  /* 0x0000730028287890 */ /* 0x000fe4000fffe0ff */
[----:B------:R-:W-:Y:S02]  /*1f40*/  USHF.L.U32 UR4, UR5, 0xa, URZ ;  /* 0x0000000a05047899 */ /* 0x000fe400080006ff */
[----:B------:R-:W-:-:S02]  /*1f50*/  UIADD3 UR22, UP2, UPT, UR54, 0x180, URZ ;  /* 0x0000018036167890 */ /* 0x000fc4000ff5e0ff */
[----:B------:R-:W-:Y:S02]  /*1f60*/  UIADD3 UR24, UPT, UPT, UR14, UR24, URZ ;  /* 0x000000180e187290 */ /* 0x000fe4000fffe0ff */
[----:B------:R-:W-:Y:S02]  /*1f70*/  UIADD3 UR46, UP1, UPT, UR54, 0x280, URZ ;  /* 0x00000280362e7890 */ /* 0x000fe4000ff3e0ff */
[----:B------:R-:W-:Y:S01]  /*1f80*/  ULOP3.LUT UR16, UR62, UR4, URZ, 0xfc, !UPT ;  /* 0x000000043e107292 */ /* 0x000fe2000f8efcff */
[----:B------:R-:W-:Y:S01]  /*1f90*/  UMOV UR58, 0x0 ;  /* 0x00000000003a7882 */ /* 0x000fe20000000000 */
[----:B------:R-:W-:Y:S01]  /*1fa0*/  UMOV UR59, 0x10000000 ;  /* 0x10000000003b7882 */ /* 0x000fe20000000000 */
[----:B------:R-:W-:Y:S01]  /*1fb0*/  UIADD3 UR30, UP0, UPT, UR54, 0x380, URZ ;  /* 0x00000380361e7890 */ /* 0x000fe2000ff1e0ff */
[----:B------:R-:W-:Y:S01]  /*1fc0*/  UTMALDG.3D.MULTICAST [UR48], [UR8], UR7, desc[UR58] ;  /* 0x00003a30080073b4 */ /* 0x000fe20008011807 */
[----:B------:R-:W-:Y:S01]  /*1fd0*/  ULOP3.LUT UR10, UR4, UR60, URZ, 0xfc, !UPT ;  /* 0x0000003c040a7292 */ /* 0x000fe2000f8efcff */
[----:B------:R-:W-:Y:S01]  /*1fe0*/  UMOV UR41, UR49 ;  /* 0x0000003100297c82 */ /* 0x000fe20008000000 */
[----:B------:R-:W-:Y:S01]  /*1ff0*/  UMOV UR43, UR51 ;  /* 0x00000033002b7c82 */ /* 0x000fe20008000000 */
[----:B------:R-:W-:Y:S01]  /*2000*/  UMOV UR44, UR52 ;  /* 0x00000034002c7c82 */ /* 0x000fe20008000000 */
[----:B------:R-:W-:-:S02]  /*2010*/  UIADD3.X UR23, UPT, UPT, URZ, UR55, URZ, UP2, !UPT ;  /* 0x00000037ff177290 */ /* 0x000fc400097fe4ff */
[----:B------:R-:W-:Y:S01]  /*2020*/  UIADD3 UR32, UPT, UPT, UR24, 0x23300, URZ ;  /* 0x0002330018207890 */ /* 0x000fe2000fffe0ff */
[----:B------:R4:W-:Y:S01]  /*2030*/  UTMALDG.3D.MULTICAST [UR40], [UR8], UR7, desc[UR58] ;  /* 0x00003a28080073b4 */ /* 0x0009e20008011807 */
[----:B------:R-:W-:Y:S02]  /*2040*/  UPRMT UR4, URZ, 0x5410, UR29 ;  /* 0x00005410ff047896 */ /* 0x000fe4000800001d */
[----:B------:R-:W-:Y:S02]  /*2050*/  UIADD3 UR24, UPT, UPT, UR24, 0x25300, URZ ;  /* 0x0002530018187890 */ /* 0x000fe4000fffe0ff */
[----:B------:R-:W-:Y:S02]  /*2060*/  ULEA UR19, UR6, UR45, 0x1 ;  /* 0x0000002d06137291 */ /* 0x000fe4000f8e08ff */
[----:B------:R-:W-:Y:S02]  /*2070*/  UIADD3.X UR47, UPT, UPT, URZ, UR55, URZ, UP1, !UPT ;  /* 0x00000037ff2f7290 */ /* 0x000fe40008ffe4ff */
[----:B------:R-:W-:-:S02]  /*2080*/  UIADD3 UR16, UPT, UPT, UR14, 0x33300, UR16 ;  /* 0x000333000e107890 */ /* 0x000fc4000fffe010 */
[----:B------:R-:W-:Y:S02]  /*2090*/  ULEA UR11, UR6, UR38, 0x1 ;  /* 0x00000026060b7291 */ /* 0x000fe4000f8e08ff */
[----:B------:R-:W-:Y:S01]  /*20a0*/  UIADD3.X UR31, UPT, UPT, URZ, UR55, URZ, UP0, !UPT ;  /* 0x00000037ff1f7290 */ /* 0x000fe200087fe4ff */
[----:B------:R-:W-:Y:S01]  /*20b0*/  UMOV UR33, UR49 ;  /* 0x0000003100217c82 */ /* 0x000fe20008000000 */
[----:B------:R-:W-:Y:S01]  /*20c0*/  UMOV UR36, UR52 ;  /* 0x0000003400247c82 */ /* 0x000fe20008000000 */
[----:B------:R-:W-:Y:S01]  /*20d0*/  UMOV UR34, UR50 ;  /* 0x0000003200227c82 */ /* 0x000fe20008000000 */
[----:B------:R-:W-:Y:S01]  /*20e0*/  UMOV UR25, UR49 ;  /* 0x0000003100197c82 */ /* 0x000fe20008000000 */
[----:B------:R-:W-:Y:S01]  /*20f0*/  UMOV UR27, UR35 ;  /* 0x00000023001b7c82 */ /* 0x000fe20008000000 */
[----:B------:R-:W-:Y:S01]  /*2100*/  UMOV UR28, UR52 ;  /* 0x00000034001c7c82 */ /* 0x000fe20008000000 */
[----:B------:R-:W-:Y:S01]  /*2110*/  UMOV UR26, UR42 ;  /* 0x0000002a001a7c82 */ /* 0x000fe20008000000 */
[----:B------:R-:W-:Y:S01]  /*2120*/  UMOV UR17, UR49 ;  /* 0x0000003100117c82 */ /* 0x000fe20008000000 */
[----:B------:R1:W-:Y:S01]  /*2130*/  UTMALDG.3D.MULTICAST [UR32], [UR22], UR4, desc[UR58] ;  /* 0x00003a20160073b4 */ /* 0x0003e20008011804 */
[----:B------:R-:W-:Y:S01]  /*2140*/  UMOV UR21, UR52 ;  /* 0x0000003400157c82 */ /* 0x000fe20008000000 */
[----:B------:R-:W-:Y:S01]  /*2150*/  UMOV UR13, UR52 ;  /* 0x00000034000d7c82 */ /* 0x000fe20008000000 */
[----:B------:R1:W-:Y:S01]  /*2160*/  UTMALDG.3D.MULTICAST [UR24], [UR22], UR4, desc[UR58] ;  /* 0x00003a18160073b4 */ /* 0x0003e20008011804 */
[----:B------:R1:W-:Y:S01]  /*2170*/  UTMALDG.4D.MULTICAST [UR16], [UR46], UR7, desc[UR58] ;  /* 0x00003a102e0073b4 */ /* 0x0003e20008019807 */
[----:B----4-:R-:W-:Y:S01]  /*2180*/  UIADD3 UR8, UPT, UPT, UR14, 0x34300, UR10 ;  /* 0x000343000e087890 */ /* 0x010fe2000fffe00a */
[----:B------:R-:W-:-:S02]  /*2190*/  UMOV UR9, UR49 ;  /* 0x0000003100097c82 */ /* 0x000fc40008000000 */
[----:B------:R-:W-:-:S06]  /*21a0*/  UMOV UR10, URZ ;  /* 0x000000ff000a7c82 */ /* 0x000fcc0008000000 */
[----:B------:R1:W-:Y:S02]  /*21b0*/  UTMALDG.4D.MULTICAST [UR8], [UR30], UR4, desc[UR58] ;  /* 0x00003a081e0073b4 */ /* 0x0003e40008019804 */
[----:B-1----:R-:W-:Y:S01]  /*21c0*/  NOP ;  /* 0x0000000000007918 */ /* 0x002fe20000000000 */
.L_x_32:
[----:B------:R-:W-:Y:S05]  /*21d0*/  BSYNC.RECONVERGENT B0 ;  /* 0x0000000000007941 */ /* 0x000fea0003800200 */
.L_x_31:
[----:B------:R-:W-:Y:S01]  /*21e0*/  UIADD3 UR6, UPT, UPT, UR6, 0x1, URZ ;  /* 0x0000000106067890 */ /* 0x000fe2000fffe0ff */
[----:B------:R-:W-:Y:S01]  /*21f0*/  UMOV UR5, UR15 ;  /* 0x0000000f00057c82 */ /* 0x000fe20008000000 */
[----:B------:R-:W-:Y:S02]  /*2200*/  UMOV UR7, UR57 ;  /* 0x0000003900077c82 */ /* 0x000fe40008000000 */
[----:B------:R-:W-:-:S09]  /*2210*/  UISETP.NE.AND UP0, UPT, UR6, UR57, UPT ;  /* 0x000000390600728c */ /* 0x000fd2000bf05270 */
[----:B------:R-:W-:Y:S05]  /*2220*/  BRA.U UP0, `(.L_x_33) ;  /* 0xfffffff900b47547 */ /* 0x000fea000b83ffff */
.L_x_25:
[----:B------:R-:W-:Y:S01]  /*2230*/  ULEA UR4, UR15, UR14, 0x3 ;  /* 0x0000000e0f047291 */ /* 0x000fe2000f8e18ff */
[----:B-1----:R-:W-:Y:S01]  /*2240*/  SHF.L.U32 R0, R12, 0x1f, RZ ;  /* 0x0000001f0c007819 */ /* 0x002fe200000006ff */
[----:B------:R-:W-:Y:S01]  /*2250*/  @!P2 SYNCS.ARRIVE.TRANS64.A1T0 RZ, [UR14+0x78], RZ ;  /* 0x000078ffffffa9a7 */ /* 0x000fe2000810000e */
[----:B------:R-:W-:-:S06]  /*2260*/  UISETP.GT.AND UP0, UPT, UR69, UR68, UPT ;  /* 0x000000444500728c */ /* 0x000fcc000bf04270 */
[----:B--23--:R1:W2:Y:S03]  /*2270*/  SYNCS.PHASECHK.TRANS64.TRYWAIT P1, [UR4+0x20], R0 ;  /* 0x00002000ff0075a7 */ /* 0x00c2a60008021104 */
[----:B------:R-:W-:Y:S05]  /*2280*/  BRA.U !UP0, `(.L_x_34) ;  /* 0x0000000508507547 */ /* 0x000fea000b800000 */
[----:B------:R-:W-:Y:S01]  /*2290*/  UIADD3 UR63, UPT, UPT, UR71, UR7, URZ ;  /* 0x00000007473f7290 */ /* 0x000fe2000fffe0ff */
[----:B------:R-:W-:-:S11]  /*22a0*/  UMOV UR5, UR15 ;  /* 0x0000000f00057c82 */ /* 0x000fd60008000000 */
.L_x_42:
[----:B------:R-:W-:Y:S01]  /*22b0*/  ULEA UR49, UR5, UR14, 0x3 ;  /* 0x0000000e05317291 */ /* 0x000fe2000f8e18ff */
[----:B--2---:R-:W-:Y:S01]  /*22c0*/  @!P4 MOV R2, 0xc800 ;  /* 0x0000c8000002c802 */ /* 0x004fe20000000f00 */
[----:B--23--:R-:W-:Y:S10]  /*22d0*/  @P1 BRA `(.L_x_35) ;  /* 0x00000000000c1947 */ /* 0x00cff40003800000 */
[----:B------:R-:W-:-:S04]  /*22e0*/  SHF.L.U32 R3, R12, 0x1f, RZ ;  /* 0x0000001f0c037819 */ /* 0x000fc800000006ff */
[----:B------:R-:W2:Y:S02]  /*22f0*/  SYNCS.PHASECHK.TRANS64.TRYWAIT P0, [UR49+0x20], R3 ;  /* 0x00002003ff0075a7 */ /* 0x000ea40008001131 */
[----:B--2---:R-:W-:Y:S05]  /*2300*/  @!P0 BRA `(.L_x_36) ;  /* 0x0000009800a08947 */ /* 0x004fea0003800000 */
.L_x_35:
[----:B------:R2:W-:Y:S01]  /*2310*/  @!P4 SYNCS.ARRIVE.TRANS64 RZ, [UR49], R2 ;  /* 0x00000002ffffc9a7 */ /* 0x0005e20008000031 */
[----:B------:R-:W-:-:S04]  /*2320*/  ULOP3.LUT UR4, UR61, 0x2, URZ, 0xfc, !UPT ;  /* 0x000000023d047892 */ /* 0x000fc8000f8efcff */
[----:B------:R-:W-:-:S09]  /*2330*/  UISETP.NE.AND UP0, UPT, UR4, 0x2, UPT ;  /* 0x000000020400788c */ /* 0x000fd2000bf05270 */
[----:B------:R-:W-:Y:S05]  /*2340*/  BRA.U UP0, `(.L_x_37) ;  /* 0x0000000100047547 */ /* 0x000fea000b800000 */
[----:B------:R-:W-:Y:S05]  /*2350*/  BPT.TRAP 0x1 ;  /* 0x000000040000795c */ /* 0x000fea0000300000 */
.L_x_37:
[----:B------:R-:W-:Y:S04]  /*2360*/  BSSY.RECONVERGENT B0, `(.L_x_38) ;  /* 0x0000003000007945 */ /* 0x000fe80003800200 */
[----:B------:R-:W-:Y:S05]  /*2370*/  @P3 BRA `(.L_x_39) ;  /* 0x0000000000043947 */ /* 0x000fea0003800000 */
[----:B------:R-:W-:Y:S05]  /*2380*/  BPT.TRAP 0x1 ;  /* 0x000000040000795c */ /* 0x000fea0000300000 */
.L_x_39:
[----:B------:R-:W-:Y:S05]  /*2390*/  BSYNC.RECONVERGENT B0 ;  /* 0x0000000000007941 */ /* 0x000fea0003800200 */
.L_x_38:
        /* <DEDUP_REMOVED lines=62> */
.L_x_41:
[----:B------:R-:W-:Y:S05]  /*2780*/  BSYNC.RECONVERGENT B0 ;  /* 0x0000000000007941 */ /* 0x000fea0003800200 */
.L_x_40:
[----:B------:R-:W-:Y:S01]  /*2790*/  UIADD3 UR7, UPT, UPT, UR7, 0x1, URZ ;  /* 0x0000000107077890 */ /* 0x000fe2000fffe0ff */
[----:B------:R-:W-:-:S03]  /*27a0*/  UMOV UR5, UR15 ;  /* 0x0000000f00057c82 */ /* 0x000fc60008000000 */
[----:B------:R-:W-:-:S09]  /*27b0*/  UISETP.NE.AND UP0, UPT, UR7, UR63, UPT ;  /* 0x0000003f0700728c */ /* 0x000fd2000bf05270 */
[----:B------:R-:W-:Y:S05]  /*27c0*/  BRA.U UP0, `(.L_x_42) ;  /* 0xfffffff900b87547 */ /* 0x000fea000b83ffff */
.L_x_34:
[C---:B------:R-:W-:Y:S01]  /*27d0*/  LEA R3, R11.reuse, UR14, 0x3 ;  /* 0x0000000e0b037c11 */ /* 0x040fe2000f8e18ff */
[----:B------:R-:W-:Y:S01]  /*27e0*/  NOP ;  /* 0x0000000000007918 */ /* 0x000fe20000000000 */
[----:B-1----:R-:W-:Y:S02]  /*27f0*/  SHF.L.U32 R0, R10, 0x1f, RZ ;  /* 0x0000001f0a007819 */ /* 0x002fe400000006ff */
[----:B------:R-:W-:Y:S02]  /*2800*/  LEA R4, R11, UR14, 0x4 ;  /* 0x0000000e0b047c11 */ /* 0x000fe4000f8e20ff */
[----:B------:R-:W1:Y:S02]  /*2810*/  SYNCS.PHASECHK.TRANS64.TRYWAIT P0, [R3+URZ+0x80], R0 ;  /* 0x00008000030075a7 */ /* 0x000e6400080011ff */
[----:B-1----:R-:W-:Y:S05]  /*2820*/  @!P0 BRA `(.L_x_43) ;  /* 0x0000009400708947 */ /* 0x002fea0003800000 */
.L_x_159:
[----:B------:R-:W4:Y:S01]  /*2830*/  LDS.128 R4, [R4+0xf0] ;  /* 0x0000f00004047984 */ /* 0x000f220000000c00 */
[----:B------:R-:W-:Y:S01]  /*2840*/  UISETP.GE.AND UP0, UPT, UR39, 0x1, UPT ;  /* 0x000000012700788c */ /* 0x000fe2000bf06270 */
[----:B------:R-:W-:Y:S01]  /*2850*/  @!PT LDS RZ, [RZ] ;  /* 0x00000000fffff984 */ /* 0x000fe20000000800 */
[----:B------:R-:W-:Y:S01]  /*2860*/  @!PT LDS RZ, [RZ] ;  /* 0x00000000fffff984 */ /* 0x000fe20000000800 */
[----:B------:R-:W-:Y:S01]  /*2870*/  @!PT LDS RZ, [RZ] ;  /* 0x00000000fffff984 */ /* 0x000fe20000000800 */
[----:B------:R-:W-:Y:S01]  /*2880*/  @!PT LDS RZ, [RZ] ;  /* 0x00000000fffff984 */ /* 0x000fe20000000800 */
[----:B------:R1:W-:Y:S06]  /*2890*/  MEMBAR.ALL.CTA ;  /* 0x0000000000007992 */ /* 0x0003ec0000008000 */
[----:B-1----:R-:W1:Y:S01]  /*28a0*/  FENCE.VIEW.ASYNC.S ;  /* 0x00000000000073c6 */ /* 0x002e620000000000 */
[----:B----4-:R-:W-:-:S13]  /*28b0*/  LOP3.LUT P0, RZ, R6, 0x1, RZ, 0xc0, !PT ;  /* 0x0000000106ff7812 */ /* 0x010fda000780c0ff */
[----:B-1----:R-:W-:Y:S01]  /*28c0*/  VOTEU.ANY UP1, P0 ;  /* 0x0000000000ff7886 */ /* 0x002fe20000020100 */
[----:B------:R-:W-:-:S13]  /*28d0*/  PLOP3.LUT P0, PT, PT, PT, UP1, 0x80, 0x8 ;  /* 0x000000000008781c */ /* 0x000fda0003f0f018 */
[----:B------:R-:W-:Y:S02]  /*28e0*/  @P0 LOP3.LUT R0, R5, 0xffff, RZ, 0xc0, !PT ;  /* 0x0000ffff05000812 */ /* 0x000fe400078ec0ff */
[----:B--2---:R-:W-:Y:S02]  /*28f0*/  @P0 MOV R2, R4 ;  /* 0x0000000400020202 */ /* 0x004fe40000000f00 */
[----:B------:R-:W-:Y:S01]  /*2900*/  @P0 R2UR UR5, R0 ;  /* 0x00000000000502ca */ /* 0x000fe200000e0000 */
[----:B------:R-:W-:Y:S01]  /*2910*/  VIADD R0, R3, 0x90 ;  /* 0x0000009003007836 */ /* 0x000fe20000000000 */
[----:B------:R-:W-:Y:S02]  /*2920*/  @P0 SHF.R.U32.HI R4, RZ, 0x10, R5 ;  /* 0x00000010ff040819 */ /* 0x000fe40000011605 */
[----:B------:R-:W-:Y:S02]  /*2930*/  @P0 R2UR UR6, R2 ;  /* 0x00000000020602ca */ /* 0x000fe400000e0000 */
[----:B------:R-:W-:-:S02]  /*2940*/  PRMT R0, RZ, 0x654, R0 ;  /* 0x00000654ff007816 */ /* 0x000fc40000000000 */
[----:B------:R-:W-:Y:S02]  /*2950*/  @P0 R2UR UR4, R4 ;  /* 0x00000000040402ca */ /* 0x000fe400000e0000 */
[----:B------:R1:W-:Y:S03]  /*2960*/  SYNCS.ARRIVE.TRANS64.RED.A1T0 RZ, [R0+URZ], RZ ;  /* 0x000000ff00ff79a7 */ /* 0x0003e600081004ff */
[----:B------:R-:W-:-:S04]  /*2970*/  @UP1 UMOV UR64, UR5 ;  /* 0x0000000500401c82 */ /* 0x000fc80008000000 */
[----:B------:R-:W-:-:S04]  /*2980*/  @UP1 UMOV UR65, UR6 ;  /* 0x0000000600411c82 */ /* 0x000fc80008000000 */
[----:B------:R-:W-:Y:S01]  /*2990*/  @UP1 UMOV UR52, UR4 ;  /* 0x0000000400341c82 */ /* 0x000fe20008000000 */
[----:B------:R-:W-:Y:S05]  /*29a0*/  BRA.U !UP0, `(.L_x_44) ;  /* 0x0000000108d47547 */ /* 0x000fea000b800000 */
[----:B------:R-:W2:Y:S01]  /*29b0*/  LDCU.128 UR20, c[0x0][0xf10] ;  /* 0x0001e200ff1477ac */ /* 0x000ea20008000c00 */
[----:B------:R-:W4:Y:S01]  /*29c0*/  LDCU UR24, c[0x0][0xf20] ;  /* 0x0001e400ff1877ac */ /* 0x000f220008000800 */
[----:B------:R-:W3:Y:S01]  /*29d0*/  LDCU UR19, c[0x0][0xf0c] ;  /* 0x0001e180ff1377ac */ /* 0x000ee20008000800 */
[----:B------:R-:W1:Y:S01]  /*29e0*/  LDCU.64 UR8, c[0x0][0xf28] ;  /* 0x0001e500ff0877ac */ /* 0x000e620008000a00 */
[----:B------:R-:W-:Y:S02]  /*29f0*/  UISETP.NE.AND UP3, UPT, UR39, 0x1, UPT ;  /* 0x000000012700788c */ /* 0x000fe4000bf65270 */
[----:B--2---:R-:W-:Y:S02]  /*2a00*/  UIMAD.WIDE.U32 UR6, UR66, UR23, URZ ;  /* 0x00000017420672a5 */ /* 0x004fe4000f8e00ff */
[----:B------:R-:W-:Y:S02]  /*2a10*/  UIMAD.WIDE.U32 UR4, UR67, UR20, URZ ;  /* 0x00000014430472a5 */ /* 0x000fe4000f8e00ff */
[----:B------:R-:W-:-:S02]  /*2a20*/  UISETP.NE.AND UP0, UPT, UR22, 0x1, UPT ;  /* 0x000000011600788c */ /* 0x000fc4000bf05270 */
[----:B------:R-:W-:Y:S01]  /*2a30*/  UIMAD.WIDE.U32 UR16, UR64, UR23, URZ ;  /* 0x00000017401072a5 */ /* 0x000fe2000f8e00ff */
[----:B------:R-:W-:Y:S02]  /*2a40*/  UMOV UR6, UR7 ;  /* 0x0000000700067c82 */ /* 0x000fe40008000000 */
[----:B------:R-:W-:Y:S01]  /*2a50*/  UMOV UR4, UR5 ;  /* 0x0000000500047c82 */ /* 0x000fe20008000000 */
[----:B----4-:R-:W-:Y:S02]  /*2a60*/  USHF.R.U32.HI UR6, URZ, UR24, UR6 ;  /* 0x00000018ff067299 */ /* 0x010fe40008011606 */
[----:B---3--:R-:W-:Y:S02]  /*2a70*/  UISETP.NE.AND UP2, UPT, UR19, 0x1, UPT ;  /* 0x000000011300788c */ /* 0x008fe4000bf45270 */
[----:B------:R-:W-:Y:S02]  /*2a80*/  USHF.R.U32.HI UR4, URZ, UR21, UR4 ;  /* 0x00000015ff047299 */ /* 0x000fe40008011604 */
[----:B------:R-:W-:-:S02]  /*2a90*/  USEL UR5, UR66, UR6, !UP0 ;  /* 0x0000000642057287 */ /* 0x000fc4000c000000 */
[----:B------:R-:W-:Y:S02]  /*2aa0*/  USEL UR6, UR67, UR4, !UP2 ;  /* 0x0000000443067287 */ /* 0x000fe4000d000000 */
[----:B-1----:R-:W-:Y:S01]  /*2ab0*/  UIMAD.WIDE.U32 UR10, UR5, UR8, URZ ;  /* 0x00000008050a72a5 */ /* 0x002fe2000f8e00ff */
[----:B------:R-:W-:Y:S01]  /*2ac0*/  UMOV UR4, UR17 ;  /* 0x0000001100047c82 */ /* 0x000fe20008000000 */
[----:B------:R-:W-:Y:S02]  /*2ad0*/  UIMAD.WIDE.U32 UR12, UR65, UR20, URZ ;  /* 0x00000014410c72a5 */ /* 0x000fe4000f8e00ff */
[----:B------:R-:W-:-:S03]  /*2ae0*/  UIMAD.WIDE.U32 UR16, UR6, UR8, URZ ;  /* 0x00000008061072a5 */ /* 0x000fc6000f8e00ff */
[----:B------:R-:W-:Y:S01]  /*2af0*/  UMOV UR10, UR11 ;  /* 0x0000000b000a7c82 */ /* 0x000fe20008000000 */
[----:B------:R-:W-:Y:S02]  /*2b00*/  USHF.R.U32.HI UR4, URZ, UR24, UR4 ;  /* 0x00000018ff047299 */ /* 0x000fe40008011604 */
[----:B------:R-:W-:Y:S01]  /*2b10*/  @UP3 USHF.R.U32.HI UR5, URZ, UR9, UR10 ;  /* 0x00000009ff053299 */ /* 0x000fe2000801160a */
[----:B------:R-:W-:Y:S01]  /*2b20*/  UMOV UR12, UR13 ;  /* 0x0000000d000c7c82 */ /* 0x000fe20008000000 */
[----:B------:R-:W-:Y:S01]  /*2b30*/  UMOV UR16, UR17 ;  /* 0x0000001100107c82 */ /* 0x000fe20008000000 */
[----:B------:R-:W-:Y:S02]  /*2b40*/  USHF.R.U32.HI UR21, URZ, UR21, UR12 ;  /* 0x00000015ff157299 */ /* 0x000fe4000801160c */
[----:B------:R-:W-:Y:S02]  /*2b50*/  USEL UR4, UR64, UR4, !UP0 ;  /* 0x0000000440047287 */ /* 0x000fe4000c000000 */
[----:B------:R-:W-:-:S02]  /*2b60*/  @UP3 USHF.R.U32.HI UR6, URZ, UR9, UR16 ;  /* 0x00000009ff063299 */ /* 0x000fc40008011610 */
[----:B------:R-:W-:Y:S02]  /*2b70*/  UIMAD UR7, UR39, UR5, URZ ;  /* 0x00000005270772a4 */ /* 0x000fe4000f8e02ff */
[----:B------:R-:W-:Y:S02]  /*2b80*/  USEL UR5, UR65, UR21, !UP2 ;  /* 0x0000001541057287 */ /* 0x000fe4000d000000 */
[----:B------:R-:W-:Y:S02]  /*2b90*/  UIMAD UR10, UR39, UR6, URZ ;  /* 0x00000006270a72a4 */ /* 0x000fe4000f8e02ff */
[----:B------:R-:W-:Y:S02]  /*2ba0*/  UISETP.GE.AND UP0, UPT, UR4, UR7, UPT ;  /* 0x000000070400728c */ /* 0x000fe4000bf06270 */
[----:B------:R-:W-:Y:S02]  /*2bb0*/  UIMAD.WIDE.U32 UR12, UR4, UR8, URZ ;  /* 0x00000008040c72a5 */ /* 0x000fe4000f8e00ff */
[----:B------:R-:W-:-:S02]  /*2bc0*/  UISETP.GE.OR UP0, UPT, UR5, UR10, UP0 ;  /* 0x0000000a0500728c */ /* 0x000fc40008706670 */
        /* <DEDUP_REMOVED lines=19> */
.L_x_44:
[----:B------:R-:W2:Y:S02]  /*2d00*/  LDCU UR4, c[0x0][0xf30] ;  /* 0x0001e600ff0477ac */ /* 0x000ea40008000800 */
[----:B--2---:R-:W-:-:S09]  /*2d10*/  UISETP.NE.AND UP0, UPT, UR4, 0x1, UPT ;  /* 0x000000010400788c */ /* 0x004fd2000bf05270 */
[----:B------:R-:W-:Y:S05]  /*2d20*/  BRA.U UP0, `(.L_x_45) ;  /* 0x0000000100447547 */ /* 0x000fea000b800000 */
[----:B------:R-:W2:Y:S01]  /*2d30*/  LDCU.128 UR8, c[0x0][0xf10] ;  /* 0x0001e200ff0877ac */ /* 0x000ea20008000c00 */
[----:B------:R-:W4:Y:S01]  /*2d40*/  LDCU UR12, c[0x0][0xf0c] ;  /* 0x0001e180ff0c77ac */ /* 0x000f220008000800 */
[----:B------:R-:W1:Y:S01]  /*2d50*/  LDCU UR13, c[0x0][0xf20] ;  /* 0x0001e400ff0d77ac */ /* 0x000e620008000800 */
[----:B--2---:R-:W-:Y:S02]  /*2d60*/  UIMAD.WIDE.U32 UR6, UR65, UR8, URZ ;  /* 0x00000008410672a5 */ /* 0x004fe4000f8e00ff */
[----:B------:R-:W-:Y:S02]  /*2d70*/  UIMAD.WIDE.U32 UR4, UR64, UR11, URZ ;  /* 0x0000000b400472a5 */ /* 0x000fe4000f8e00ff */
[----:B----4-:R-:W-:Y:S02]  /*2d80*/  UISETP.NE.AND UP2, UPT, UR12, 0x1, UPT ;  /* 0x000000010c00788c */ /* 0x010fe4000bf45270 */
[----:B------:R-:W-:Y:S01]  /*2d90*/  UISETP.NE.AND UP0, UPT, UR10, 0x1, UPT ;  /* 0x000000010a00788c */ /* 0x000fe2000bf05270 */
[----:B------:R-:W-:-:S02]  /*2da0*/  UMOV UR6, UR7 ;  /* 0x0000000700067c82 */ /* 0x000fc40008000000 */
[----:B------:R-:W-:Y:S01]  /*2db0*/  UMOV UR4, UR5 ;  /* 0x0000000500047c82 */ /* 0x000fe20008000000 */
[----:B------:R-:W-:Y:S02]  /*2dc0*/  USHF.R.U32.HI UR9, URZ, UR9, UR6 ;  /* 0x00000009ff097299 */ /* 0x000fe40008011606 */
[----:B-1----:R-:W-:Y:S02]  /*2dd0*/  USHF.R.U32.HI UR4, URZ, UR13, UR4 ;  /* 0x0000000dff047299 */ /* 0x002fe40008011604 */
[----:B------:R-:W-:Y:S02]  /*2de0*/  USEL UR5, UR65, UR9, !UP2 ;  /* 0x0000000941057287 */ /* 0x000fe4000d000000 */
[----:B------:R-:W-:-:S04]  /*2df0*/  USEL UR4, UR64, UR4, !UP0 ;  /* 0x0000000440047287 */ /* 0x000fc8000c000000 */
[----:B------:R-:W-:Y:S02]  /*2e00*/  UIADD3 UR6, UPT, UPT, UR5, -UR4, URZ ;  /* 0x8000000405067290 */ /* 0x000fe4000fffe0ff */
[----:B------:R-:W-:Y:S02]  /*2e10*/  UIADD3 UR4, UPT, UPT, -UR5, UR4, URZ ;  /* 0x0000000405047290 */ /* 0x000fe4000fffe1ff */
[----:B------:R-:W-:Y:S02]  /*2e20*/  UIMAD UR64, UR6, UR10, UR64 ;  /* 0x0000000a064072a4 */ /* 0x000fe4000f8e0240 */
[----:B------:R-:W-:-:S12]  /*2e30*/  UIMAD UR65, UR4, UR12, UR65 ;  /* 0x0000000c044172a4 */ /* 0x000fd8000f8e0241 */
.L_x_45:
[----:B------:R-:W-:Y:S01]  /*2e40*/  VIADD R11, R11, 0x1 ;  /* 0x000000010b0b7836 */ /* 0x000fe20000000000 */
[----:B------:R-:W-:Y:S02]  /*2e50*/  R2UR UR5, R95 ;  /* 0x000000005f0572ca */ /* 0x000fe400000e0000 */
[----:B------:R-:W-:Y:S02]  /*2e60*/  R2UR UR4, R100 ;  /* 0x00000000640472ca */ /* 0x000fe400000e0000 */
[C---:B------:R-:W-:Y:S02]  /*2e70*/  ISETP.NE.AND P0, PT, R11.reuse, 0x2, PT ;  /* 0x000000020b00780c */ /* 0x040fe40003f05270 */
[----:B------:R-:W-:Y:S02]  /*2e80*/  PLOP3.LUT P2, PT, PT, PT, PT, 0x80, 0x8 ;  /* 0x000000000008781c */ /* 0x000fe40003f4f070 */
[----:B-1----:R-:W-:Y:S02]  /*2e90*/  SEL R0, RZ, 0x1, P0 ;  /* 0x00000001ff007807 */ /* 0x002fe40000000000 */
[----:B------:R-:W-:-:S02]  /*2ea0*/  SEL R11, R11, RZ, P0 ;  /* 0x000000ff0b0b7207 */ /* 0x000fc40000000000 */
[----:B------:R-:W-:Y:S01]  /*2eb0*/  LOP3.LUT R10, R10, R0, RZ, 0x3c, !PT ;  /* 0x000000000a0a7212 */ /* 0x000fe200078e3cff */
[----:B------:R-:W-:Y:S02]  /*2ec0*/  UIADD3 UR21, UPT, UPT, UR64, UR5, URZ ;  /* 0x0000000540157290 */ /* 0x000fe4000fffe0ff */
[----:B------:R-:W-:Y:S01]  /*2ed0*/  UIADD3 UR20, UPT, UPT, UR65, UR4, URZ ;  /* 0x0000000441147290 */ /* 0x000fe2000fffe0ff */
[----:B------:R-:W-:Y:S11]  /*2ee0*/  BRA.U UP1, `(.L_x_46) ;  /* 0xffffffe901f87547 */ /* 0x000ff6000b83ffff */
[----:B------:R-:W-:Y:S01]  /*2ef0*/  UIADD3 UR14, UPT, UPT, UR14, 0x20, URZ ;  /* 0x000000200e0e7890 */ /* 0x000fe2000fffe0ff */
[----:B------:R-:W-:-:S03]  /*2f00*/  SHF.L.U32 R2, R12, 0x1f, RZ ;  /* 0x0000001f0c027819 */ /* 0x000fc600000006ff */
[----:B------:R-:W-:-:S09]  /*2f10*/  ULEA UR4, UR15, UR14, 0x3 ;  /* 0x0000000e0f047291 */ /* 0x000fd2000f8e18ff */
[----:B------:R-:W1:Y:S02]  /*2f20*/  SYNCS.PHASECHK.TRANS64.TRYWAIT P0, [UR4], R2 ;  /* 0x00000002ff0075a7 */ /* 0x000e640008001104 */
[----:B-1----:R-:W-:Y:S05]  /*2f30*/  @!P0 BRA `(.L_x_47) ;  /* 0x0000008c00c08947 */ /* 0x002fea0003800000 */
.L_x_161:
[----:B------:R-:W-:-:S04]  /*2f40*/  UIADD3 UR4, UPT, UPT, UR15, 0x1, URZ ;  /* 0x000000010f047890 */ /* 0x000fc8000fffe0ff */
[----:B------:R-:W-:-:S04]  /*2f50*/  UISETP.NE.AND UP0, UPT, UR4, 0x4, UPT ;  /* 0x000000040400788c */ /* 0x000fc8000bf05270 */
[----:B------:R-:W-:Y:S02]  /*2f60*/  USEL UR6, URZ, 0x1, UP0 ;  /* 0x00000001ff067887 */ /* 0x000fe40008000000 */
[----:B------:R-:W-:-:S04]  /*2f70*/  USEL UR4, UR4, URZ, UP0 ;  /* 0x000000ff04047287 */ /* 0x000fc80008000000 */
[----:B------:R-:W-:Y:S01]  /*2f80*/  ULEA UR5, UR4, UR14, 0x3 ;  /* 0x0000000e04057291 */ /* 0x000fe2000f8e18ff */
[----:B-1----:R-:W-:-:S04]  /*2f90*/  LOP3.LUT R2, R12, UR6, RZ, 0x3c, !PT ;  /* 0x000000060c027c12 */ /* 0x002fc8000f8e3cff */
[----:B------:R-:W-:-:S04]  /*2fa0*/  SHF.L.U32 R3, R2, 0x1f, RZ ;  /* 0x0000001f02037819 */ /* 0x000fc800000006ff */
[----:B------:R-:W1:Y:S02]  /*2fb0*/  SYNCS.PHASECHK.TRANS64.TRYWAIT P0, [UR5], R3 ;  /* 0x00000003ff0075a7 */ /* 0x000e640008001105 */
[----:B-1----:R-:W-:Y:S05]  /*2fc0*/  @!P0 BRA `(.L_x_48) ;  /* 0x0000008c00b48947 */ /* 0x002fea0003800000 */
.L_x_163:
[----:B------:R-:W-:-:S04]  /*2fd0*/  UIADD3 UR4, UPT, UPT, UR4, 0x1, URZ ;  /* 0x0000000104047890 */ /* 0x000fc8000fffe0ff */
[----:B------:R-:W-:-:S04]  /*2fe0*/  UISETP.NE.AND UP0, UPT, UR4, 0x4, UPT ;  /* 0x000000040400788c */ /* 0x000fc8000bf05270 */
[----:B------:R-:W-:Y:S02]  /*2ff0*/  USEL UR6, URZ, 0x1, UP0 ;  /* 0x00000001ff067887 */ /* 0x000fe40008000000 */
[----:B------:R-:W-:-:S04]  /*3000*/  USEL UR4, UR4, URZ, UP0 ;  /* 0x000000ff04047287 */ /* 0x000fc80008000000 */
[----:B------:R-:W-:Y:S01]  /*3010*/  ULEA UR5, UR4, UR14, 0x3 ;  /* 0x0000000e04057291 */ /* 0x000fe2000f8e18ff */
[----:B------:R-:W-:-:S04]  /*3020*/  LOP3.LUT R2, R2, UR6, RZ, 0x3c, !PT ;  /* 0x0000000602027c12 */ /* 0x000fc8000f8e3cff */
[----:B-1----:R-:W-:-:S04]  /*3030*/  SHF.L.U32 R3, R2, 0x1f, RZ ;  /* 0x0000001f02037819 */ /* 0x002fc800000006ff */
[----:B------:R-:W1:Y:S02]  /*3040*/  SYNCS.PHASECHK.TRANS64.TRYWAIT P0, [UR5], R3 ;  /* 0x00000003ff0075a7 */ /* 0x000e640008001105 */
[----:B-1----:R-:W-:Y:S05]  /*3050*/  @!P0 BRA `(.L_x_49) ;  /* 0x0000008c00a88947 */ /* 0x002fea0003800000 */
.L_x_165:
[----:B------:R-:W-:-:S04]  /*3060*/  UIADD3 UR4, UPT, UPT, UR4, 0x1, URZ ;  /* 0x0000000104047890 */ /* 0x000fc8000fffe0ff */
[----:B------:R-:W-:-:S04]  /*3070*/  UISETP.NE.AND UP0, UPT, UR4, 0x4, UPT ;  /* 0x000000040400788c */ /* 0x000fc8000bf05270 */
[----:B------:R-:W-:Y:S02]  /*3080*/  USEL UR5, URZ, 0x1, UP0 ;  /* 0x00000001ff057887 */ /* 0x000fe40008000000 */
[----:B------:R-:W-:-:S04]  /*3090*/  USEL UR4, UR4, URZ, UP0 ;  /* 0x000000ff04047287 */ /* 0x000fc80008000000 */
[----:B------:R-:W-:Y:S01]  /*30a0*/  ULEA UR4, UR4, UR14, 0x3 ;  /* 0x0000000e04047291 */ /* 0x000fe2000f8e18ff */
[----:B------:R-:W-:-:S04]  /*30b0*/  LOP3.LUT R2, R2, UR5, RZ, 0x3c, !PT ;  /* 0x0000000502027c12 */ /* 0x000fc8000f8e3cff */
[----:B------:R-:W-:Y:S01]  /*30c0*/  SHF.L.U32 R2, R2, 0x1f, RZ ;  /* 0x0000001f02027819 */ /* 0x000fe200000006ff */
[----:B-1----:R-:W-:-:S07]  /*30d0*/  IMAD.U32 R0, RZ, RZ, UR4 ;  /* 0x00000004ff007e24 */ /* 0x002fce000f8e00ff */
.L_x_50:
[----:B-1----:R1:W2:Y:S02]  /*30e0*/  SYNCS.PHASECHK.TRANS64.TRYWAIT P0, [R0+URZ], R2 ;  /* 0x00000002000075a7 */ /* 0x0022a400080011ff */
[----:B--2---:R-:W-:Y:S05]  /*30f0*/  @!P0 NANOSLEEP.SYNCS 0x989680 ;  /* 0x009896800000895d */ /* 0x004fea0003900000 */
[----:B------:R-:W2:Y:S02]  /*3100*/  @!P0 SYNCS.PHASECHK.TRANS64 P0, [R0+URZ], R2 ;  /* 0x00000002000085a7 */ /* 0x000ea400080010ff */
[----:B--2---:R-:W-:Y:S05]  /*3110*/  @P0 EXIT ;  /* 0x000000000000094d */ /* 0x004fea0003800000 */
[----:B------:R-:W-:Y:S05]  /*3120*/  BRA `(.L_x_50) ;  /* 0xfffffffc00ec7947 */ /* 0x000fea000383ffff */
.L_x_22:
[----:B------:R-:W-:-:S13]  /*3130*/  R2UR UR4, R93 ;  /* 0x000000005d0472ca */ /* 0x000fda00000e0000 */
[----:B------:R-:W-:-:S04]  /*3140*/  UISETP.NE.AND UP0, UPT, UR4, URZ, UPT ;  /* 0x000000ff0400728c */ /* 0x000fc8000bf05270 */
[----:B------:R-:W-:-:S09]  /*3150*/  UISETP.NE.OR UP0, UPT, UR19, 0x1, UP0 ;  /* 0x000000011300788c */ /* 0x000fd20008705670 */
[----:B------:R-:W-:Y:S05]  /*3160*/  BRA.U UP0, `(.L_x_51) ;  /* 0x00000005004c7547 */ /* 0x000fea000b800000 */
[----:B------:R-:W-:Y:S01]  /*3170*/  R2UR UR4, R93 ;  /* 0x000000005d0472ca */ /* 0x000fe200000e0000 */
[----:B------:R-:W-:Y:S01]  /*3180*/  IMAD.MOV.U32 R12, RZ, RZ, 0x1 ;  /* 0x00000001ff0c7424 */ /* 0x000fe200078e00ff */
[----:B------:R-:W-:Y:S02]  /*3190*/  ISETP.GE.U32.AND P2, PT, R2, 0x8, PT ;  /* 0x000000080200780c */ /* 0x000fe40003f46070 */
[----:B------:R-:W-:Y:S02]  /*31a0*/  CS2R R10, SRZ ;  /* 0x00000000000a7805 */ /* 0x000fe4000001ff00 */
[----:B------:R-:W-:Y:S01]  /*31b0*/  CS2R R8, SRZ ;  /* 0x0000000000087805 */ /* 0x000fe2000001ff00 */
[----:B------:R-:W-:Y:S01]  /*31c0*/  UMOV UR6, 0x400 ;  /* 0x0000040000067882 */ /* 0x000fe20000000000 */
[----:B------:R-:W-:-:S05]  /*31d0*/  UMOV UR5, URZ ;  /* 0x000000ff00057c82 */ /* 0x000fca0008000000 */
[----:B------:R-:W-:-:S12]  /*31e0*/  ULEA UR6, UR4, UR6, 0x18 ;  /* 0x0000000604067291 */ /* 0x000fd8000f8ec0ff */
.L_x_55:
[----:B------:R-:W-:Y:S02]  /*31f0*/  LEA R0, R8, UR6, 0x3 ;  /* 0x0000000608007c11 */ /* 0x000fe4000f8e18ff */
[----:B------:R-:W-:-:S03]  /*3200*/  SHF.L.U32 R4, R9, 0x1f, RZ ;  /* 0x0000001f09047819 */ /* 0x000fc600000006ff */
[----:B------:R-:W-:Y:S01]  /*3210*/  VIADD R5, R0, 0xd0 ;  /* 0x000000d000057836 */ /* 0x000fe20000000000 */
[----:B------:R-:W1:Y:S02]  /*3220*/  SYNCS.PHASECHK.TRANS64.TRYWAIT P0, [R0+URZ+0xc0], R4 ;  /* 0x0000c004000075a7 */ /* 0x000e6400080011ff */
[----:B-1----:R-:W-:Y:S05]  /*3230*/  @!P0 BRA `(.L_x_52) ;  /* 0x0000008c00488947 */ /* 0x002fea0003800000 */
.L_x_166:
[----:B------:R-:W-:Y:S01]  /*3240*/  ULEA UR4, UR5, UR6, 0x3 ;  /* 0x0000000605047291 */ /* 0x000fe2000f8e18ff */
[----:B-1----:R-:W-:Y:S01]  /*3250*/  PRMT R0, RZ, 0x654, R5 ;  /* 0x00000654ff007816 */ /* 0x002fe20000000005 */
[----:B------:R-:W-:Y:S01]  /*3260*/  @!P2 IMAD.MOV.U32 R4, RZ, RZ, 0x10 ;  /* 0x00000010ff04a424 */ /* 0x000fe200078e00ff */
[----:B------:R-:W-:Y:S01]  /*3270*/  SHF.L.U32 R5, R12, 0x1f, RZ ;  /* 0x0000001f0c057819 */ /* 0x000fe200000006ff */
[----:B------:R-:W-:Y:S01]  /*3280*/  UIADD3 UR7, UPT, UPT, UR4, 0x80, URZ ;  /* 0x0000008004077890 */ /* 0x000fe2000fffe0ff */
[----:B------:R1:W-:Y:S05]  /*3290*/  SYNCS.ARRIVE.TRANS64.RED.A1T0 RZ, [R0+URZ], RZ ;  /* 0x000000ff00ff79a7 */ /* 0x0003ea00081004ff */
[----:B------:R-:W-:Y:S01]  /*32a0*/  IMAD.U32 R6, RZ, RZ, UR7 ;  /* 0x00000007ff067e24 */ /* 0x000fe2000f8e00ff */
[----:B------:R-:W2:Y:S04]  /*32b0*/  SYNCS.PHASECHK.TRANS64.TRYWAIT P0, [UR4+0x90], R5 ;  /* 0x00009005ff0075a7 */ /* 0x000ea80008001104 */
[----:B------:R-:W-:Y:S01]  /*32c0*/  PRMT R6, R2, 0x654, R6 ;  /* 0x0000065402067816 */ /* 0x000fe20000000006 */
[----:B-12---:R-:W-:Y:S06]  /*32d0*/  @!P0 BRA `(.L_x_53) ;  /* 0x0000008c00348947 */ /* 0x006fec0003800000 */
.L_x_168:
[----:B------:R-:W-:Y:S01]  /*32e0*/  ULEA UR8, UR5, UR6, 0x4 ;  /* 0x0000000605087291 */ /* 0x000fe2000f8e20ff */
[----:B------:R-:W-:Y:S01]  /*32f0*/  SEL R3, R6, R3, !P2 ;  /* 0x0000000306037207 */ /* 0x000fe20005000000 */
[----:B------:R-:W-:Y:S01]  /*3300*/  UIADD3 UR9, UPT, UPT, UR4, 0x80, URZ ;  /* 0x0000008004097890 */ /* 0x000fe2000fffe0ff */
[----:B-1----:R-:W-:Y:S01]  /*3310*/  LEA R0, R11, UR6, 0x3 ;  /* 0x000000060b007c11 */ /* 0x002fe2000f8e18ff */
[----:B------:R-:W-:Y:S01]  /*3320*/  UIADD3 UR8, UPT, UPT, UR8, 0xf0, URZ ;  /* 0x000000f008087890 */ /* 0x000fe2000fffe0ff */
[----:B------:R1:W-:Y:S01]  /*3330*/  @!P2 SYNCS.ARRIVE.TRANS64.RED RZ, [R3+URZ], R4 ;  /* 0x0000000403ffa9a7 */ /* 0x0003e200080004ff */
[----:B------:R-:W-:Y:S01]  /*3340*/  UIADD3 UR4, UPT, UPT, UR5, 0x1, URZ ;  /* 0x0000000105047890 */ /* 0x000fe2000fffe0ff */
[----:B------:R-:W-:-:S03]  /*3350*/  VIADD R8, R8, 0x1 ;  /* 0x0000000108087836 */ /* 0x000fc60000000000 */
[----:B------:R-:W-:Y:S02]  /*3360*/  UISETP.NE.AND UP0, UPT, UR4, 0x2, UPT ;  /* 0x000000020400788c */ /* 0x000fe4000bf05270 */
[----:B------:R-:W-:Y:S01]  /*3370*/  ISETP.NE.AND P0, PT, R8, 0x2, PT ;  /* 0x000000020800780c */ /* 0x000fe20003f05270 */
[----:B------:R-:W-:Y:S06]  /*3380*/  UGETNEXTWORKID.BROADCAST [UR8], [UR9] ;  /* 0x00000000080073ca */ /* 0x000fec0008000100 */
[----:B------:R-:W-:Y:S02]  /*3390*/  USEL UR7, URZ, 0x1, UP0 ;  /* 0x00000001ff077887 */ /* 0x000fe40008000000 */
[----:B------:R-:W-:-:S04]  /*33a0*/  USEL UR5, UR4, URZ, UP0 ;  /* 0x000000ff04057287 */ /* 0x000fc80008000000 */
[----:B------:R-:W-:Y:S02]  /*33b0*/  LOP3.LUT R12, R12, UR7, RZ, 0x3c, !PT ;  /* 0x000000070c0c7c12 */ /* 0x000fe4000f8e3cff */
[----:B-1----:R-:W-:-:S04]  /*33c0*/  SHF.L.U32 R4, R10, 0x1f, RZ ;  /* 0x0000001f0a047819 */ /* 0x002fc800000006ff */
[----:B------:R-:W1:Y:S02]  /*33d0*/  SYNCS.PHASECHK.TRANS64.TRYWAIT P1, [R0+URZ+0x80], R4 ;  /* 0x00008004000075a7 */ /* 0x000e6400080211ff */
[----:B-1----:R-:W-:Y:S05]  /*33e0*/  @!P1 BRA `(.L_x_54) ;  /* 0x0000008c00089947 */ /* 0x002fea0003800000 */
.L_x_169:
[C---:B-1----:R-:W-:Y:S01]  /*33f0*/  LEA R4, R11.reuse, UR6, 0x4 ;  /* 0x000000060b047c11 */ /* 0x042fe2000f8e20ff */
[----:B------:R-:W-:Y:S01]  /*3400*/  VIADD R0, R0, 0x90 ;  /* 0x0000009000007836 */ /* 0x000fe20000000000 */
[----:B------:R-:W-:Y:S01]  /*3410*/  SEL R8, R8, RZ, P0 ;  /* 0x000000ff08087207 */ /* 0x000fe20000000000 */
[----:B------:R-:W-:-:S03]  /*3420*/  VIADD R11, R11, 0x1 ;  /* 0x000000010b0b7836 */ /* 0x000fc60000000000 */
[----:B------:R-:W1:Y:S01]  /*3430*/  LDS.128 R4, [R4+0xf0] ;  /* 0x0000f00004047984 */ /* 0x000e620000000c00 */
[----:B------:R-:W-:Y:S02]  /*3440*/  PRMT R0, RZ, 0x654, R0 ;  /* 0x00000654ff007816 */ /* 0x000fe40000000000 */
[C---:B------:R-:W-:Y:S01]  /*3450*/  ISETP.NE.AND P1, PT, R11.reuse, 0x2, PT ;  /* 0x000000020b00780c */ /* 0x040fe20003f25270 */
[----:B------:R-:W-:Y:S01]  /*3460*/  @!PT LDS RZ, [RZ] ;  /* 0x00000000fffff984 */ /* 0x000fe20000000800 */
[----:B------:R-:W-:Y:S01]  /*3470*/  @!PT LDS RZ, [RZ] ;  /* 0x00000000fffff984 */ /* 0x000fe20000000800 */
[----:B------:R-:W-:Y:S01]  /*3480*/  @!PT LDS RZ, [RZ] ;  /* 0x00000000fffff984 */ /* 0x000fe20000000800 */
[----:B------:R-:W-:Y:S01]  /*3490*/  @!PT LDS RZ, [RZ] ;  /* 0x00000000fffff984 */ /* 0x000fe20000000800 */
[----:B------:R2:W-:Y:S06]  /*34a0*/  MEMBAR.ALL.CTA ;  /* 0x0000000000007992 */ /* 0x0005ec0000008000 */
[----:B--2---:R-:W2:Y:S01]  /*34b0*/  FENCE.VIEW.ASYNC.S ;  /* 0x00000000000073c6 */ /* 0x004ea20000000000 */
[----:B------:R-:W-:Y:S01]  /*34c0*/  SEL R11, R11, RZ, P1 ;  /* 0x000000ff0b0b7207 */ /* 0x000fe20000800000 */
[----:B--2---:R2:W-:Y:S01]  /*34d0*/  SYNCS.ARRIVE.TRANS64.RED.A1T0 RZ, [R0+URZ], RZ ;  /* 0x000000ff00ff79a7 */ /* 0x0045e200081004ff */
[----:B-1----:R-:W-:-:S02]  /*34e0*/  LOP3.LUT P3, RZ, R6, 0x1, RZ, 0xc0, !PT ;  /* 0x0000000106ff7812 */ /* 0x002fc4000786c0ff */
[----:B------:R-:W-:-:S04]  /*34f0*/  SEL R4, RZ, 0x1, P1 ;  /* 0x00000001ff047807 */ /* 0x000fc80000800000 */
[----:B------:R-:W-:Y:S02]  /*3500*/  LOP3.LUT R10, R10, R4, RZ, 0x3c, !PT ;  /* 0x000000040a0a7212 */ /* 0x000fe400078e3cff */
[----:B--2---:R-:W-:-:S04]  /*3510*/  SEL R0, RZ, 0x1, P0 ;  /* 0x00000001ff007807 */ /* 0x004fc80000000000 */
[----:B------:R-:W-:Y:S01]  /*3520*/  LOP3.LUT R9, R9, R0, RZ, 0x3c, !PT ;  /* 0x0000000009097212 */ /* 0x000fe200078e3cff */
[----:B------:R-:W-:Y:S06]  /*3530*/  @P3 BRA `(.L_x_55) ;  /* 0xfffffffc002c3947 */ /* 0x000fec000383ffff */
[----:B------:R-:W-:Y:S01]  /*3540*/  ULEA UR4, UR5, UR6, 0x3 ;  /* 0x0000000605047291 */ /* 0x000fe2000f8e18ff */
[----:B------:R-:W-:-:S08]  /*3550*/  SHF.L.U32 R2, R12, 0x1f, RZ ;  /* 0x0000001f0c027819 */ /* 0x000fd000000006ff */
[----:B------:R-:W1:Y:S02]  /*3560*/  SYNCS.PHASECHK.TRANS64 P0, [UR4+0x90], R2 ;  /* 0x00009002ff0075a7 */ /* 0x000e640008001004 */
[----:B-1----:R-:W-:Y:S05]  /*3570*/  @P0 BRA `(.L_x_56) ;  /* 0x0000000000080947 */ /* 0x002fea0003800000 */
[----:B------:R-:W1:Y:S02]  /*3580*/  SYNCS.PHASECHK.TRANS64.TRYWAIT P0, [UR4+0x90], R2 ;  /* 0x00009002ff0075a7 */ /* 0x000e640008001104 */
[----:B-1----:R-:W-:Y:S05]  /*3590*/  @!P0 BRA `(.L_x_57) ;  /* 0x0000008800b08947 */ /* 0x002fea0003800000 */
.L_x_56:
[----:B------:R-:W-:-:S04]  /*35a0*/  UIADD3 UR7, UPT, UPT, UR5, 0x1, URZ ;  /* 0x0000000105077890 */ /* 0x000fc8000fffe0ff */
[----:B------:R-:W-:-:S04]  /*35b0*/  UISETP.NE.AND UP0, UPT, UR7, 0x2, UPT ;  /* 0x000000020700788c */ /* 0x000fc8000bf05270 */
[----:B------:R-:W-:Y:S02]  /*35c0*/  USEL UR8, URZ, 0x1, UP0 ;  /* 0x00000001ff087887 */ /* 0x000fe40008000000 */
[----:B------:R-:W-:-:S04]  /*35d0*/  USEL UR7, UR7, URZ, UP0 ;  /* 0x000000ff07077287 */ /* 0x000fc80008000000 */
[----:B------:R-:W-:Y:S01]  /*35e0*/  ULEA UR7, UR7, UR6, 0x3 ;  /* 0x0000000607077291 */ /* 0x000fe2000f8e18ff */
[----:B-1----:R-:W-:-:S04]  /*35f0*/  LOP3.LUT R2, R12, UR8, RZ, 0x3c, !PT ;  /* 0x000000080c027c12 */ /* 0x002fc8000f8e3cff */
[----:B------:R-:W-:-:S04]  /*3600*/  SHF.L.U32 R0, R2, 0x1f, RZ ;  /* 0x0000001f02007819 */ /* 0x000fc800000006ff */
[----:B------:R-:W1:Y:S02]  /*3610*/  SYNCS.PHASECHK.TRANS64 P0, [UR7+0x90], R0 ;  /* 0x00009000ff0075a7 */ /* 0x000e640008001007 */
[----:B-1----:R-:W-:Y:S05]  /*3620*/  @P0 EXIT ;  /* 0x000000000000094d */ /* 0x002fea0003800000 */
[----:B------:R-:W-:Y:S02]  /*3630*/  SHF.L.U32 R2, R2, 0x1f, RZ ;  /* 0x0000001f02027819 */ /* 0x000fe400000006ff */
[----:B------:R-:W-:-:S07]  /*3640*/  MOV R0, UR7 ;  /* 0x0000000700007c02 */ /* 0x000fce0008000f00 */
.L_x_58:
[----:B-1----:R1:W2:Y:S02]  /*3650*/  SYNCS.PHASECHK.TRANS64.TRYWAIT P0, [R0+URZ+0x90], R2 ;  /* 0x00009002000075a7 */ /* 0x0022a400080011ff */
[----:B--2---:R-:W-:Y:S05]  /*3660*/  @!P0 NANOSLEEP.SYNCS 0x989680 ;  /* 0x009896800000895d */ /* 0x004fea0003900000 */
[----:B------:R-:W2:Y:S02]  /*3670*/  @!P0 SYNCS.PHASECHK.TRANS64 P0, [R0+URZ+0x90], R2 ;  /* 0x00009002000085a7 */ /* 0x000ea400080010ff */
[----:B--2---:R-:W-:Y:S05]  /*3680*/  @P0 EXIT ;  /* 0x000000000000094d */ /* 0x004fea0003800000 */
[----:B------:R-:W-:Y:S05]  /*3690*/  BRA `(.L_x_58) ;  /* 0xfffffffc00ec7947 */ /* 0x000fea000383ffff */
.L_x_51:
[----:B------:R-:W-:Y:S05]  /*36a0*/  BRA.U UP6, `(.L_x_59) ;  /* 0x0000001d062c7547 */ /* 0x000fea000b800000 */
[----:B------:R-:W-:Y:S01]  /*36b0*/  R2UR UR4, R93 ;  /* 0x000000005d0472ca */ /* 0x000fe200000e0000 */
[----:B------:R-:W-:Y:S01]  /*36c0*/  UMOV UR5, 0x40 ;  /* 0x0000004000057882 */ /* 0x000fe20000000000 */
[----:B------:R-:W-:Y:S01]  /*36d0*/  NOP ;  /* 0x0000000000007918 */ /* 0x000fe20000000000 */
[----:B------:R-:W-:-:S10]  /*36e0*/  UMOV UR6, 0x400 ;  /* 0x0000040000067882 */ /* 0x000fd40000000000 */
[----:B------:R-:W-:Y:S02]  /*36f0*/  ULEA UR5, UR4, UR5, 0x18 ;  /* 0x0000000504057291 */ /* 0x000fe4000f8ec0ff */
[----:B------:R-:W-:-:S07]  /*3700*/  ULEA UR6, UR4, UR6, 0x18 ;  /* 0x0000000604067291 */ /* 0x000fce000f8ec0ff */
[----:B------:R-:W1:Y:S02]  /*3710*/  LDS.U8 R2, [UR5+0x1c] ;  /* 0x00001c05ff027984 */ /* 0x000e640008000000 */
[----:B-1----:R-:W-:-:S13]  /*3720*/  ISETP.NE.AND P0, PT, R2, RZ, PT ;  /* 0x000000ff0200720c */ /* 0x002fda0003f05270 */
[----:B------:R-:W-:Y:S05]  /*3730*/  @P0 BRA `(.L_x_60) ;  /* 0x0000000000580947 */ /* 0x000fea0003800000 */
[----:B------:R-:W-:-:S13]  /*3740*/  ELECT P0, URZ, PT ;  /* 0x0000000000ff782f */ /* 0x000fda0003800000 */
[----:B------:R-:W-:Y:S05]  /*3750*/  @!P0 BRA `(.L_x_61) ;  /* 0x0000000000608947 */ /* 0x000fea0003800000 */
[----:B------:R-:W-:Y:S01]  /*3760*/  UMOV UR4, 0x10 ;  /* 0x0000001000047882 */ /* 0x000fe20000000000 */
[----:B------:R-:W-:Y:S01]  /*3770*/  HFMA2 R2, -RZ, RZ, 0, 5.9604644775390625e-08 ;  /* 0x00000001ff027431 */ /* 0x000fe200000001ff */
[----:B------:R-:W-:-:S03]  /*3780*/  MOV R3, 0xffff ;  /* 0x0000ffff00037802 */ /* 0x000fc60000000f00 */
[----:B------:R-:W-:Y:S04]  /*3790*/  DEPBAR.LE SB1, 0x36 ;  /* 0x00009d800000791a */ /* 0x000fe80000000000 */
[----:B------:R-:W1:Y:S02]  /*37a0*/  UTCATOMSWS.FIND_AND_SET.ALIGN UP0, UR4, UR4 ;  /* 0x00000004000475e3 */ /* 0x000e640008000800 */
[----:B-1----:R-:W-:Y:S01]  /*37b0*/  MOV R4, UR4 ;  /* 0x0000000400047c02 */ /* 0x002fe20008000f00 */
[----:B------:R-:W-:Y:S06]  /*37c0*/  BRA.U UP0, `(.L_x_62) ;  /* 0x0000000100187547 */ /* 0x000fec000b800000 */
.L_x_63:
[----:B------:R-:W-:Y:S05]  /*37d0*/  NANOSLEEP 0x64 ;  /* 0x000000640000795d */ /* 0x000fea0003800000 */
[----:B------:R-:W-:-:S05]  /*37e0*/  UMOV UR4, 0x10 ;  /* 0x0000001000047882 */ /* 0x000fca0000000000 */
[----:B------:R-:W-:Y:S04]  /*37f0*/  DEPBAR.LE SB1, 0x36 ;  /* 0x00009d800000791a */ /* 0x000fe80000000000 */
[----:B------:R-:W1:Y:S02]  /*3800*/  UTCATOMSWS.FIND_AND_SET.ALIGN UP0, UR4, UR4 ;  /* 0x00000004000475e3 */ /* 0x000e640008000800 */
[----:B-1----:R-:W-:Y:S01]  /*3810*/  MOV R4, UR4 ;  /* 0x0000000400047c02 */ /* 0x002fe20008000f00 */
[----:B------:R-:W-:Y:S05]  /*3820*/  BRA.U !UP0, `(.L_x_63) ;  /* 0xfffffffd08e87547 */ /* 0x000fea000b83ffff */
.L_x_62:
[-C--:B------:R-:W-:Y:S02]  /*3830*/  SHF.L.U32 R3, R3, R4.reuse, RZ ;  /* 0x0000000403037219 */ /* 0x080fe400000006ff */
[----:B------:R-:W-:Y:S01]  /*3840*/  SHF.L.U32 R2, R2, R4, RZ ;  /* 0x0000000402027219 */ /* 0x000fe200000006ff */
[----:B------:R-:W-:Y:S02]  /*3850*/  IMAD.SHL.U32 R4, R4, 0x20, RZ ;  /* 0x0000002004047824 */ /* 0x000fe400078e00ff */
[----:B------:R1:W-:Y:S04]  /*3860*/  ATOMS.OR RZ, [UR5+0x14], R3 ;  /* 0x00001403ffff798c */ /* 0x0003e8000b000005 */
[----:B------:R1:W-:Y:S04]  /*3870*/  ATOMS.OR RZ, [UR5+0x18], R2 ;  /* 0x00001802ffff798c */ /* 0x0003e8000b000005 */
[----:B------:R1:W-:Y:S01]  /*3880*/  STS [UR6+0x110], R4 ;  /* 0x00011004ff007988 */ /* 0x0003e20008000806 */
[----:B------:R-:W-:Y:S05]  /*3890*/  BRA `(.L_x_61) ;  /* 0x0000000000107947 */ /* 0x000fea0003800000 */
.L_x_60:
[----:B------:R-:W-:-:S05]  /*38a0*/  MOV R2, 0xffffffff ;  /* 0xffffffff00027802 */ /* 0x000fca0000000f00 */
[----:B------:R1:W-:Y:S02]  /*38b0*/  STS [UR6+0x110], R2 ;  /* 0x00011002ff007988 */ /* 0x0003e40008000806 */
[----:B-1----:R-:W-:Y:S02]  /*38c0*/  MOV R2, 0x38e0 ;  /* 0x000038e000027802 */ /* 0x002fe40000000f00 */
[----:B-----5:R-:W-:Y:S05]  /*38d0*/  CALL.REL.NOINC `($__internal_1_$__cuda_sm10x_tcgen05_guardrail_trap_phase_invalid_during_alloc) ;  /* 0x0000008c00b07944 */ /* 0x020fea0003c00000 */
.L_x_61:
[----:B------:R-:W-:Y:S05]  /*38e0*/  WARPSYNC.ALL ;  /* 0x0000000000007948 */ /* 0x000fea0003800000 */
[----:B------:R-:W2:Y:S01]  /*38f0*/  S2UR UR38, SR_CgaCtaId ;  /* 0x00000000002679c3 */ /* 0x000ea20000008800 */
[----:B------:R-:W-:Y:S01]  /*3900*/  UMOV UR4, 0x400 ;  /* 0x0000040000047882 */ /* 0x000fe20000000000 */
[----:B------:R-:W-:-:S06]  /*3910*/  NOP ;  /* 0x0000000000007918 */ /* 0x000fcc0000000000 */
[----:B------:R-:W-:Y:S06]  /*3920*/  BAR.ARV 0x6, 0xa0 ;  /* 0x0182800000007b1d */ /* 0x000fec0000002000 */
[----:B------:R-:W3:Y:S01]  /*3930*/  LDCU UR11, c[0x0][0x38c] ;  /* 0x00007180ff0b77ac */ /* 0x000ee20008000800 */
[----:B------:R-:W-:Y:S01]  /*3940*/  LOP3.LUT R0, R0, 0xffff, RZ, 0xc0, !PT ;  /* 0x0000ffff00007812 */ /* 0x000fe200078ec0ff */
[----:B------:R-:W-:Y:S01]  /*3950*/  IMAD.MOV.U32 R10, RZ, RZ, 0x1 ;  /* 0x00000001ff0a7424 */ /* 0x000fe200078e00ff */
[----:B------:R-:W-:Y:S01]  /*3960*/  CS2R R8, SRZ ;  /* 0x0000000000087805 */ /* 0x000fe2000001ff00 */
[----:B-1----:R-:W-:Y:S01]  /*3970*/  IMAD.MOV.U32 R3, RZ, RZ, RZ ;  /* 0x000000ffff037224 */ /* 0x002fe200078e00ff */
[----:B------:R-:W-:Y:S01]  /*3980*/  R2UR UR72, R0 ;  /* 0x00000000004872ca */ /* 0x000fe200000e0000 */
[----:B------:R-:W-:-:S02]  /*3990*/  UISETP.GE.AND UP5, UPT, UR39, 0x1, UPT ;  /* 0x000000012700788c */ /* 0x000fc4000bfa6270 */
[----:B------:R-:W-:Y:S02]  /*39a0*/  UISETP.NE.AND UP4, UPT, UR39, 0x1, UPT ;  /* 0x000000012700788c */ /* 0x000fe4000bf85270 */
[----:B--2---:R-:W-:Y:S01]  /*39b0*/  ULEA UR38, UR38, UR4, 0x18 ;  /* 0x0000000426267291 */ /* 0x004fe2000f8ec0ff */
[----:B------:R-:W1:Y:S03]  /*39c0*/  LDCU UR4, c[0x0][0x370] ;  /* 0x00006e00ff0477ac */ /* 0x000e660008000800 */
[----:B------:R-:W-:Y:S02]  /*39d0*/  UIADD3 UR6, UPT, UPT, UR38, 0x3300, URZ ;  /* 0x0000330026067890 */ /* 0x000fe4000fffe0ff */
[----:B---3--:R-:W-:-:S03]  /*39e0*/  UIADD3 UR11, UPT, UPT, UR11, 0xff, URZ ;  /* 0x000000ff0b0b7890 */ /* 0x008fc6000fffe0ff */
[----:B------:R-:W2:Y:S01]  /*39f0*/  LDS R2, [UR38+0x110] ;  /* 0x00011026ff027984 */ /* 0x000ea20008000800 */
[----:B------:R-:W-:Y:S02]  /*3a00*/  USHF.R.U32.HI UR10, URZ, 0x4, UR6 ;  /* 0x00000004ff0a7899 */ /* 0x000fe40008011606 */
[----:B------:R-:W-:Y:S02]  /*3a10*/  USHF.R.S32.HI UR9, URZ, 0x1f, UR11 ;  /* 0x0000001fff097899 */ /* 0x000fe4000801140b */
[----:B------:R-:W-:Y:S02]  /*3a20*/  UIADD3 UR5, UPT, UPT, UR38, 0x23300, URZ ;  /* 0x0002330026057890 */ /* 0x000fe4000fffe0ff */
[----:B------:R-:W-:Y:S02]  /*3a30*/  UIADD3 UR7, UPT, UPT, UR38, 0x34300, URZ ;  /* 0x0003430026077890 */ /* 0x000fe4000fffe0ff */
[----:B------:R-:W-:Y:S01]  /*3a40*/  USHF.R.U32.HI UR8, URZ, 0x4, UR5 ;  /* 0x00000004ff087899 */ /* 0x000fe20008011605 */
[----:B-1----:R-:W-:Y:S01]  /*3a50*/  IMAD.U32 R14, RZ, RZ, UR4 ;  /* 0x00000004ff0e7e24 */ /* 0x002fe2000f8e00ff */
[----:B------:R-:W1:Y:S01]  /*3a60*/  LDCU UR4, c[0x0][0x374] ;  /* 0x00006e80ff0477ac */ /* 0x000e620008000800 */
[----:B------:R-:W-:-:S02]  /*3a70*/  USHF.R.U32.HI UR5, URZ, 0x4, UR7 ;  /* 0x00000004ff057899 */ /* 0x000fc40008011607 */
[----:B------:R-:W-:Y:S02]  /*3a80*/  ULOP3.LUT UR10, UR10, 0x3fff, URZ, 0xc0, !UPT ;  /* 0x00003fff0a0a7892 */ /* 0x000fe4000f8ec0ff */
[----:B------:R-:W-:Y:S02]  /*3a90*/  ULOP3.LUT UR8, UR8, 0x3fff, URZ, 0xc0, !UPT ;  /* 0x00003fff08087892 */ /* 0x000fe4000f8ec0ff */
[----:B------:R-:W-:Y:S02]  /*3aa0*/  ULOP3.LUT UR5, UR5, 0x3fff, URZ, 0xc0, !UPT ;  /* 0x00003fff05057892 */ /* 0x000fe4000f8ec0ff */
[----:B------:R-:W-:Y:S02]  /*3ab0*/  ULOP3.LUT UR73, UR10, 0x10000, URZ, 0xfc, !UPT ;  /* 0x000100000a497892 */ /* 0x000fe4000f8efcff */
[----:B------:R-:W-:Y:S02]  /*3ac0*/  ULOP3.LUT UR74, UR8, 0x10000, URZ, 0xfc, !UPT ;  /* 0x00010000084a7892 */ /* 0x000fe4000f8efcff */
[----:B------:R-:W-:Y:S01]  /*3ad0*/  ULOP3.LUT UR76, UR5, 0x10000, URZ, 0xfc, !UPT ;  /* 0x00010000054c7892 */ /* 0x000fe2000f8efcff */
[----:B-1----:R-:W-:Y:S01]  /*3ae0*/  IMAD.U32 R13, RZ, RZ, UR4 ;  /* 0x00000004ff0d7e24 */ /* 0x002fe2000f8e00ff */
[----:B------:R-:W-:Y:S01]  /*3af0*/  UIADD3 UR4, UPT, UPT, UR38, 0x33300, URZ ;  /* 0x0003330026047890 */ /* 0x000fe2000fffe0ff */
[----:B------:R-:W-:-:S03]  /*3b00*/  UMOV UR36, URZ ;  /* 0x000000ff00247c82 */ /* 0x000fc60008000000 */
[----:B------:R-:W-:Y:S02]  /*3b10*/  USHF.R.U32.HI UR6, URZ, 0x4, UR4 ;  /* 0x00000004ff067899 */ /* 0x000fe40008011604 */
[----:B------:R-:W-:Y:S02]  /*3b20*/  ULEA.HI UR4, UR9, UR11, URZ, 0x8 ;  /* 0x0000000b09047291 */ /* 0x000fe4000f8f40ff */
[----:B------:R-:W-:Y:S01]  /*3b30*/  ULOP3.LUT UR6, UR6, 0x3fff, URZ, 0xc0, !UPT ;  /* 0x00003fff06067892 */ /* 0x000fe2000f8ec0ff */
[----:B--2---:R-:W-:Y:S01]  /*3b40*/  R2UR UR33, R2 ;  /* 0x00000000022172ca */ /* 0x004fe200000e0000 */
[----:B------:R-:W-:Y:S02]  /*3b50*/  USHF.R.S32.HI UR12, URZ, 0x8, UR4 ;  /* 0x00000008ff0c7899 */ /* 0x000fe40008011404 */
[----:B------:R-:W-:Y:S02]  /*3b60*/  ULOP3.LUT UR75, UR6, 0x10000, URZ, 0xfc, !UPT ;  /* 0x00010000064b7892 */ /* 0x000fe4000f8efcff */
[----:B------:R-:W-:-:S02]  /*3b70*/  UISETP.LT.AND UP0, UPT, UR12, 0x1, UPT ;  /* 0x000000010c00788c */ /* 0x000fc4000bf01270 */
[----:B------:R-:W-:Y:S02]  /*3b80*/  IMAD.U32 R11, RZ, RZ, UR12 ;  /* 0x0000000cff0b7e24 */ /* 0x000fe4000f8e00ff */
[----:B------:R-:W-:-:S04]  /*3b90*/  USEL UR12, UR12, 0x1, !UP0 ;  /* 0x000000010c0c7887 */ /* 0x000fc8000c000000 */
[----:B------:R-:W-:Y:S02]  /*3ba0*/  UIADD3 UR4, UPT, UPT, UR33, 0x88, URZ ;  /* 0x0000008821047890 */ /* 0x000fe4000fffe0ff */
[----:B------:R-:W-:Y:S02]  /*3bb0*/  UIADD3 UR58, UPT, UPT, UR33, -0x3fffff7c, URZ ;  /* 0xc0000084213a7890 */ /* 0x000fe4000fffe0ff */
[----:B------:R-:W-:Y:S02]  /*3bc0*/  UIADD3 UR56, UPT, UPT, UR33, 0x80, URZ ;  /* 0x0000008021387890 */ /* 0x000fe4000fffe0ff */
[----:B------:R-:W-:Y:S01]  /*3bd0*/  UIADD3 UR70, UPT, UPT, UR33, 0x84, URZ ;  /* 0x0000008421467890 */ /* 0x000fe2000fffe0ff */
[----:B------:R-:W-:Y:S01]  /*3be0*/  MOV R24, UR4 ;  /* 0x0000000400187c02 */ /* 0x000fe20008000f00 */
[----:B------:R-:W-:Y:S02]  /*3bf0*/  UIADD3 UR68, UPT, UPT, UR33, 0x40000080, URZ ;  /* 0x4000008021447890 */ /* 0x000fe4000fffe0ff */
[----:B------:R-:W-:-:S02]  /*3c00*/  UIADD3 UR66, UPT, UPT, UR33, -0x7fffff80, URZ ;  /* 0x8000008021427890 */ /* 0x000fc4000fffe0ff */
[----:B------:R-:W-:Y:S02]  /*3c10*/  UIADD3 UR64, UPT, UPT, UR33, -0x3fffff80, URZ ;  /* 0xc000008021407890 */ /* 0x000fe4000fffe0ff */
[----:B------:R-:W-:Y:S02]  /*3c20*/  UIADD3 UR62, UPT, UPT, UR33, 0x40000084, URZ ;  /* 0x40000084213e7890 */ /* 0x000fe4000fffe0ff */
[----:B------:R-:W-:Y:S02]  /*3c30*/  UIADD3 UR60, UPT, UPT, UR33, -0x7fffff7c, URZ ;  /* 0x80000084213c7890 */ /* 0x000fe4000fffe0ff */
[----:B------:R-:W-:Y:S02]  /*3c40*/  USHF.R.U32.HI UR4, URZ, 0x11, UR58 ;  /* 0x00000011ff047899 */ /* 0x000fe4000801163a */
[----:B------:R-:W-:Y:S02]  /*3c50*/  USHF.R.U32.HI UR11, URZ, 0x11, UR56 ;  /* 0x00000011ff0b7899 */ /* 0x000fe40008011638 */
[----:B------:R-:W-:-:S02]  /*3c60*/  USHF.R.U32.HI UR10, URZ, 0x11, UR68 ;  /* 0x00000011ff0a7899 */ /* 0x000fc40008011644 */
[----:B------:R-:W-:Y:S02]  /*3c70*/  USHF.R.U32.HI UR9, URZ, 0x11, UR66 ;  /* 0x00000011ff097899 */ /* 0x000fe40008011642 */
[----:B------:R-:W-:Y:S02]  /*3c80*/  USHF.R.U32.HI UR8, URZ, 0x11, UR64 ;  /* 0x00000011ff087899 */ /* 0x000fe40008011640 */
[----:B------:R-:W-:Y:S02]  /*3c90*/  USHF.R.U32.HI UR7, URZ, 0x11, UR70 ;  /* 0x00000011ff077899 */ /* 0x000fe40008011646 */
[----:B------:R-:W-:Y:S02]  /*3ca0*/  USHF.R.U32.HI UR6, URZ, 0x11, UR62 ;  /* 0x00000011ff067899 */ /* 0x000fe4000801163e */
[----:B------:R-:W-:Y:S02]  /*3cb0*/  USHF.R.U32.HI UR5, URZ, 0x11, UR60 ;  /* 0x00000011ff057899 */ /* 0x000fe4000801163c */
[----:B------:R-:W-:-:S02]  /*3cc0*/  ULOP3.LUT UR4, UR4, 0x6000, URZ, 0xc0, !UPT ;  /* 0x0000600004047892 */ /* 0x000fc4000f8ec0ff */
[----:B------:R-:W-:Y:S02]  /*3cd0*/  ULOP3.LUT UR11, UR11, 0x6000, URZ, 0xc0, !UPT ;  /* 0x000060000b0b7892 */ /* 0x000fe4000f8ec0ff */
[----:B------:R-:W-:Y:S02]  /*3ce0*/  ULOP3.LUT UR10, UR10, 0x6000, URZ, 0xc0, !UPT ;  /* 0x000060000a0a7892 */ /* 0x000fe4000f8ec0ff */
[----:B------:R-:W-:Y:S02]  /*3cf0*/  ULOP3.LUT UR9, UR9, 0x6000, URZ, 0xc0, !UPT ;  /* 0x0000600009097892 */ /* 0x000fe4000f8ec0ff */
[----:B------:R-:W-:Y:S02]  /*3d00*/  ULOP3.LUT UR8, UR8, 0x6000, URZ, 0xc0, !UPT ;  /* 0x0000600008087892 */ /* 0x000fe4000f8ec0ff */
[----:B------:R-:W-:Y:S02]  /*3d10*/  ULOP3.LUT UR7, UR7, 0x6000, URZ, 0xc0, !UPT ;  /* 0x0000600007077892 */ /* 0x000fe4000f8ec0ff */
[----:B------:R-:W-:-:S02]  /*3d20*/  ULOP3.LUT UR6, UR6, 0x6000, URZ, 0xc0, !UPT ;  /* 0x0000600006067892 */ /* 0x000fc4000f8ec0ff */
[----:B------:R-:W-:Y:S02]  /*3d30*/  ULOP3.LUT UR5, UR5, 0x6000, URZ, 0xc0, !UPT ;  /* 0x0000600005057892 */ /* 0x000fe4000f8ec0ff */
[----:B------:R-:W-:Y:S02]  /*3d40*/  ULOP3.LUT UR4, UR4, 0x890, URZ, 0xfc, !UPT ;  /* 0x0000089004047892 */ /* 0x000fe4000f8efcff */
[----:B------:R-:W-:Y:S02]  /*3d50*/  UIADD3 UR12, UPT, UPT, -UR12, URZ, URZ ;  /* 0x000000ff0c0c7290 */ /* 0x000fe4000fffe1ff */
[----:B------:R-:W-:Y:S02]  /*3d60*/  ULOP3.LUT UR11, UR11, 0x890, URZ, 0xfc, !UPT ;  /* 0x000008900b0b7892 */ /* 0x000fe4000f8efcff */
[----:B------:R-:W-:Y:S01]  /*3d70*/  ULOP3.LUT UR10, UR10, 0x890, URZ, 0xfc, !UPT ;  /* 0x000008900a0a7892 */ /* 0x000fe2000f8efcff */
[----:B------:R-:W-:Y:S01]  /*3d80*/  MOV R16, UR4 ;  /* 0x0000000400107c02 */ /* 0x000fe20008000f00 */
[----:B------:R-:W-:Y:S01]  /*3d90*/  ULOP3.LUT UR9, UR9, 0x890, URZ, 0xfc, !UPT ;  /* 0x0000089009097892 */ /* 0x000fe2000f8efcff */
[----:B------:R-:W-:Y:S01]  /*3da0*/  IMAD.U32 R12, RZ, RZ, UR12 ;  /* 0x0000000cff0c7e24 */ /* 0x000fe2000f8e00ff */
        /* <DEDUP_REMOVED lines=8> */
[----:B------:R-:W-:Y:S01]  /*3e30*/  UMOV UR4, URZ ;  /* 0x000000ff00047c82 */ /* 0x000fe20008000000 */
[----:B------:R-:W-:Y:S01]  /*3e40*/  MOV R19, UR7 ;  /* 0x0000000700137c02 */ /* 0x000fe20008000f00 */
[----:B------:R-:W-:Y:S01]  /*3e50*/  IMAD.U32 R18, RZ, RZ, UR6 ;  /* 0x00000006ff127e24 */ /* 0x000fe2000f8e00ff */
[----:B------:R-:W-:-:S02]  /*3e60*/  MOV R15, UR4 ;  /* 0x00000004000f7c02 */ /* 0x000fc40008000f00 */
[----:B------:R-:W-:-:S07]  /*3e70*/  MOV R17, UR5 ;  /* 0x0000000500117c02 */ /* 0x000fce0008000f00 */
.L_x_72:
[C---:B------:R-:W-:Y:S02]  /*3e80*/  LEA R2, R9.reuse, UR38, 0x3 ;  /* 0x0000002609027c11 */ /* 0x040fe4000f8e18ff */
[----:B-1----:R-:W-:Y:S02]  /*3e90*/  SHF.L.U32 R4, R8, 0x1f, RZ ;  /* 0x0000001f08047819 */ /* 0x002fe400000006ff */
[----:B------:R-:W-:Y:S02]  /*3ea0*/  LEA R5, R9, UR38, 0x4 ;  /* 0x0000002609057c11 */ /* 0x000fe4000f8e20ff */
[----:B------:R-:W1:Y:S02]  /*3eb0*/  SYNCS.PHASECHK.TRANS64.TRYWAIT P0, [R2+URZ+0x80], R4 ;  /* 0x00008004020075a7 */ /* 0x000e6400080011ff */
[----:B-123--:R-:W-:Y:S05]  /*3ec0*/  @!P0 BRA `(.L_x_64) ;  /* 0x00000080007c8947 */ /* 0x00efea0003800000 */
.L_x_171:
[----:B-1----:R-:W1:Y:S01]  /*3ed0*/  LDS.128 R4, [R5+0xf0] ;  /* 0x0000f00005047984 */ /* 0x002e620000000c00 */
[----:B------:R-:W-:Y:S01]  /*3ee0*/  R2UR UR6, R0 ;  /* 0x00000000000672ca */ /* 0x000fe200000e0000 */
[----:B------:R-:W-:Y:S01]  /*3ef0*/  @!PT LDS RZ, [RZ] ;  /* 0x00000000fffff984 */ /* 0x000fe20000000800 */
[----:B------:R-:W-:Y:S01]  /*3f00*/  @!PT LDS RZ, [RZ] ;  /* 0x00000000fffff984 */ /* 0x000fe20000000800 */
[----:B------:R-:W-:Y:S01]  /*3f10*/  @!PT LDS RZ, [RZ] ;  /* 0x00000000fffff984 */ /* 0x000fe20000000800 */
[----:B------:R-:W-:Y:S01]  /*3f20*/  @!PT LDS RZ, [RZ] ;  /* 0x00000000fffff984 */ /* 0x000fe20000000800 */
[----:B------:R2:W-:Y:S06]  /*3f30*/  MEMBAR.ALL.CTA ;  /* 0x0000000000007992 */ /* 0x0005ec0000008000 */
[----:B--2---:R-:W2:Y:S01]  /*3f40*/  FENCE.VIEW.ASYNC.S ;  /* 0x00000000000073c6 */ /* 0x004ea20000000000 */
[----:B-1----:R-:W-:-:S13]  /*3f50*/  LOP3.LUT P0, RZ, R6, 0x1, RZ, 0xc0, !PT ;  /* 0x0000000106ff7812 */ /* 0x002fda000780c0ff */
[----:B--2---:R-:W-:Y:S01]  /*3f60*/  VOTEU.ANY UP3, P0 ;  /* 0x0000000000ff7886 */ /* 0x004fe20000060100 */
[----:B------:R-:W-:-:S13]  /*3f70*/  PLOP3.LUT P0, PT, PT, PT, UP3, 0x80, 0x8 ;  /* 0x000000000008781c */ /* 0x000fda0003f0f038 */
[----:B------:R-:W-:Y:S02]  /*3f80*/  @P0 MOV R0, R4 ;  /* 0x0000000400000202 */ /* 0x000fe40000000f00 */
[----:B------:R-:W-:Y:S02]  /*3f90*/  @P0 LOP3.LUT R4, R5, 0xffff, RZ, 0xc0, !PT ;  /* 0x0000ffff05040812 */ /* 0x000fe400078ec0ff */
[----:B------:R-:W-:Y:S01]  /*3fa0*/  @P0 R2UR UR5, R0 ;  /* 0x00000000000502ca */ /* 0x000fe200000e0000 */
[----:B------:R-:W-:Y:S01]  /*3fb0*/  VIADD R0, R2, 0x90 ;  /* 0x0000009002007836 */ /* 0x000fe20000000000 */
[----:B------:R-:W-:-:S04]  /*3fc0*/  @P0 R2UR UR4, R4 ;  /* 0x00000000040402ca */ /* 0x000fc800000e0000 */
[----:B------:R-:W-:-:S04]  /*3fd0*/  PRMT R0, RZ, 0x654, R0 ;  /* 0x00000654ff007816 */ /* 0x000fc80000000000 */
[----:B------:R1:W-:Y:S03]  /*3fe0*/  SYNCS.ARRIVE.TRANS64.RED.A1T0 RZ, [R0+URZ], RZ ;  /* 0x000000ff00ff79a7 */ /* 0x0003e600081004ff */
[----:B------:R-:W-:Y:S02]  /*3ff0*/  @UP3 UMOV UR6, UR5 ;  /* 0x0000000500063c82 */ /* 0x000fe40008000000 */
[----:B------:R-:W-:Y:S01]  /*4000*/  @UP3 UMOV UR77, UR4 ;  /* 0x00000004004d3c82 */ /* 0x000fe20008000000 */
[----:B-1----:R-:W-:Y:S01]  /*4010*/  IMAD.U32 R0, RZ, RZ, UR6 ;  /* 0x00000006ff007e24 */ /* 0x002fe2000f8e00ff */
[----:B------:R-:W-:Y:S06]  /*4020*/  BRA.U !UP5, `(.L_x_65) ;  /* 0x000000010de07547 */ /* 0x000fec000b800000 */
[----:B------:R-:W1:Y:S01]  /*4030*/  LDCU.128 UR12, c[0x0][0xf10] ;  /* 0x0001e200ff0c77ac */ /* 0x000e620008000c00 */
[----:B------:R-:W-:Y:S02]  /*4040*/  R2UR UR11, R13 ;  /* 0x000000000d0b72ca */ /* 0x000fe400000e0000 */
[----:B------:R-:W-:Y:S01]  /*4050*/  R2UR UR10, R14 ;  /* 0x000000000e0a72ca */ /* 0x000fe200000e0000 */
[----:B------:R-:W2:Y:S01]  /*4060*/  LDCU UR22, c[0x0][0xf20] ;  /* 0x0001e400ff1677ac */ /* 0x000ea20008000800 */
[----:B------:R-:W-:Y:S01]  /*4070*/  R2UR UR23, R0 ;  /* 0x00000000001772ca */ /* 0x000fe200000e0000 */
[----:B------:R-:W3:Y:S01]  /*4080*/  LDCU UR20, c[0x0][0xf0c] ;  /* 0x0001e180ff1477ac */ /* 0x000ee20008000800 */
[----:B------:R-:W4:Y:S07]  /*4090*/  LDCU.64 UR8, c[0x0][0xf28] ;  /* 0x0001e500ff0877ac */ /* 0x000f2e0008000a00 */
[----:B-1----:R-:W-:-:S02]  /*40a0*/  UIMAD.WIDE.U32 UR6, UR11, UR15, URZ ;  /* 0x0000000f0b0672a5 */ /* 0x002fc4000f8e00ff */
[----:B------:R-:W-:Y:S02]  /*40b0*/  UIMAD.WIDE.U32 UR4, UR10, UR12, URZ ;  /* 0x0000000c0a0472a5 */ /* 0x000fe4000f8e00ff */
[----:B------:R-:W-:Y:S02]  /*40c0*/  UISETP.NE.AND UP0, UPT, UR14, 0x1, UPT ;  /* 0x000000010e00788c */ /* 0x000fe4000bf05270 */
[----:B------:R-:W-:Y:S01]  /*40d0*/  UIMAD.WIDE.U32 UR18, UR77, UR15, URZ ;  /* 0x0000000f4d1272a5 */ /* 0x000fe2000f8e00ff */
[----:B------:R-:W-:Y:S02]  /*40e0*/  UMOV UR6, UR7 ;  /* 0x0000000700067c82 */ /* 0x000fe40008000000 */
[----:B------:R-:W-:Y:S01]  /*40f0*/  UMOV UR4, UR5 ;  /* 0x0000000500047c82 */ /* 0x000fe20008000000 */
[----:B--2---:R-:W-:Y:S02]  /*4100*/  USHF.R.U32.HI UR6, URZ, UR22, UR6 ;  /* 0x00000016ff067299 */ /* 0x004fe40008011606 */
[----:B---3--:R-:W-:-:S02]  /*4110*/  UISETP.NE.AND UP1, UPT, UR20, 0x1, UPT ;  /* 0x000000011400788c */ /* 0x008fc4000bf25270 */
[----:B------:R-:W-:Y:S02]  /*4120*/  USHF.R.U32.HI UR4, URZ, UR13, UR4 ;  /* 0x0000000dff047299 */ /* 0x000fe40008011604 */
[----:B------:R-:W-:Y:S02]  /*4130*/  USEL UR5, UR11, UR6, !UP0 ;  /* 0x000000060b057287 */ /* 0x000fe4000c000000 */
[----:B------:R-:W-:Y:S02]  /*4140*/  USEL UR6, UR10, UR4, !UP1 ;  /* 0x000000040a067287 */ /* 0x000fe4000c800000 */
[----:B----4-:R-:W-:Y:S01]  /*4150*/  UIMAD.WIDE.U32 UR10, UR5, UR8, URZ ;  /* 0x00000008050a72a5 */ /* 0x010fe2000f8e00ff */
        /* <DEDUP_REMOVED lines=35> */
[----:B------:R-:W-:-:S06]  /*4390*/  UIMAD UR4, UR5, UR20, UR6 ;  /* 0x00000014050472a4 */ /* 0x000fcc000f8e0206 */
[----:B------:R-:W-:-:S07]  /*43a0*/  IMAD.U32 R0, RZ, RZ, UR4 ;  /* 0x00000004ff007e24 */ /* 0x000fce000f8e00ff */
.L_x_65:
[----:B------:R-:W1:Y:S02]  /*43b0*/  LDCU UR4, c[0x0][0xf30] ;  /* 0x0001e600ff0477ac */ /* 0x000e640008000800 */
[----:B-1----:R-:W-:-:S09]  /*43c0*/  UISETP.NE.AND UP0, UPT, UR4, 0x1, UPT ;  /* 0x000000010400788c */ /* 0x002fd2000bf05270 */
[----:B------:R-:W-:Y:S05]  /*43d0*/  BRA.U UP0, `(.L_x_66) ;  /* 0x0000000100407547 */ /* 0x000fea000b800000 */
[----:B------:R-:W1:Y:S01]  /*43e0*/  LDCU.128 UR4, c[0x0][0xf10] ;  /* 0x0001e200ff0477ac */ /* 0x000e620008000c00 */
[----:B------:R-:W-:Y:S01]  /*43f0*/  R2UR UR14, R0 ;  /* 0x00000000000e72ca */ /* 0x000fe200000e0000 */
[----:B------:R-:W2:Y:S01]  /*4400*/  LDCU UR12, c[0x0][0xf0c] ;  /* 0x0001e180ff0c77ac */ /* 0x000ea20008000800 */
[----:B------:R-:W3:Y:S11]  /*4410*/  LDCU UR13, c[0x0][0xf20] ;  /* 0x0001e400ff0d77ac */ /* 0x000ef60008000800 */
[----:B-1----:R-:W-:-:S02]  /*4420*/  UIMAD.WIDE.U32 UR10, UR14, UR4, URZ ;  /* 0x000000040e0a72a5 */ /* 0x002fc4000f8e00ff */
[----:B------:R-:W-:Y:S02]  /*4430*/  UIMAD.WIDE.U32 UR8, UR77, UR7, URZ ;  /* 0x000000074d0872a5 */ /* 0x000fe4000f8e00ff */
[----:B--2---:R-:W-:Y:S02]  /*4440*/  UISETP.NE.AND UP0, UPT, UR12, 0x1, UPT ;  /* 0x000000010c00788c */ /* 0x004fe4000bf05270 */
[----:B------:R-:W-:Y:S01]  /*4450*/  UISETP.NE.AND UP1, UPT, UR6, 0x1, UPT ;  /* 0x000000010600788c */ /* 0x000fe2000bf25270 */
[----:B------:R-:W-:Y:S02]  /*4460*/  UMOV UR10, UR11 ;  /* 0x0000000b000a7c82 */ /* 0x000fe40008000000 */
[----:B------:R-:W-:Y:S01]  /*4470*/  UMOV UR4, UR9 ;  /* 0x0000000900047c82 */ /* 0x000fe20008000000 */
[----:B------:R-:W-:Y:S02]  /*4480*/  USHF.R.U32.HI UR5, URZ, UR5, UR10 ;  /* 0x00000005ff057299 */ /* 0x000fe4000801160a */
[----:B---3--:R-:W-:-:S02]  /*4490*/  USHF.R.U32.HI UR4, URZ, UR13, UR4 ;  /* 0x0000000dff047299 */ /* 0x008fc40008011604 */
[----:B------:R-:W-:Y:S02]  /*44a0*/  USEL UR5, UR14, UR5, !UP0 ;  /* 0x000000050e057287 */ /* 0x000fe4000c000000 */
[----:B------:R-:W-:-:S04]  /*44b0*/  USEL UR4, UR77, UR4, !UP1 ;  /* 0x000000044d047287 */ /* 0x000fc8000c800000 */
[----:B------:R-:W-:-:S04]  /*44c0*/  UIADD3 UR4, UPT, UPT, UR5, -UR4, URZ ;  /* 0x8000000405047290 */ /* 0x000fc8000fffe0ff */
[----:B------:R-:W-:-:S12]  /*44d0*/  UIMAD UR77, UR4, UR6, UR77 ;  /* 0x00000006044d72a4 */ /* 0x000fd8000f8e024d */
.L_x_66:
[----:B------:R-:W1:Y:S01]  /*44e0*/  LDCU UR4, c[0x0][0x38c] ;  /* 0x00007180ff0477ac */ /* 0x000e620008000800 */
[----:B------:R-:W-:Y:S02]  /*44f0*/  R2UR UR6, R15 ;  /* 0x000000000f0672ca */ /* 0x000fe400000e0000 */
[----:B------:R-:W-:Y:S02]  /*4500*/  PLOP3.LUT P1, PT, PT, PT, PT, 0x80, 0x8 ;  /* 0x000000000008781c */ /* 0x000fe40003f2f070 */
[----:B------:R-:W-:Y:S02]  /*4510*/  SHF.L.U32 R5, R10, 0x1f, RZ ;  /* 0x0000001f0a057819 */ /* 0x000fe400000006ff */
[----:B------:R-:W-:-:S07]  /*4520*/  R2UR UR5, R24 ;  /* 0x00000000180572ca */ /* 0x000fce00000e0000 */
[----:B------:R-:W-:Y:S02]  /*4530*/  ULEA UR7, UR6, UR38, 0x3 ;  /* 0x0000002606077291 */ /* 0x000fe4000f8e18ff */
[----:B------:R-:W-:Y:S02]  /*4540*/  ULEA UR32, UR6, UR33, 0x6 ;  /* 0x0000002106207291 */ /* 0x000fe4000f8e30ff */
[----:B-1----:R-:W-:Y:S02]  /*4550*/  UISETP.GE.AND UP0, UPT, UR4, 0x1, UPT ;  /* 0x000000010400788c */ /* 0x002fe4000bf06270 */
[----:B------:R-:W-:-:S04]  /*4560*/  IMAD.U32 R2, RZ, RZ, UR7 ;  /* 0x00000007ff027e24 */ /* 0x000fc8000f8e00ff */
[----:B------:R-:W-:-:S05]  /*4570*/  PLOP3.LUT P0, PT, PT, PT, UP0, 0x80, 0x8 ;  /* 0x000000000008781c */ /* 0x000fca0003f0f008 */
[----:B------:R-:W-:-:S08]  /*4580*/  @UP0 ULEA UR4, UR36, UR38, 0x3 ;  /* 0x0000002624040291 */ /* 0x000fd0000f8e18ff */
[----:B------:R-:W-:-:S04]  /*4590*/  @P0 SHF.L.U32 R4, R3, 0x1f, RZ ;  /* 0x0000001f03040819 */ /* 0x000fc800000006ff */
[----:B------:R1:W2:Y:S01]  /*45a0*/  @P0 SYNCS.PHASECHK.TRANS64.TRYWAIT P1, [UR4], R4 ;  /* 0x00000004ff0005a7 */ /* 0x0002a20008021104 */
[----:B------:R-:W-:-:S04]  /*45b0*/  ULEA.HI UR4, UR21, UR21, URZ, 0x1 ;  /* 0x0000001515047291 */ /* 0x000fc8000f8f08ff */
[----:B------:R-:W-:-:S04]  /*45c0*/  ULOP3.LUT UR4, UR4, 0x7ffffffe, URZ, 0xc0, !UPT ;  /* 0x7ffffffe04047892 */ /* 0x000fc8000f8ec0ff */
[----:B------:R-:W-:-:S04]  /*45d0*/  UIADD3 UR4, UPT, UPT, -UR4, UR21, URZ ;  /* 0x0000001504047290 */ /* 0x000fc8000fffe1ff */
[----:B------:R-:W-:Y:S01]  /*45e0*/  ULEA UR57, UR4, UR5, 0x1 ;  /* 0x0000000504397291 */ /* 0x000fe2000f8e08ff */
[----:B------:R-:W3:Y:S02]  /*45f0*/  SYNCS.PHASECHK.TRANS64.TRYWAIT P0, [UR7+0xb0], R5 ;  /* 0x0000b005ff0075a7 */ /* 0x000ee40008001107 */
[----:B-123--:R-:W-:Y:S09]  /*4600*/  @!P0 BRA `(.L_x_67) ;  /* 0x0000007800c08947 */ /* 0x00eff20003800000 */
.L_x_173:
[----:B------:R-:W-:Y:S01]  /*4610*/  IADD3 R9, PT, PT, R9, 0x1, RZ ;  /* 0x0000000109097810 */ /* 0x000fe20007ffe0ff */
[----:B------:R-:W-:Y:S06]  /*4620*/  BRA.U !UP0, `(.L_x_68) ;  /* 0x0000000908187547 */ /* 0x000fec000b800000 */
[----:B------:R-:W-:Y:S01]  /*4630*/  UIADD3 UR69, UPT, UPT, UR57, 0x40000000, URZ ;  /* 0x4000000039457890 */ /* 0x000fe2000fffe0ff */
[----:B------:R-:W-:Y:S01]  /*4640*/  R2UR UR21, R23 ;  /* 0x00000000171572ca */ /* 0x000fe200000e0000 */
[----:B------:R-:W-:Y:S01]  /*4650*/  ULOP3.LUT UR67, UR57, 0x80000000, URZ, 0x3c, !UPT ;  /* 0x8000000039437892 */ /* 0x000fe2000f8e3cff */
[----:B------:R-:W-:Y:S01]  /*4660*/  R2UR UR20, R22 ;  /* 0x00000000161472ca */ /* 0x000fe200000e0000 */
[----:B------:R-:W-:Y:S01]  /*4670*/  USHF.R.U32.HI UR4, URZ, 0x1a, UR57 ;  /* 0x0000001aff047899 */ /* 0x000fe20008011639 */
[----:B------:R-:W-:Y:S01]  /*4680*/  R2UR UR19, R21 ;  /* 0x00000000151372ca */ /* 0x000fe200000e0000 */
[----:B------:R-:W-:Y:S01]  /*4690*/  UIADD3 UR65, UPT, UPT, UR57, -0x40000000, URZ ;  /* 0xc000000039417890 */ /* 0x000fe2000fffe0ff */
[----:B------:R-:W-:Y:S01]  /*46a0*/  R2UR UR18, R20 ;  /* 0x00000000141272ca */ /* 0x000fe200000e0000 */
[----:B------:R-:W-:Y:S01]  /*46b0*/  UIADD3 UR71, UPT, UPT, UR57, 0x4, URZ ;  /* 0x0000000439477890 */ /* 0x000fe2000fffe0ff */
[----:B------:R-:W-:Y:S01]  /*46c0*/  R2UR UR17, R19 ;  /* 0x00000000131172ca */ /* 0x000fe200000e0000 */
[----:B------:R-:W-:Y:S01]  /*46d0*/  UIADD3 UR63, UPT, UPT, UR57, 0x40000004, URZ ;  /* 0x40000004393f7890 */ /* 0x000fe2000fffe0ff */
[----:B------:R-:W-:Y:S01]  /*46e0*/  R2UR UR16, R18 ;  /* 0x00000000121072ca */ /* 0x000fe200000e0000 */
[----:B------:R-:W-:Y:S01]  /*46f0*/  UIADD3 UR61, UPT, UPT, UR57, -0x7ffffffc, URZ ;  /* 0x80000004393d7890 */ /* 0x000fe2000fffe0ff */
[----:B------:R-:W-:Y:S01]  /*4700*/  R2UR UR15, R17 ;  /* 0x00000000110f72ca */ /* 0x000fe200000e0000 */
[----:B------:R-:W-:Y:S01]  /*4710*/  UIADD3 UR59, UPT, UPT, UR57, -0x3ffffffc, URZ ;  /* 0xc0000004393b7890 */ /* 0x000fe2000fffe0ff */
[----:B------:R-:W-:Y:S01]  /*4720*/  R2UR UR14, R16 ;  /* 0x00000000100e72ca */ /* 0x000fe200000e0000 */
[----:B------:R-:W-:Y:S01]  /*4730*/  USHF.R.U32.HI UR6, URZ, 0x1a, UR69 ;  /* 0x0000001aff067899 */ /* 0x000fe20008011645 */
[----:B------:R-:W-:Y:S01]  /*4740*/  R2UR UR35, R12 ;  /* 0x000000000c2372ca */ /* 0x000fe200000e0000 */
[----:B------:R-:W-:Y:S01]  /*4750*/  USHF.R.U32.HI UR5, URZ, 0x1a, UR67 ;  /* 0x0000001aff057899 */ /* 0x000fe20008011643 */
[----:B------:R-:W-:Y:S01]  /*4760*/  R2UR UR34, R11 ;  /* 0x000000000b2272ca */ /* 0x000fe200000e0000 */
[----:B------:R-:W-:-:S02]  /*4770*/  ULOP3.LUT UR7, UR4, 0x30, URZ, 0xc0, !UPT ;  /* 0x0000003004077892 */ /* 0x000fc4000f8ec0ff */
        /* <DEDUP_REMOVED lines=20> */
[----:B------:R-:W-:Y:S02]  /*48c0*/  UPRMT UR55, UR54, 0x5410, UR21 ;  /* 0x0000541036377896 */ /* 0x000fe40008000015 */
[----:B------:R-:W-:Y:S02]  /*48d0*/  UPRMT UR53, UR52, 0x5410, UR20 ;  /* 0x0000541034357896 */ /* 0x000fe40008000014 */
[----:B------:R-:W-:Y:S01]  /*48e0*/  UPRMT UR51, UR50, 0x5410, UR19 ;  /* 0x0000541032337896 */ /* 0x000fe20008000013 */
[----:B------:R-:W-:Y:S01]  /*48f0*/  UMOV UR11, URZ ;  /* 0x000000ff000b7c82 */ /* 0x000fe20008000000 */
[----:B------:R-:W-:Y:S01]  /*4900*/  UMOV UR9, UR36 ;  /* 0x0000002400097c82 */ /* 0x000fe20008000000 */
[----:B------:R-:W-:-:S02]  /*4910*/  UPRMT UR49, UR7, 0x5410, UR18 ;  /* 0x0000541007317896 */ /* 0x000fc40008000012 */
[----:B------:R-:W-:Y:S02]  /*4920*/  UPRMT UR47, UR6, 0x5410, UR17 ;  /* 0x00005410062f7896 */ /* 0x000fe40008000011 */
[----:B------:R-:W-:Y:S02]  /*4930*/  UPRMT UR45, UR5, 0x5410, UR16 ;  /* 0x00005410052d7896 */ /* 0x000fe40008000010 */
[----:B------:R-:W-:Y:S02]  /*4940*/  UPRMT UR43, UR4, 0x5410, UR15 ;  /* 0x00005410042b7896 */ /* 0x000fe4000800000f */
[----:B------:R-:W-:Y:S01]  /*4950*/  UPRMT UR41, UR8, 0x5410, UR14 ;  /* 0x0000541008297896 */ /* 0x000fe2000800000e */
[----:B------:R-:W-:Y:S01]  /*4960*/  UMOV UR54, URZ ;  /* 0x000000ff00367c82 */ /* 0x000fe20008000000 */
[----:B------:R-:W-:Y:S01]  /*4970*/  UMOV UR52, URZ ;  /* 0x000000ff00347c82 */ /* 0x000fe20008000000 */
[----:B------:R-:W-:Y:S01]  /*4980*/  UMOV UR50, URZ ;  /* 0x000000ff00327c82 */ /* 0x000fe20008000000 */
[----:B------:R-:W-:Y:S01]  /*4990*/  UMOV UR48, URZ ;  /* 0x000000ff00307c82 */ /* 0x000fe20008000000 */
[----:B------:R-:W-:Y:S01]  /*49a0*/  UMOV UR46, URZ ;  /* 0x000000ff002e7c82 */ /* 0x000fe20008000000 */
[----:B------:R-:W-:Y:S01]  /*49b0*/  UMOV UR44, URZ ;  /* 0x000000ff002c7c82 */ /* 0x000fe20008000000 */
[----:B------:R-:W-:Y:S01]  /*49c0*/  UMOV UR42, URZ ;  /* 0x000000ff002a7c82 */ /* 0x000fe20008000000 */
[----:B------:R-:W-:-:S05]  /*49d0*/  UMOV UR40, URZ ;  /* 0x000000ff00287c82 */ /* 0x000fca0008000000 */
.L_x_71:
[----:B------:R-:W-:Y:S02]  /*49e0*/  UIADD3 UR35, UPT, UPT, UR35, 0x1, URZ ;  /* 0x0000000123237890 */ /* 0x000fe4000fffe0ff */
[----:B----4-:R-:W-:Y:S02]  /*49f0*/  ULEA UR7, UR9, UR38, 0x3 ;  /* 0x0000002609077291 */ /* 0x010fe4000f8e18ff */
[----:B------:R-:W-:Y:S01]  /*4a00*/  UISETP.NE.AND UP2, UPT, UR35, URZ, UPT ;  /* 0x000000ff2300728c */ /* 0x000fe2000bf45270 */
[----:B---3--:R-:W-:Y:S10]  /*4a10*/  @P1 BRA `(.L_x_69) ;  /* 0x00000000000c1947 */ /* 0x008ff40003800000 */
[----:B-1----:R-:W-:Y:S04]  /*4a20*/  SHF.L.U32 R5, R3, 0x1f, RZ ;  /* 0x0000001f03057819 */ /* 0x002fe800000006ff */
[----:B------:R-:W1:Y:S02]  /*4a30*/  SYNCS.PHASECHK.TRANS64.TRYWAIT P0, [UR7], R5 ;  /* 0x00000005ff0075a7 */ /* 0x000e640008001107 */
[----:B-1----:R-:W-:Y:S05]  /*4a40*/  @!P0 BRA `(.L_x_70) ;  /* 0x0000007400cc8947 */ /* 0x002fea0003800000 */
.L_x_69:
[----:B------:R-:W-:Y:S01]  /*4a50*/  UISETP.NE.AND UP0, UPT, UR34, 0x1, UPT ;  /* 0x000000012200788c */ /* 0x000fe2000bf05270 */
[----:B------:R-:W-:Y:S01]  /*4a60*/  PLOP3.LUT P1, PT, PT, PT, PT, 0x80, 0x8 ;  /* 0x000000000008781c */ /* 0x000fe20003f2f070 */
[----:B------:R-:W-:Y:S02]  /*4a70*/  UIADD3 UR4, UPT, UPT, UR9, 0x1, URZ ;  /* 0x0000000109047890 */ /* 0x000fe4000fffe0ff */
[----:B------:R-:W-:Y:S02]  /*4a80*/  ULEA UR10, UR9, UR75, 0x6 ;  /* 0x0000004b090a7291 */ /* 0x000fe4000f8e30ff */
[----:B------:R-:W-:Y:S01]  /*4a90*/  UISETP.NE.AND UP1, UPT, UR4, 0x4, UPT ;  /* 0x000000040400788c */ /* 0x000fe2000bf25270 */
[----:B------:R-:W-:Y:S01]  /*4aa0*/  PLOP3.LUT P0, PT, PT, PT, UP0, 0x80, 0x8 ;  /* 0x000000000008781c */ /* 0x000fe20003f0f008 */
[----:B------:R-:W-:Y:S02]  /*4ab0*/  ULEA UR8, UR9, UR76, 0x6 ;  /* 0x0000004c09087291 */ /* 0x000fe4000f8e30ff */
[----:B------:R-:W-:Y:S02]  /*4ac0*/  USEL UR5, URZ, 0x1, UP1 ;  /* 0x00000001ff057887 */ /* 0x000fe40008800000 */
[----:B------:R-:W-:Y:S02]  /*4ad0*/  USEL UR36, UR4, URZ, UP1 ;  /* 0x000000ff04247287 */ /* 0x000fe40008800000 */
[----:B------:R-:W-:Y:S02]  /*4ae0*/  UIADD3 UR14, UPT, UPT, UR10, 0x20, URZ ;  /* 0x000000200a0e7890 */ /* 0x000fe4000fffe0ff */
[----:B------:R-:W-:Y:S01]  /*4af0*/  @UP0 ULEA UR4, UR36, UR38, 0x3 ;  /* 0x0000002624040291 */ /* 0x000fe2000f8e18ff */
[----:B------:R-:W-:Y:S01]  /*4b00*/  LOP3.LUT R3, R3, UR5, RZ, 0x3c, !PT ;  /* 0x0000000503037c12 */ /* 0x000fe2000f8e3cff */
[----:B------:R-:W-:Y:S02]  /*4b10*/  UISETP.NE.U32.AND UP0, UPT, UR11, URZ, UPT ;  /* 0x000000ff0b00728c */ /* 0x000fe4000bf05070 */
[----:B------:R-:W-:Y:S01]  /*4b20*/  UIADD3 UR18, UPT, UPT, UR8, 0x20, URZ ;  /* 0x0000002008127890 */ /* 0x000fe2000fffe0ff */
[----:B-1----:R-:W-:Y:S01]  /*4b30*/  @P0 SHF.L.U32 R4, R3, 0x1f, RZ ;  /* 0x0000001f03040819 */ /* 0x002fe200000006ff */
[----:B------:R-:W-:Y:S02]  /*4b40*/  ULEA UR6, UR9, UR74, 0xa ;  /* 0x0000004a09067291 */ /* 0x000fe4000f8e50ff */
[----:B------:R-:W-:Y:S01]  /*4b50*/  UIADD3 UR37, UPT, UPT, UR7, 0x20, URZ ;  /* 0x0000002007257890 */ /* 0x000fe2000fffe0ff */
[----:B------:R2:W3:Y:S01]  /*4b60*/  @P0 SYNCS.PHASECHK.TRANS64.TRYWAIT P1, [UR4], R4 ;  /* 0x00000004ff0005a7 */ /* 0x0004e20008021104 */
[----:B------:R-:W-:Y:S02]  /*4b70*/  ULEA UR4, UR9, UR73, 0xb ;  /* 0x0000004909047291 */ /* 0x000fe4000f8e58ff */
[----:B------:R-:W-:Y:S02]  /*4b80*/  UIADD3 UR26, UPT, UPT, UR6, 0x2, URZ ;  /* 0x00000002061a7890 */ /* 0x000fe4000fffe0ff */
[----:B------:R-:W-:Y:S02]  /*4b90*/  UIADD3 UR22, UPT, UPT, UR4, 0x2, URZ ;  /* 0x0000000204167890 */ /* 0x000fe4000fffe0ff */
[----:B------:R-:W-:Y:S02]  /*4ba0*/  UIADD3 UR28, UPT, UPT, UR6, 0x4, URZ ;  /* 0x00000004061c7890 */ /* 0x000fe4000fffe0ff */
[----:B------:R-:W-:Y:S02]  /*4bb0*/  UIADD3 UR16, UPT, UPT, UR4, 0x4, URZ ;  /* 0x0000000404107890 */ /* 0x000fe4000fffe0ff */
[----:B------:R-:W-:Y:S02]  /*4bc0*/  UIADD3 UR12, UPT, UPT, UR6, 0x6, URZ ;  /* 0x00000006060c7890 */ /* 0x000fe4000fffe0ff */
[----:B------:R-:W-:Y:S02]  /*4bd0*/  UIADD3 UR30, UPT, UPT, UR6, 0x200, URZ ;  /* 0x00000200061e7890 */ /* 0x000fe4000fffe0ff */
[----:B------:R-:W-:Y:S02]  /*4be0*/  UIADD3 UR24, UPT, UPT, UR6, 0x202, URZ ;  /* 0x0000020206187890 */ /* 0x000fe4000fffe0ff */
[----:B------:R-:W-:Y:S02]  /*4bf0*/  UIADD3 UR20, UPT, UPT, UR4, 0x402, URZ ;  /* 0x0000040204147890 */ /* 0x000fe4000fffe0ff */
[----:B------:R-:W-:Y:S01]  /*4c00*/  UIADD3 UR34, UPT, UPT, UR34, -0x1, URZ ;  /* 0xffffffff22227890 */ /* 0x000fe2000fffe0ff */
[----:B------:R-:W-:Y:S01]  /*4c10*/  UMOV UR11, 0x4008 ;  /* 0x00004008000b7882 */ /* 0x000fe20000000000 */
[----:B------:R-:W-:Y:S01]  /*4c20*/  UMOV UR15, 0x4008 ;  /* 0x00004008000f7882 */ /* 0x000fe20000000000 */
[----:B------:R1:W-:Y:S01]  /*4c30*/  UTCCP.T.S.4x32dp128bit tmem[UR33+0x80], gdesc[UR10] ;  /* 0x0000800a210079e7 */ /* 0x0003e20009100000 */
[----:B------:R4:W-:Y:S01]  /*4c40*/  UTCCP.T.S.4x32dp128bit tmem[UR33+0x84], gdesc[UR14] ;  /* 0x0000840e210079e7 */ /* 0x0009e20009100000 */
[----:B------:R-:W-:Y:S01]  /*4c50*/  UMOV UR9, 0x4008 ;  /* 0x0000400800097882 */ /* 0x000fe20000000000 */
[----:B------:R-:W-:Y:S01]  /*4c60*/  UMOV UR19, 0x4008 ;  /* 0x0000400800137882 */ /* 0x000fe20000000000 */
[----:B------:R2:W-:Y:S01]  /*4c70*/  UTCCP.T.S.4x32dp128bit tmem[UR33+0x88], gdesc[UR8] ;  /* 0x00008808210079e7 */ /* 0x0005e20009100000 */
[----:B------:R2:W-:Y:S01]  /*4c80*/  UTCCP.T.S.4x32dp128bit tmem[UR33+0x8c], gdesc[UR18] ;  /* 0x00008c12210079e7 */ /* 0x0005e20009100000 */
[----:B------:R-:W-:Y:S01]  /*4c90*/  UMOV UR7, 0x40004040 ;  /* 0x4000404000077882 */ /* 0x000fe20000000000 */
[----:B------:R-:W-:Y:S01]  /*4ca0*/  UMOV UR5, 0x40004040 ;  /* 0x4000404000057882 */ /* 0x000fe20000000000 */
[----:B------:R-:W-:Y:S01]  /*4cb0*/  UMOV UR27, 0x40004040 ;  /* 0x40004040001b7882 */ /* 0x000fe20000000000 */
[----:B------:R2:W-:Y:S01]  /*4cc0*/  UTCQMMA gdesc[UR4], gdesc[UR6], tmem[UR32], tmem[UR54], idesc[UR55], tmem[UR56], UP0 ;  /* 0x0038360604007dea */ /* 0x0005e20008000320 */
[----:B------:R-:W-:Y:S01]  /*4cd0*/  UMOV UR23, 0x40004040 ;  /* 0x4000404000177882 */ /* 0x000fe20000000000 */
[----:B------:R-:W-:Y:S01]  /*4ce0*/  UMOV UR29, 0x40004040 ;  /* 0x40004040001d7882 */ /* 0x000fe20000000000 */
[----:B------:R-:W-:Y:S01]  /*4cf0*/  UTCQMMA gdesc[UR22], gdesc[UR26], tmem[UR32], tmem[UR52], idesc[UR53], tmem[UR68], UPT ;  /* 0x0044341a16007dea */ /* 0x000fe2000b800320 */
[----:B------:R-:W-:Y:S01]  /*4d00*/  UMOV UR17, 0x40004040 ;  /* 0x4000404000117882 */ /* 0x000fe20000000000 */
[----:B------:R-:W-:Y:S01]  /*4d10*/  UMOV UR13, 0x40004040 ;  /* 0x40004040000d7882 */ /* 0x000fe20000000000 */
[----:B------:R-:W-:Y:S01]  /*4d20*/  UTCQMMA gdesc[UR16], gdesc[UR28], tmem[UR32], tmem[UR50], idesc[UR51], tmem[UR66], UPT ;  /* 0x0042321c10007dea */ /* 0x000fe2000b800320 */
[----:B------:R-:W-:Y:S01]  /*4d30*/  UMOV UR31, 0x40004040 ;  /* 0x40004040001f7882 */ /* 0x000fe20000000000 */
[----:B------:R-:W-:Y:S01]  /*4d40*/  UMOV UR25, 0x40004040 ;  /* 0x4000404000197882 */ /* 0x000fe20000000000 */
[----:B------:R-:W-:Y:S01]  /*4d50*/  UMOV UR21, 0x40004040 ;  /* 0x4000404000157882 */ /* 0x000fe20000000000 */
[----:B-1----:R-:W-:Y:S02]  /*4d60*/  UIADD3 UR10, UPT, UPT, UR4, 0x6, URZ ;  /* 0x00000006040a7890 */ /* 0x002fe4000fffe0ff */
[----:B----4-:R-:W-:Y:S02]  /*4d70*/  UIADD3 UR14, UPT, UPT, UR4, 0x404, URZ ;  /* 0x00000404040e7890 */ /* 0x010fe4000fffe0ff */
[----:B--2---:R-:W-:Y:S02]  /*4d80*/  UIADD3 UR8, UPT, UPT, UR4, 0x400, URZ ;  /* 0x0000040004087890 */ /* 0x004fe4000fffe0ff */
[----:B------:R-:W-:Y:S01]  /*4d90*/  UIADD3 UR18, UPT, UPT, UR6, 0x204, URZ ;  /* 0x0000020406127890 */ /* 0x000fe2000fffe0ff */
[----:B------:R-:W-:Y:S01]  /*4da0*/  UMOV UR11, 0x40004040 ;  /* 0x40004040000b7882 */ /* 0x000fe20000000000 */
[----:B------:R-:W-:Y:S01]  /*4db0*/  UMOV UR9, 0x40004040 ;  /* 0x4000404000097882 */ /* 0x000fe20000000000 */
[----:B------:R1:W-:Y:S01]  /*4dc0*/  UTCQMMA gdesc[UR10], gdesc[UR12], tmem[UR32], tmem[UR48], idesc[UR49], tmem[UR64], UPT ;  /* 0x0040300c0a007dea */ /* 0x0003e2000b800320 */
[----:B------:R-:W-:Y:S02]  /*4dd0*/  UIADD3 UR6, UPT, UPT, UR6, 0x206, URZ ;  /* 0x0000020606067890 */ /* 0x000fe4000fffe0ff */
[----:B------:R-:W-:Y:S01]  /*4de0*/  UIADD3 UR4, UPT, UPT, UR4, 0x406, URZ ;  /* 0x0000040604047890 */ /* 0x000fe2000fffe0ff */
[----:B------:R2:W-:Y:S01]  /*4df0*/  UTCQMMA gdesc[UR8], gdesc[UR30], tmem[UR32], tmem[UR46], idesc[UR47], tmem[UR70], UPT ;  /* 0x00462e1e08007dea */ /* 0x0005e2000b800320 */
[----:B------:R4:W-:Y:S01]  /*4e00*/  UTCQMMA gdesc[UR20], gdesc[UR24], tmem[UR32], tmem[UR44], idesc[UR45], tmem[UR62], UPT ;  /* 0x003e2c1814007dea */ /* 0x0009e2000b800320 */
[----:B------:R-:W-:Y:S01]  /*4e10*/  UMOV UR19, 0x40004040 ;  /* 0x4000404000137882 */ /* 0x000fe20000000000 */
[----:B------:R-:W-:Y:S02]  /*4e20*/  UMOV UR15, 0x40004040 ;  /* 0x40004040000f7882 */ /* 0x000fe40000000000 */
[----:B------:R4:W-:Y:S03]  /*4e30*/  UTCQMMA gdesc[UR14], gdesc[UR18], tmem[UR32], tmem[UR42], idesc[UR43], tmem[UR60], UPT ;  /* 0x003c2a120e007dea */ /* 0x0009e6000b800320 */
[----:B------:R4:W-:Y:S01]  /*4e40*/  UTCQMMA gdesc[UR4], gdesc[UR6], tmem[UR32], tmem[UR40], idesc[UR41], tmem[UR58], UPT ;  /* 0x003a280604007dea */ /* 0x0009e2000b800320 */
[----:B------:R4:W-:Y:S01]  /*4e50*/  UTCBAR.MULTICAST [UR37], URZ, UR72 ;  /* 0x000000ff250073e9 */ /* 0x0009e20008000848 */
[----:B-1----:R-:W-:Y:S01]  /*4e60*/  UMOV UR11, 0x1 ;  /* 0x00000001000b7882 */ /* 0x002fe20000000000 */
[----:B--2---:R-:W-:Y:S01]  /*4e70*/  UMOV UR9, UR36 ;  /* 0x0000002400097c82 */ /* 0x004fe20008000000 */
[----:B------:R-:W-:Y:S05]  /*4e80*/  BRA.U UP2, `(.L_x_71) ;  /* 0xfffffff902d47547 */ /* 0x000fea000b83ffff */
.L_x_68:
[----:B----4-:R-:W-:Y:S02]  /*4e90*/  R2UR UR5, R2 ;  /* 0x00000000020572ca */ /* 0x010fe400000e0000 */
[----:B------:R-:W-:Y:S02]  /*4ea0*/  R2UR UR4, R15 ;  /* 0x000000000f0472ca */ /* 0x000fe400000e0000 */
[----:B------:R-:W-:Y:S02]  /*4eb0*/  R2UR UR6, R95 ;  /* 0x000000005f0672ca */ /* 0x000fe400000e0000 */
[----:B------:R-:W-:-:S04]  /*4ec0*/  ISETP.NE.AND P0, PT, R9, 0x2, PT ;  /* 0x000000020900780c */ /* 0x000fc80003f05270 */
[----:B------:R-:W-:Y:S02]  /*4ed0*/  SEL R2, RZ, 0x1, P0 ;  /* 0x00000001ff027807 */ /* 0x000fe40000000000 */
[----:B------:R-:W-:Y:S01]  /*4ee0*/  SEL R9, R9, RZ, P0 ;  /* 0x000000ff09097207 */ /* 0x000fe20000000000 */
[----:B------:R-:W-:Y:S01]  /*4ef0*/  UIADD3 UR5, UPT, UPT, UR5, 0xa0, URZ ;  /* 0x000000a005057890 */ /* 0x000fe2000fffe0ff */
[----:B------:R-:W-:Y:S01]  /*4f00*/  LOP3.LUT R8, R8, R2, RZ, 0x3c, !PT ;  /* 0x0000000208087212 */ /* 0x000fe200078e3cff */
[----:B------:R-:W-:Y:S02]  /*4f10*/  UIADD3 UR4, UPT, UPT, UR4, 0x1, URZ ;  /* 0x0000000104047890 */ /* 0x000fe4000fffe0ff */
[----:B------:R-:W-:Y:S02]  /*4f20*/  UIADD3 UR21, UPT, UPT, UR77, UR6, URZ ;  /* 0x000000064d157290 */ /* 0x000fe4000fffe0ff */
[----:B------:R-:W-:-:S03]  /*4f30*/  UISETP.NE.AND UP0, UPT, UR4, 0x2, UPT ;  /* 0x000000020400788c */ /* 0x000fc6000bf05270 */
[----:B------:R2:W-:Y:S01]  /*4f40*/  UTCBAR [UR5], URZ ;  /* 0x000000ff050073e9 */ /* 0x0005e200080000ff */
[----:B------:R-:W-:Y:S02]  /*4f50*/  USEL UR6, URZ, 0x1, UP0 ;  /* 0x00000001ff067887 */ /* 0x000fe40008000000 */
[----:B------:R-:W-:-:S04]  /*4f60*/  USEL UR4, UR4, URZ, UP0 ;  /* 0x000000ff04047287 */ /* 0x000fc80008000000 */
[----:B------:R-:W-:Y:S02]  /*4f70*/  LOP3.LUT R10, R10, UR6, RZ, 0x3c, !PT ;  /* 0x000000060a0a7c12 */ /* 0x000fe4000f8e3cff */
[----:B------:R-:W-:Y:S01]  /*4f80*/  IMAD.U32 R15, RZ, RZ, UR4 ;  /* 0x00000004ff0f7e24 */ /* 0x000fe2000f8e00ff */
[----:B------:R-:W-:Y:S06]  /*4f90*/  BRA.U UP3, `(.L_x_72) ;  /* 0xffffffed03b87547 */ /* 0x000fec000b83ffff */
[----:B------:R-:W4:Y:S01]  /*4fa0*/  S2UR UR7, SR_CgaCtaId ;  /* 0x00000000000779c3 */ /* 0x000f220000008800 */
[----:B--2---:R-:W-:Y:S02]  /*4fb0*/  R2UR UR5, R15 ;  /* 0x000000000f0572ca */ /* 0x004fe400000e0000 */
[----:B------:R-:W-:Y:S01]  /*4fc0*/  ELECT P0, URZ, PT ;  /* 0x0000000000ff782f */ /* 0x000fe20003800000 */
[----:B------:R-:W-:Y:S01]  /*4fd0*/  IMAD.MOV.U32 R0, RZ, RZ, 0x1 ;  /* 0x00000001ff007424 */ /* 0x000fe200078e00ff */
[----:B------:R-:W-:Y:S01]  /*4fe0*/  UIADD3 UR38, UPT, UPT, UR38, 0xb0, URZ ;  /* 0x000000b026267890 */ /* 0x000fe2000fffe0ff */
[----:B------:R-:W-:Y:S01]  /*4ff0*/  SHF.L.U32 R2, R10, 0x1f, RZ ;  /* 0x0000001f0a027819 */ /* 0x000fe200000006ff */
[----:B------:R-:W-:Y:S01]  /*5000*/  UMOV UR4, 0x40 ;  /* 0x0000004000047882 */ /* 0x000fe20000000000 */
[----:B------:R-:W-:Y:S01]  /*5010*/  UVIRTCOUNT.DEALLOC.SMPOOL 0x80 ;  /* 0x000000800000784c */ /* 0x000fe20000000000 */
[----:B----4-:R-:W-:-:S05]  /*5020*/  ULEA UR7, UR7, UR4, 0x18 ;  /* 0x0000000407077291 */ /* 0x010fca000f8ec0ff */
[----:B------:R-:W-:-:S04]  /*5030*/  ULEA UR4, UR5, UR38, 0x3 ;  /* 0x0000002605047291 */ /* 0x000fc8000f8e18ff */
[----:B------:R2:W-:Y:S05]  /*5040*/  @P0 STS.U8 [UR7+0x1c], R0 ;  /* 0x00001c00ff000988 */ /* 0x0005ea0008000007 */
[----:B------:R-:W4:Y:S02]  /*5050*/  SYNCS.PHASECHK.TRANS64.TRYWAIT P0, [UR4], R2 ;  /* 0x00000002ff0075a7 */ /* 0x000f240008001104 */
[----:B--2-4-:R-:W-:Y:S05]  /*5060*/  @!P0 BRA `(.L_x_73) ;  /* 0x00000070005c8947 */ /* 0x014fea0003800000 */
.L_x_176:
[----:B------:R-:W-:-:S13]  /*5070*/  R2UR UR4, R15 ;  /* 0x000000000f0472ca */ /* 0x000fda00000e0000 */
[----:B------:R-:W-:-:S04]  /*5080*/  UIADD3 UR4, UPT, UPT, UR4, 0x1, URZ ;  /* 0x0000000104047890 */ /* 0x000fc8000fffe0ff */
[----:B------:R-:W-:-:S04]  /*5090*/  UISETP.NE.AND UP0, UPT, UR4, 0x2, UPT ;  /* 0x000000020400788c */ /* 0x000fc8000bf05270 */
[----:B------:R-:W-:Y:S02]  /*50a0*/  USEL UR5, URZ, 0x1, UP0 ;  /* 0x00000001ff057887 */ /* 0x000fe40008000000 */
[----:B------:R-:W-:-:S04]  /*50b0*/  USEL UR4, UR4, URZ, UP0 ;  /* 0x000000ff04047287 */ /* 0x000fc80008000000 */
[----:B------:R-:W-:Y:S01]  /*50c0*/  ULEA UR4, UR4, UR38, 0x3 ;  /* 0x0000002604047291 */ /* 0x000fe2000f8e18ff */
[----:B--2---:R-:W-:-:S04]  /*50d0*/  LOP3.LUT R2, R10, UR5, RZ, 0x3c, !PT ;  /* 0x000000050a027c12 */ /* 0x004fc8000f8e3cff */
[----:B------:R-:W-:-:S04]  /*50e0*/  SHF.L.U32 R2, R2, 0x1f, RZ ;  /* 0x0000001f02027819 */ /* 0x000fc800000006ff */
[----:B------:R-:W2:Y:S02]  /*50f0*/  SYNCS.PHASECHK.TRANS64.TRYWAIT P0, [UR4], R2 ;  /* 0x00000002ff0075a7 */ /* 0x000ea40008001104 */
[----:B--2---:R-:W-:Y:S05]  /*5100*/  @!P0 BRA `(.L_x_74) ;  /* 0x00000070004c8947 */ /* 0x004fea0003800000 */
.L_x_178:
[----:B------:R-:W-:Y:S01]  /*5110*/  NOP ;  /* 0x0000000000007918 */ /* 0x000fe20000000000 */
[----:B--2---:R-:W2:Y:S01]  /*5120*/  LDS R0, [UR7+0x14] ;  /* 0x00001407ff007984 */ /* 0x004ea20008000800 */
[----:B------:R-:W-:Y:S01]  /*5130*/  ULOP3.LUT UR4, UR33, 0xffff, URZ, 0xc0, !UPT ;  /* 0x0000ffff21047892 */ /* 0x000fe2000f8ec0ff */
[----:B------:R-:W-:Y:S01]  /*5140*/  UMOV UR5, 0xffff ;  /* 0x0000ffff00057882 */ /* 0x000fe20000000000 */
[----:B------:R-:W-:Y:S02]  /*5150*/  UMOV UR6, 0x1 ;  /* 0x0000000100067882 */ /* 0x000fe40000000000 */
[----:B------:R-:W-:-:S04]  /*5160*/  USHF.R.U32.HI UR4, URZ, 0x5, UR4 ;  /* 0x00000005ff047899 */ /* 0x000fc80008011604 */
[----:B------:R-:W-:Y:S02]  /*5170*/  USHF.L.U32 UR5, UR5, UR4, URZ ;  /* 0x0000000405057299 */ /* 0x000fe400080006ff */
[----:B------:R-:W-:-:S04]  /*5180*/  USHF.L.U32 UR4, UR6, UR4, URZ ;  /* 0x0000000406047299 */ /* 0x000fc800080006ff */
[----:B--2---:R-:W-:-:S04]  /*5190*/  LOP3.LUT R0, R0, UR5, RZ, 0xc0, !PT ;  /* 0x0000000500007c12 */ /* 0x004fc8000f8ec0ff */
[----:B------:R-:W-:-:S13]  /*51a0*/  ISETP.NE.AND P0, PT, R0, UR5, PT ;  /* 0x0000000500007c0c */ /* 0x000fda000bf05270 */
[----:B------:R-:W-:Y:S05]  /*51b0*/  @P0 BRA `(.L_x_75) ;  /* 0x0000000000580947 */ /* 0x000fea0003800000 */
[----:B------:R-:W2:Y:S02]  /*51c0*/  LDS R0, [UR7+0x18] ;  /* 0x00001807ff007984 */ /* 0x000ea40008000800 */
[----:B--2---:R-:W-:-:S04]  /*51d0*/  LOP3.LUT R0, R0, UR4, RZ, 0xc0, !PT ;  /* 0x0000000400007c12 */ /* 0x004fc8000f8ec0ff */
[----:B------:R-:W-:-:S13]  /*51e0*/  ISETP.NE.AND P0, PT, R0, UR4, PT ;  /* 0x0000000400007c0c */ /* 0x000fda000bf05270 */
[----:B------:R-:W-:Y:S05]  /*51f0*/  @P0 BRA `(.L_x_76) ;  /* 0x00000000003c0947 */ /* 0x000fea0003800000 */
[----:B------:R-:W2:Y:S01]  /*5200*/  S2R R2, SR_LANEID ;  /* 0x0000000000027919 */ /* 0x000ea20000000000 */
[----:B------:R-:W-:-:S06]  /*5210*/  ULOP3.LUT UR5, URZ, UR5, URZ, 0x33, !UPT ;  /* 0x00000005ff057292 */ /* 0x000fcc000f8e33ff */
[----:B------:R-:W-:-:S04]  /*5220*/  IMAD.U32 R0, RZ, RZ, UR5 ;  /* 0x00000005ff007e24 */ /* 0x000fc8000f8e00ff */
[----:B------:R4:W1:Y:S02]  /*5230*/  REDUX UR8, R0 ;  /* 0x00000000000873c4 */ /* 0x0008640000000000 */
[----:B------:R1:W-:Y:S01]  /*5240*/  UTCATOMSWS.AND URZ, UR5 ;  /* 0x0000000500ff79e3 */ /* 0x0003e20008000000 */
[----:B----4-:R-:W-:Y:S01]  /*5250*/  LOP3.LUT R0, RZ, UR4, RZ, 0x33, !PT ;  /* 0x00000004ff007c12 */ /* 0x010fe2000f8e33ff */
[----:B------:R-:W-:Y:S02]  /*5260*/  VOTEU.ANY UR4, UPT, PT ;  /* 0x0000000000047886 */ /* 0x000fe400038e0100 */
[----:B------:R-:W-:Y:S02]  /*5270*/  UFLO.U32 UR4, UR4 ;  /* 0x00000004000472bd */ /* 0x000fe400080e0000 */
[----:B------:R-:W4:Y:S04]  /*5280*/  REDUX UR6, R0 ;  /* 0x00000000000673c4 */ /* 0x000f280000000000 */
[----:B--2---:R-:W-:-:S02]  /*5290*/  ISETP.EQ.U32.AND P0, PT, R2, UR4, PT ;  /* 0x0000000402007c0c */ /* 0x004fc4000bf02070 */
[----:B-1----:R-:W-:-:S11]  /*52a0*/  MOV R2, UR8 ;  /* 0x0000000800027c02 */ /* 0x002fd60008000f00 */
[----:B------:R1:W-:Y:S01]  /*52b0*/  @P0 ATOMS.AND RZ, [UR7+0x14], R2 ;  /* 0x00001402ffff098c */ /* 0x0003e2000a800007 */
[----:B----4-:R-:W-:-:S05]  /*52c0*/  IMAD.U32 R0, RZ, RZ, UR6 ;  /* 0x00000006ff007e24 */ /* 0x010fca000f8e00ff */
[----:B------:R1:W-:Y:S01]  /*52d0*/  @P0 ATOMS.AND RZ, [UR7+0x18], R0 ;  /* 0x00001800ffff098c */ /* 0x0003e2000a800007 */
[----:B------:R-:W-:Y:S05]  /*52e0*/  BRA `(.L_x_77) ;  /* 0x0000000000147947 */ /* 0x000fea0003800000 */
.L_x_76:
[----:B------:R-:W-:Y:S02]  /*52f0*/  MOV R2, 0x5310 ;  /* 0x0000531000027802 */ /* 0x000fe40000000f00 */
[----:B-1-3-5:R-:W-:Y:S05]  /*5300*/  CALL.REL.NOINC `($__internal_0_$__cuda_sm10x_tcgen05_guardrail_trap_col_being_dealloced_not_returned_by_alloc) ;  /* 0x0000007400187944 */ /* 0x02afea0003c00000 */
[----:B------:R-:W-:Y:S05]  /*5310*/  BRA `(.L_x_77) ;  /* 0x0000000000087947 */ /* 0x000fea0003800000 */
.L_x_75:
[----:B------:R-:W-:Y:S02]  /*5320*/  MOV R2, 0x5340 ;  /* 0x0000534000027802 */ /* 0x000fe40000000f00 */
[----:B-1-3-5:R-:W-:Y:S05]  /*5330*/  CALL.REL.NOINC `($__internal_2_$__cuda_sm10x_tcgen05_guardrail_trap_unallocated_columns_being_dealloced) ;  /* 0x0000007400247944 */ /* 0x02afea0003c00000 */
.L_x_77:
[----:B------:R-:W-:Y:S01]  /*5340*/  NOP ;  /* 0x0000000000007918 */ /* 0x000fe20000000000 */
[----:B------:R-:W-:Y:S05]  /*5350*/  EXIT ;  /* 0x000000000000794d */ /* 0x000fea0003800000 */
.L_x_59:
[----:B------:R-:W-:-:S09]  /*5360*/  UISETP.NE.OR UP0, UPT, UR19, 0x3, !UP5 ;  /* 0x000000031300788c */ /* 0x000fd2000ef05670 */
[----:B------:R-:W-:Y:S05]  /*5370*/  BRA.U UP0, `(.L_x_78) ;  /* 0x0000001500747547 */ /* 0x000fea000b800000 */
[----:B------:R-:W1:Y:S01]  /*5380*/  LDCU UR38, c[0x0][0x370] ;  /* 0x00006e00ff2677ac */ /* 0x000e620008000800 */
[----:B------:R-:W-:Y:S01]  /*5390*/  R2UR UR6, R93 ;  /* 0x000000005d0672ca */ /* 0x000fe200000e0000 */
[----:B------:R-:W2:Y:S01]  /*53a0*/  LDC.64 R16, c[0x0][0x348] ;  /* 0x0000d200ff107b82 */ /* 0x000ea20000000a00 */
[----:B------:R-:W-:Y:S01]  /*53b0*/  HFMA2 R13, -RZ, RZ, 0, 0 ;  /* 0x00000000ff0d7431 */ /* 0x000fe200000001ff */
[----:B------:R-:W1:Y:S01]  /*53c0*/  LDCU.128 UR32, c[0x0][0xf10] ;  /* 0x0001e200ff2077ac */ /* 0x000e620008000c00 */
[----:B------:R-:W-:Y:S01]  /*53d0*/  IMAD.MOV.U32 R15, RZ, RZ, 0x1 ;  /* 0x00000001ff0f7424 */ /* 0x000fe200078e00ff */
[----:B------:R-:W-:Y:S01]  /*53e0*/  MOV R7, 0x1000 ;  /* 0x0000100000077802 */ /* 0x000fe20000000f00 */
[----:B------:R-:W-:Y:S01]  /*53f0*/  IMAD.MOV.U32 R14, RZ, RZ, RZ ;  /* 0x000000ffff0e7224 */ /* 0x000fe200078e00ff */
[----:B------:R-:W3:Y:S02]  /*5400*/  LDCU UR31, c[0x0][0x374] ;  /* 0x00006e80ff1f77ac */ /* 0x000ee40008000800 */
[----:B------:R-:W4:Y:S01]  /*5410*/  LDC.64 R2, c[0x0][0xc88] ;  /* 0x00032200ff027b82 */ /* 0x000f220000000a00 */
[----:B------:R-:W3:Y:S01]  /*5420*/  LDCU UR15, c[0x0][0xf0c] ;  /* 0x0001e180ff0f77ac */ /* 0x000ee20008000800 */
[----:B------:R-:W3:Y:S06]  /*5430*/  LDCU UR42, c[0x0][0xf20] ;  /* 0x0001e400ff2a77ac */ /* 0x000eec0008000800 */
[----:B------:R-:W2:Y:S01]  /*5440*/  LDC.64 R4, c[0x0][0xc90] ;  /* 0x00032400ff047b82 */ /* 0x000ea20000000a00 */
[----:B------:R-:W3:Y:S01]  /*5450*/  LDCU UR4, c[0x0][0xf30] ;  /* 0x0001e600ff0477ac */ /* 0x000ee20008000800 */
[----:B------:R-:W-:Y:S01]  /*5460*/  UMOV UR29, 0x400 ;  /* 0x00000400001d7882 */ /* 0x000fe20000000000 */
[----:B-1----:R-:W-:-:S02]  /*5470*/  UIMAD.WIDE.U32 UR8, UR38, UR32, URZ ;  /* 0x00000020260872a5 */ /* 0x002fc4000f8e00ff */
[----:B------:R-:W-:Y:S02]  /*5480*/  ULEA UR29, UR6, UR29, 0x18 ;  /* 0x0000001d061d7291 */ /* 0x000fe4000f8ec0ff */
[----:B---3--:R-:W-:Y:S02]  /*5490*/  UIMAD.WIDE.U32 UR6, UR31, UR35, URZ ;  /* 0x000000231f0672a5 */ /* 0x008fe4000f8e00ff */
[----:B------:R-:W-:Y:S01]  /*54a0*/  UPLOP3.LUT UP1, UPT, UPT, UPT, UPT, 0x40, 0x4 ;  /* 0x000000000004789c */ /* 0x000fe20003f2e870 */
[----:B------:R-:W-:Y:S01]  /*54b0*/  UMOV UR8, UR9 ;  /* 0x0000000900087c82 */ /* 0x000fe20008000000 */
[----:B------:R-:W-:-:S03]  /*54c0*/  UISETP.GE.AND UP0, UPT, UR39, 0x1, UPT ;  /* 0x000000012700788c */ /* 0x000fc6000bf06270 */
[----:B------:R-:W-:Y:S01]  /*54d0*/  UMOV UR6, UR7 ;  /* 0x0000000700067c82 */ /* 0x000fe20008000000 */
[----:B------:R-:W-:Y:S01]  /*54e0*/  UISETP.NE.AND UP4, UPT, UR39, 0x1, UPT ;  /* 0x000000012700788c */ /* 0x000fe2000bf85270 */
[----:B------:R-:W1:Y:S01]  /*54f0*/  LDCU.64 UR22, c[0x0][0xf28] ;  /* 0x0001e500ff1677ac */ /* 0x000e620008000a00 */
[----:B------:R-:W-:Y:S02]  /*5500*/  UISETP.NE.AND UP6, UPT, UR15, 0x1, UPT ;  /* 0x000000010f00788c */ /* 0x000fe4000bfc5270 */
[----:B------:R-:W-:Y:S02]  /*5510*/  UISETP.NE.AND UP5, UPT, UR34, 0x1, UPT ;  /* 0x000000012200788c */ /* 0x000fe4000bfa5270 */
[----:B------:R-:W-:Y:S02]  /*5520*/  USHF.R.U32.HI UR41, URZ, UR33, UR8 ;  /* 0x00000021ff297299 */ /* 0x000fe40008011608 */
[----:B------:R-:W-:Y:S02]  /*5530*/  USHF.R.U32.HI UR40, URZ, UR42, UR6 ;  /* 0x0000002aff287299 */ /* 0x000fe40008011606 */
[----:B------:R-:W-:Y:S01]  /*5540*/  UISETP.NE.AND UP3, UPT, UR4, 0x1, UPT ;  /* 0x000000010400788c */ /* 0x000fe2000bf65270 */
[----:B------:R-:W-:-:S10]  /*5550*/  UMOV UR12, URZ ;  /* 0x000000ff000c7c82 */ /* 0x000fd40008000000 */
.L_x_89:
[C---:B------:R-:W-:Y:S02]  /*5560*/  LEA R12, R14.reuse, UR29, 0x3 ;  /* 0x0000001d0e0c7c11 */ /* 0x040fe4000f8e18ff */
[----:B------:R-:W-:Y:S02]  /*5570*/  SHF.L.U32 R0, R13, 0x1f, RZ ;  /* 0x0000001f0d007819 */ /* 0x000fe400000006ff */
[----:B------:R-:W-:Y:S02]  /*5580*/  LEA R8, R14, UR29, 0x4 ;  /* 0x0000001d0e087c11 */ /* 0x000fe4000f8e20ff */
[----:B---3--:R-:W3:Y:S02]  /*5590*/  SYNCS.PHASECHK.TRANS64.TRYWAIT P0, [R12+URZ+0x80], R0 ;  /* 0x000080000c0075a7 */ /* 0x008ee400080011ff */
[----:B---3--:R-:W-:Y:S05]  /*55a0*/  @!P0 BRA `(.L_x_79) ;  /* 0x0000006c003c8947 */ /* 0x008fea0003800000 */
.L_x_179:
[----:B------:R-:W1:Y:S01]  /*55b0*/  LDS.128 R8, [R8+0xf0] ;  /* 0x0000f00008087984 */ /* 0x000e620000000c00 */
[----:B------:R-:W-:Y:S01]  /*55c0*/  UISETP.GE.AND UP0, UPT, UR39, 0x1, UPT ;  /* 0x000000012700788c */ /* 0x000fe2000bf06270 */
[----:B------:R-:W-:Y:S01]  /*55d0*/  @!PT LDS RZ, [RZ] ;  /* 0x00000000fffff984 */ /* 0x000fe20000000800 */
[----:B------:R-:W-:Y:S01]  /*55e0*/  @!PT LDS RZ, [RZ] ;  /* 0x00000000fffff984 */ /* 0x000fe20000000800 */
[----:B------:R-:W-:Y:S01]  /*55f0*/  @!PT LDS RZ, [RZ] ;  /* 0x00000000fffff984 */ /* 0x000fe20000000800 */
[----:B------:R-:W-:Y:S01]  /*5600*/  @!PT LDS RZ, [RZ] ;  /* 0x00000000fffff984 */ /* 0x000fe20000000800 */
[----:B------:R2:W-:Y:S06]  /*5610*/  MEMBAR.ALL.CTA ;  /* 0x0000000000007992 */ /* 0x0005ec0000008000 */
[----:B--2---:R-:W2:Y:S01]  /*5620*/  FENCE.VIEW.ASYNC.S ;  /* 0x00000000000073c6 */ /* 0x004ea20000000000 */
[----:B-1----:R-:W-:Y:S11]  /*5630*/  LOP3.LUT P0, RZ, R10, 0x1, RZ, 0xc0, !PT ;  /* 0x000000010aff7812 */ /* 0x002ff6000780c0ff */
[----:B------:R-:W-:Y:S02]  /*5640*/  @!UPT UIADD3 URZ, UPT, UPT, URZ, URZ, URZ ;  /* 0x000000fffffff290 */ /* 0x000fe4000fffe0ff */
[----:B--2---:R-:W-:Y:S01]  /*5650*/  VOTEU.ANY UP2, P0 ;  /* 0x0000000000ff7886 */ /* 0x004fe20000040100 */
[----:B------:R-:W-:Y:S11]  /*5660*/  PLOP3.LUT P0, PT, PT, PT, UP2, 0x80, 0x8 ;  /* 0x000000000008781c */ /* 0x000ff60003f0f028 */
[----:B------:R-:W-:Y:S02]  /*5670*/  @!UPT UIADD3 URZ, UPT, UPT, URZ, URZ, URZ ;  /* 0x000000fffffff290 */ /* 0x000fe4000fffe0ff */
[----:B---3--:R-:W-:Y:S02]  /*5680*/  @P0 SHF.R.U32.HI R0, RZ, 0x10, R9 ;  /* 0x00000010ff000819 */ /* 0x008fe40000011609 */
[----:B------:R-:W-:Y:S02]  /*5690*/  @P0 MOV R6, R8 ;  /* 0x0000000800060202 */ /* 0x000fe40000000f00 */
[----:B------:R-:W-:Y:S01]  /*56a0*/  @P0 R2UR UR4, R0 ;  /* 0x00000000000402ca */ /* 0x000fe200000e0000 */
[----:B------:R-:W-:Y:S01]  /*56b0*/  VIADD R0, R12, 0x90 ;  /* 0x000000900c007836 */ /* 0x000fe20000000000 */
[----:B------:R-:W-:Y:S02]  /*56c0*/  @P0 LOP3.LUT R8, R9, 0xffff, RZ, 0xc0, !PT ;  /* 0x0000ffff09080812 */ /* 0x000fe400078ec0ff */
[----:B------:R-:W-:Y:S02]  /*56d0*/  @P0 R2UR UR6, R6 ;  /* 0x00000000060602ca */ /* 0x000fe400000e0000 */
[----:B------:R-:W-:Y:S02]  /*56e0*/  PRMT R0, RZ, 0x654, R0 ;  /* 0x00000654ff007816 */ /* 0x000fe40000000000 */
[----:B------:R-:W-:Y:S02]  /*56f0*/  @P0 R2UR UR5, R8 ;  /* 0x00000000080502ca */ /* 0x000fe400000e0000 */
[----:B------:R1:W-:Y:S03]  /*5700*/  SYNCS.ARRIVE.TRANS64.RED.A1T0 RZ, [R0+URZ], RZ ;  /* 0x000000ff00ff79a7 */ /* 0x0003e600081004ff */
[----:B------:R-:W-:Y:S04]  /*5710*/  @UP2 UMOV UR30, UR4 ;  /* 0x00000004001e2c82 */ /* 0x000fe80008000000 */
[----:B------:R-:W-:Y:S04]  /*5720*/  @UP2 UMOV UR14, UR6 ;  /* 0x00000006000e2c82 */ /* 0x000fe80008000000 */
[----:B------:R-:W-:Y:S01]  /*5730*/  @UP2 UMOV UR13, UR5 ;  /* 0x00000005000d2c82 */ /* 0x000fe20008000000 */
[----:B------:R-:W-:Y:S05]  /*5740*/  BRA.U !UP0, `(.L_x_80) ;  /* 0x0000000108a47547 */ /* 0x000fea000b800000 */
[----:B------:R-:W-:Y:S02]  /*5750*/  UIMAD.WIDE.U32 UR8, UR13, UR35, URZ ;  /* 0x000000230d0872a5 */ /* 0x000fe4000f8e00ff */
[----:B------:R-:W-:Y:S02]  /*5760*/  UIMAD.WIDE.U32 UR10, UR14, UR32, URZ ;  /* 0x000000200e0a72a5 */ /* 0x000fe4000f8e00ff */
[----:B------:R-:W-:Y:S02]  /*5770*/  USEL UR4, UR31, UR40, !UP5 ;  /* 0x000000281f047287 */ /* 0x000fe4000e800000 */
[----:B------:R-:W-:Y:S02]  /*5780*/  USEL UR7, UR38, UR41, !UP6 ;  /* 0x0000002926077287 */ /* 0x000fe4000f000000 */
[----:B------:R-:W-:Y:S02]  /*5790*/  UIMAD.WIDE.U32 UR16, UR4, UR22, URZ ;  /* 0x00000016041072a5 */ /* 0x000fe4000f8e00ff */
[----:B------:R-:W-:Y:S01]  /*57a0*/  UIMAD.WIDE.U32 UR18, UR7, UR22, URZ ;  /* 0x00000016071272a5 */ /* 0x000fe2000f8e00ff */
[----:B------:R-:W-:Y:S02]  /*57b0*/  UMOV UR5, UR9 ;  /* 0x0000000900057c82 */ /* 0x000fe40008000000 */
[----:B------:R-:W-:Y:S03]  /*57c0*/  USHF.R.U32.HI UR6, URZ, UR42, UR5 ;  /* 0x0000002aff067299 */ /* 0x000fe60008011605 */
[----:B------:R-:W-:Y:S01]  /*57d0*/  UMOV UR5, UR11 ;  /* 0x0000000b00057c82 */ /* 0x000fe20008000000 */
[----:B------:R-:W-:Y:S02]  /*57e0*/  USEL UR6, UR13, UR6, !UP5 ;  /* 0x000000060d067287 */ /* 0x000fe4000e800000 */
[----:B------:R-:W-:Y:S02]  /*57f0*/  USHF.R.U32.HI UR8, URZ, UR33, UR5 ;  /* 0x00000021ff087299 */ /* 0x000fe40008011605 */
[----:B------:R-:W-:Y:S01]  /*5800*/  UIMAD.WIDE.U32 UR10, UR6, UR22, URZ ;  /* 0x00000016060a72a5 */ /* 0x000fe2000f8e00ff */
[----:B------:R-:W-:Y:S02]  /*5810*/  UMOV UR5, UR17 ;  /* 0x0000001100057c82 */ /* 0x000fe40008000000 */
[----:B------:R-:W-:Y:S03]  /*5820*/  @UP4 USHF.R.U32.HI UR4, URZ, UR23, UR5 ;  /* 0x00000017ff044299 */ /* 0x000fe60008011605 */
[----:B------:R-:W-:Y:S01]  /*5830*/  UMOV UR5, UR19 ;  /* 0x0000001300057c82 */ /* 0x000fe20008000000 */
[----:B------:R-:W-:Y:S02]  /*5840*/  UIMAD UR4, UR39, UR4, URZ ;  /* 0x00000004270472a4 */ /* 0x000fe4000f8e02ff */
[----:B------:R-:W-:Y:S02]  /*5850*/  @UP4 USHF.R.U32.HI UR7, URZ, UR23, UR5 ;  /* 0x00000017ff074299 */ /* 0x000fe40008011605 */
[----:B------:R-:W-:Y:S02]  /*5860*/  USEL UR5, UR14, UR8, !UP6 ;  /* 0x000000080e057287 */ /* 0x000fe4000f000000 */
[----:B------:R-:W-:Y:S02]  /*5870*/  UIMAD UR8, UR39, UR7, URZ ;  /* 0x00000007270872a4 */ /* 0x000fe4000f8e02ff */
[----:B------:R-:W-:Y:S03]  /*5880*/  UISETP.GE.AND UP0, UPT, UR6, UR4, UPT ;  /* 0x000000040600728c */ /* 0x000fe6000bf06270 */
[----:B------:R-:W-:Y:S01]  /*5890*/  UMOV UR4, UR11 ;  /* 0x0000000b00047c82 */ /* 0x000fe20008000000 */
[----:B------:R-:W-:Y:S02]  /*58a0*/  UISETP.GE.OR UP0, UPT, UR5, UR8, UP0 ;  /* 0x000000080500728c */ /* 0x000fe40008706670 */
[----:B------:R-:W-:Y:S02]  /*58b0*/  USHF.R.U32.HI UR4, URZ, UR23, UR4 ;  /* 0x00000017ff047299 */ /* 0x000fe40008011604 */
[----:B------:R-:W-:Y:S02]  /*58c0*/  UIMAD.WIDE.U32 UR8, UR5, UR22, URZ ;  /* 0x00000016050872a5 */ /* 0x000fe4000f8e00ff */
[----:B------:R-:W-:Y:S04]  /*58d0*/  USEL UR10, UR6, UR4, !UP4 ;  /* 0x00000004060a7287 */ /* 0x000fe8000e000000 */
[----:B------:R-:W-:Y:S01]  /*58e0*/  UIADD3 UR11, UPT, UPT, -UR10, URZ, URZ ;  /* 0x000000ff0a0b7290 */ /* 0x000fe2000fffe1ff */
[----:B------:R-:W-:Y:S02]  /*58f0*/  @!UP0 UMOV UR4, UR9 ;  /* 0x0000000900048c82 */ /* 0x000fe40008000000 */
[----:B------:R-:W-:Y:S02]  /*5900*/  @!UP0 USHF.R.U32.HI UR4, URZ, UR23, UR4 ;  /* 0x00000017ff048299 */ /* 0x000fe40008011604 */
[----:B------:R-:W-:Y:S02]  /*5910*/  UIMAD UR8, UR39, UR11, UR6 ;  /* 0x0000000b270872a4 */ /* 0x000fe4000f8e0206 */
[----:B------:R-:W-:Y:S04]  /*5920*/  @!UP0 USEL UR4, UR5, UR4, !UP4 ;  /* 0x0000000405048287 */ /* 0x000fe8000e000000 */
[----:B------:R-:W-:Y:S02]  /*5930*/  @!UP0 UIMAD UR7, UR7, UR8, UR4 ;  /* 0x00000008070782a4 */ /* 0x000fe4000f8e0204 */
[----:B------:R-:W-:Y:S02]  /*5940*/  @!UP0 UIADD3 UR9, UPT, UPT, UR10, -UR4, URZ ;  /* 0x800000040a098290 */ /* 0x000fe4000fffe0ff */
[----:B------:R-:W-:Y:S02]  /*5950*/  UIADD3 UR8, UPT, UPT, -UR6, URZ, URZ ;  /* 0x000000ff06087290 */ /* 0x000fe4000fffe1ff */
[----:B------:R-:W-:Y:S02]  /*5960*/  UIADD3 UR4, UPT, UPT, -UR5, URZ, URZ ;  /* 0x000000ff05047290 */ /* 0x000fe4000fffe1ff */
[----:B------:R-:W-:Y:S03]  /*5970*/  @!UP0 UIMAD UR6, UR9, UR39, UR5 ;  /* 0x00000027090682a4 */ /* 0x000fe6000f8e0205 */
[----:B------:R-:W-:Y:S01]  /*5980*/  @!UP0 UMOV UR5, UR7 ;  /* 0x0000000700058c82 */ /* 0x000fe20008000000 */
[----:B------:R-:W-:Y:S02]  /*5990*/  UIMAD UR7, UR15, UR4, UR14 ;  /* 0x000000040f0772a4 */ /* 0x000fe4000f8e020e */
[----:B------:R-:W-:Y:S02]  /*59a0*/  UIMAD UR4, UR34, UR8, UR13 ;  /* 0x00000008220472a4 */ /* 0x000fe4000f8e020d */
[----:B------:R-:W-:Y:S02]  /*59b0*/  UIMAD UR14, UR5, UR15, UR7 ;  /* 0x0000000f050e72a4 */ /* 0x000fe4000f8e0207 */
[----:B------:R-:W-:Y:S11]  /*59c0*/  UIMAD UR13, UR6, UR34, UR4 ;  /* 0x00000022060d72a4 */ /* 0x000ff6000f8e0204 */
[----:B------:R-:W-:Y:S01]  /*59d0*/  @!UPT UIADD3 URZ, UPT, UPT, URZ, URZ, URZ ;  /* 0x000000fffffff290 */ /* 0x000fe2000fffe0ff */
.L_x_80:
[----:B------:R-:W2:Y:S01]  /*59e0*/  @!UP3 LDCU.128 UR8, c[0x0][0xf10] ;  /* 0x0001e200ff08b7ac */ /* 0x000ea20008000c00 */
[C---:B------:R-:W-:Y:S02]  /*59f0*/  ISETP.NE.U32.AND P1, PT, R4.reuse, RZ, PT ;  /* 0x000000ff0400720c */ /* 0x040fe40003f25070 */
[----:B------:R-:W-:Y:S02]  /*5a00*/  ISETP.NE.U32.AND P0, PT, R4, RZ, PT ;  /* 0x000000ff0400720c */ /* 0x000fe40003f05070 */
[C---:B------:R-:W-:Y:S02]  /*5a10*/  ISETP.NE.AND.EX P1, PT, R5.reuse, RZ, PT, P1 ;  /* 0x000000ff0500720c */ /* 0x040fe40003f25310 */
[----:B------:R-:W-:Y:S01]  /*5a20*/  ISETP.NE.AND.EX P0, PT, R5, RZ, PT, P0 ;  /* 0x000000ff0500720c */ /* 0x000fe20003f05300 */
[----:B------:R-:W3:Y:S01]  /*5a30*/  @!UP3 LDCU UR5, c[0x0][0xf0c] ;  /* 0x0001e180ff05b7ac */ /* 0x000ee20008000800 */
[----:B------:R-:W-:Y:S02]  /*5a40*/  USHF.L.U32 UR26, UR21, 0x6, URZ ;  /* 0x00000006151a7899 */ /* 0x000fe400080006ff */
[----:B------:R-:W-:Y:S02]  /*5a50*/  USHF.L.U32 UR27, UR20, 0x7, URZ ;  /* 0x00000007141b7899 */ /* 0x000fe400080006ff */
[----:B--2---:R-:W-:Y:S07]  /*5a60*/  UIMAD.WIDE.U32 UR6, UR14, UR8, URZ ;  /* 0x000000080e0672a5 */ /* 0x004fee000f8e00ff */
[----:B------:R-:W-:Y:S01]  /*5a70*/  @!UP3 UMOV UR4, UR7 ;  /* 0x000000070004bc82 */ /* 0x000fe20008000000 */
[----:B---3--:R-:W-:Y:S02]  /*5a80*/  @!UP3 UISETP.NE.AND UP0, UPT, UR5, 0x1, UPT ;  /* 0x000000010500b88c */ /* 0x008fe4000bf05270 */
[----:B------:R-:W-:Y:S02]  /*5a90*/  @!UP3 USHF.R.U32.HI UR4, URZ, UR9, UR4 ;  /* 0x00000009ff04b299 */ /* 0x000fe40008011604 */
[----:B------:R-:W-:Y:S02]  /*5aa0*/  UIMAD.WIDE.U32 UR6, UR13, UR11, URZ ;  /* 0x0000000b0d0672a5 */ /* 0x000fe4000f8e00ff */
[----:B------:R-:W-:Y:S02]  /*5ab0*/  @!UP3 USEL UR8, UR14, UR4, !UP0 ;  /* 0x000000040e08b287 */ /* 0x000fe4000c000000 */
[----:B------:R-:W-:Y:S03]  /*5ac0*/  @!UP3 UISETP.NE.AND UP0, UPT, UR10, 0x1, UPT ;  /* 0x000000010a00b88c */ /* 0x000fe6000bf05270 */
[----:B------:R-:W-:Y:S02]  /*5ad0*/  @!UP3 UMOV UR6, UR7 ;  /* 0x000000070006bc82 */ /* 0x000fe40008000000 */
[----:B------:R-:W2:Y:S02]  /*5ae0*/  @!UP3 LDCU UR4, c[0x0][0xf20] ;  /* 0x0001e400ff04b7ac */ /* 0x000ea40008000800 */
[----:B--2---:R-:W-:Y:S04]  /*5af0*/  @!UP3 USHF.R.U32.HI UR6, URZ, UR4, UR6 ;  /* 0x00000004ff06b299 */ /* 0x004fe80008011606 */
[----:B------:R-:W-:Y:S04]  /*5b00*/  @!UP3 USEL UR6, UR13, UR6, !UP0 ;  /* 0x000000060d06b287 */ /* 0x000fe8000c000000 */
[----:B------:R-:W-:Y:S02]  /*5b10*/  @!UP3 UIADD3 UR4, UPT, UPT, -UR8, UR6, URZ ;  /* 0x000000060804b290 */ /* 0x000fe4000fffe1ff */
[----:B------:R-:W-:Y:S02]  /*5b20*/  @!UP3 UIADD3 UR6, UPT, UPT, UR8, -UR6, URZ ;  /* 0x800000060806b290 */ /* 0x000fe4000fffe0ff */
[----:B------:R-:W-:Y:S02]  /*5b30*/  @!UP3 UIMAD UR14, UR4, UR5, UR14 ;  /* 0x00000005040eb2a4 */ /* 0x000fe4000f8e020e */
[----:B------:R-:W-:Y:S01]  /*5b40*/  @!UP3 UIMAD UR13, UR6, UR10, UR13 ;  /* 0x0000000a060db2a4 */ /* 0x000fe2000f8e020d */
[----:B------:R-:W-:Y:S11]  /*5b50*/  BRA.U UP1, `(.L_x_81) ;  /* 0x0000000101107547 */ /* 0x000ff6000b800000 */
[----:B------:R-:W-:Y:S04]  /*5b60*/  MOV R6, UR61 ;  /* 0x0000003d00067c02 */ /* 0x000fe80008000f00 */
[----:B------:R-:W-:Y:S04]  /*5b70*/  SHF.L.U32 R6, R6, 0x1f, RZ ;  /* 0x0000001f06067819 */ /* 0x000fe800000006ff */
[----:B------:R-:W2:Y:S02]  /*5b80*/  SYNCS.PHASECHK.TRANS64.TRYWAIT P2, [UR29+0x78], R6 ;  /* 0x00007806ff0075a7 */ /* 0x000ea4000804111d */
[----:B--2---:R-:W-:Y:S05]  /*5b90*/  @!P2 BRA `(.L_x_82) ;  /* 0x0000006400d4a947 */ /* 0x004fea0003800000 */
.L_x_81:
[----:B------:R-:W-:Y:S05]  /*5ba0*/  @!P1 BRA `(.L_x_83) ;  /* 0x0000000000309947 */ /* 0x000fea0003800000 */
[----:B----4-:R-:W-:Y:S01]  /*5bb0*/  ISETP.NE.U32.AND P1, PT, R2, RZ, PT ;  /* 0x000000ff0200720c */ /* 0x010fe20003f25070 */
[----:B------:R-:W2:Y:S01]  /*5bc0*/  LDCU.64 UR4, c[0x0][0x358] ;  /* 0x00006b00ff0477ac */ /* 0x000ea20008000a00 */
[----:B------:R-:W-:Y:S02]  /*5bd0*/  IMAD.MOV.U32 R89, RZ, RZ, 0x1 ;  /* 0x00000001ff597424 */ /* 0x000fe400078e00ff */
[----:B------:R-:W-:Y:S11]  /*5be0*/  ISETP.NE.AND.EX P1, PT, R3, RZ, PT, P1 ;  /* 0x000000ff0300720c */ /* 0x000ff60003f25310 */
[----:B------:R-:W-:Y:S02]  /*5bf0*/  @!UPT UIADD3 URZ, UPT, UPT, URZ, URZ, URZ ;  /* 0x000000fffffff290 */ /* 0x000fe4000fffe0ff */
[----:B------:R-:W3:Y:S01]  /*5c00*/  @P1 LDC.64 R8, c[0x0][0xc88] ;  /* 0x00032200ff081b82 */ /* 0x000ee20000000a00 */
[----:B-1----:R-:W-:Y:S04]  /*5c10*/  @P1 IMAD R0, R4, UR52, RZ ;  /* 0x0000003404001c24 */ /* 0x002fe8000f8e02ff */
[----:B---3--:R-:W-:Y:S04]  /*5c20*/  @P1 IMAD.WIDE R8, R0, 0x4, R8 ;  /* 0x0000000400081825 */ /* 0x008fe800078e0208 */
[----:B------:R-:W-:Y:S01]  /*5c30*/  HFMA2 R0, -RZ, RZ, 0, 5.9604644775390625e-08 ;  /* 0x00000001ff007431 */ /* 0x000fe200000001ff */
[----:B--2--5:R2:W5:Y:S04]  /*5c40*/  @P1 LDG.E R45, desc[UR4][R8.64] ;  /* 0x00000004082d1981 */ /* 0x024568000c1e1900 */
[----:B------:R-:W-:Y:S01]  /*5c50*/  @!P1 PRMT R89, R0, 0x7610, R89 ;  /* 0x0000761000599816 */ /* 0x000fe20000000059 */
[----:B--2---:R-:W3:Y:S06]  /*5c60*/  @!P1 LDC R45, c[0x0][0xc80] ;  /* 0x00032000ff2d9b82 */ /* 0x004eec0000000800 */
.L_x_83:
[----:B---3-5:R-:W-:Y:S01]  /*5c70*/  @!P0 FSETP.EQ.AND P1, PT, R45, RZ, PT ;  /* 0x000000ff2d00820b */ /* 0x028fe20003f22000 */
[----:B------:R-:W-:Y:S01]  /*5c80*/  @!UPT UIADD3 URZ, UPT, UPT, URZ, URZ, URZ ;  /* 0x000000fffffff290 */ /* 0x000fe2000fffe0ff */
[----:B------:R-:W-:Y:S11]  /*5c90*/  @!P0 BRA `(.L_x_84) ;  /* 0x0000000000188947 */ /* 0x000ff60003800000 */
[----:B------:R-:W-:Y:S02]  /*5ca0*/  LOP3.LUT P0, RZ, R89, 0xff, RZ, 0xc0, !PT ;  /* 0x000000ff59ff7812 */ /* 0x000fe4000780c0ff */
[----:B----4-:R-:W-:Y:S04]  /*5cb0*/  ISETP.NE.U32.AND P1, PT, R2, RZ, PT ;  /* 0x000000ff0200720c */ /* 0x010fe80003f25070 */
[----:B------:R-:W-:Y:S04]  /*5cc0*/  ISETP.NE.AND.EX P1, PT, R3, RZ, PT, P1 ;  /* 0x000000ff0300720c */ /* 0x000fe80003f25310 */
[----:B------:R-:W-:Y:S03]  /*5cd0*/  PLOP3.LUT P1, PT, P1, PT, PT, 0x8, 0x80 ;  /* 0x000000000080781c */ /* 0x000fe60000f2e170 */
[----:B------:R-:W-:Y:S11]  /*5ce0*/  @P0 FSETP.EQ.AND P1, PT, R45, RZ, PT ;  /* 0x000000ff2d00020b */ /* 0x000ff60003f22000 */
[----:B------:R-:W-:Y:S02]  /*5cf0*/  @!UPT UIADD3 URZ, UPT, UPT, URZ, URZ, URZ ;  /* 0x000000fffffff290 */ /* 0x000fe4000fffe0ff */
.L_x_84:
[----:B------:R-:W-:Y:S01]  /*5d00*/  ULEA UR4, UR12, UR29, 0x3 ;  /* 0x0000001d0c047291 */ /* 0x000fe2000f8e18ff */
[----:B------:R-:W-:Y:S02]  /*5d10*/  SHF.L.U32 R9, R15, 0x1f, RZ ;  /* 0x0000001f0f097819 */ /* 0x000fe400000006ff */
[----:B------:R-:W-:Y:S04]  /*5d20*/  ELECT P0, URZ, PT ;  /* 0x0000000000ff782f */ /* 0x000fe80003800000 */
[----:B------:R-:W-:Y:S02]  /*5d30*/  PLOP3.LUT P1, PT, P1, P0, PT, 0xf2, 0x2f ;  /* 0x00000000002f781c */ /* 0x000fe40000f21e72 */
[----:B------:R-:W2:Y:S11]  /*5d40*/  SYNCS.PHASECHK.TRANS64.TRYWAIT P2, [UR4+0x58], R9 ;  /* 0x00005809ff0075a7 */ /* 0x000eb60008041104 */
[----:B------:R-:W-:Y:S05]  /*5d50*/  @!P1 IADD3 R8, P0, PT, R16, 0x980, RZ ;  /* 0x0000098010089810 */ /* 0x000fea0007f1e0ff */
[----:B-1----:R-:W-:Y:S01]  /*5d60*/  @!P1 IMAD.X R6, RZ, RZ, R17, P0 ;  /* 0x000000ffff069224 */ /* 0x002fe200000e0611 */
[----:B--2---:R-:W-:Y:S07]  /*5d70*/  @!P2 BRA `(.L_x_85) ;  /* 0x000000640074a947 */ /* 0x004fee0003800000 */
.L_x_182:
[----:B------:R-:W-:Y:S01]  /*5d80*/  @!P1 R2UR UR7, R6 ;  /* 0x00000000060792ca */ /* 0x000fe200000e0000 */
[----:B------:R-:W-:Y:S01]  /*5d90*/  UIADD3 UR5, UPT, UPT, UR12, 0x1, URZ ;  /* 0x000000010c057890 */ /* 0x000fe2000fffe0ff */
[----:B------:R-:W-:Y:S01]  /*5da0*/  @!P1 R2UR UR6, R8 ;  /* 0x00000000080692ca */ /* 0x000fe200000e0000 */
[----:B------:R-:W-:Y:S01]  /*5db0*/  UIADD3 UR25, UPT, UPT, UR4, 0x40, URZ ;  /* 0x0000004004197890 */ /* 0x000fe2000fffe0ff */
[----:B------:R-:W-:Y:S01]  /*5dc0*/  R2UR UR11, R93 ;  /* 0x000000005d0b72ca */ /* 0x000fe200000e0000 */
[----:B------:R-:W-:Y:S01]  /*5dd0*/  UISETP.NE.AND UP0, UPT, UR5, 0x3, UPT ;  /* 0x000000030500788c */ /* 0x000fe2000bf05270 */
[----:B-1----:R-:W-:Y:S01]  /*5de0*/  @!P1 IMAD.MOV.U32 R0, RZ, RZ, 0x1000 ;  /* 0x00001000ff009424 */ /* 0x002fe200078e00ff */
[----:B------:R-:W-:Y:S01]  /*5df0*/  UMOV UR18, 0x0 ;  /* 0x0000000000127882 */ /* 0x000fe20000000000 */
[----:B------:R-:W-:Y:S01]  /*5e00*/  UMOV UR19, 0x10000000 ;  /* 0x1000000000137882 */ /* 0x000fe20000000000 */
[----:B------:R-:W-:Y:S02]  /*5e10*/  USEL UR5, UR5, URZ, UP0 ;  /* 0x000000ff05057287 */ /* 0x000fe40008000000 */
[----:B------:R-:W-:Y:S02]  /*5e20*/  USEL UR9, URZ, 0x1, UP0 ;  /* 0x00000001ff097887 */ /* 0x000fe40008000000 */
[----:B------:R-:W-:Y:S01]  /*5e30*/  IMAD.U32 R9, RZ, RZ, UR7 ;  /* 0x00000007ff097e24 */ /* 0x000fe2000f8e00ff */
[----:B------:R-:W-:Y:S01]  /*5e40*/  VOTEU.ALL UP0, P1 ;  /* 0x0000000000ff7886 */ /* 0x000fe20000800000 */
[----:B------:R-:W-:Y:S01]  /*5e50*/  IMAD.U32 R8, RZ, RZ, UR6 ;  /* 0x00000006ff087e24 */ /* 0x000fe2000f8e00ff */
[----:B------:R-:W-:Y:S01]  /*5e60*/  UMOV UR28, UR52 ;  /* 0x00000034001c7c82 */ /* 0x000fe20008000000 */
[----:B------:R-:W-:Y:S01]  /*5e70*/  ULEA UR7, UR5, UR29, 0x3 ;  /* 0x0000001d05077291 */ /* 0x000fe2000f8e18ff */
[----:B------:R-:W-:Y:S01]  /*5e80*/  @!P1 R2UR UR17, R9 ;  /* 0x00000000091192ca */ /* 0x000fe200000e0000 */
[----:B------:R-:W-:Y:S01]  /*5e90*/  @!UP0 ULEA UR6, UR12, UR29, 0xc ;  /* 0x0000001d0c068291 */ /* 0x000fe2000f8e60ff */
[----:B------:R-:W-:Y:S01]  /*5ea0*/  @!P1 R2UR UR16, R8 ;  /* 0x00000000081092ca */ /* 0x000fe200000e0000 */
[----:B------:R-:W-:Y:S01]  /*5eb0*/  @!UP0 UIADD3 UR10, UPT, UPT, UR26, 0x20, URZ ;  /* 0x000000201a0a8890 */ /* 0x000fe2000fffe0ff */
[----:B------:R-:W-:Y:S01]  /*5ec0*/  LOP3.LUT R9, R15, UR9, RZ, 0x3c, !PT ;  /* 0x000000090f097c12 */ /* 0x000fe2000f8e3cff */
[----:B------:R-:W-:Y:S01]  /*5ed0*/  @!UP0 UIADD3 UR24, UPT, UPT, UR6, 0x200, URZ ;  /* 0x0000020006188890 */ /* 0x000fe2000fffe0ff */
[----:B------:R-:W-:Y:S01]  /*5ee0*/  @!P1 IADD3 R8, P0, PT, R16, 0x980, RZ ;  /* 0x0000098010089810 */ /* 0x000fe20007f1e0ff */
[----:B------:R-:W-:Y:S01]  /*5ef0*/  @!UP0 UIADD3 UR8, UPT, UPT, UR6, 0xa00, URZ ;  /* 0x00000a0006088890 */ /* 0x000fe2000fffe0ff */
[----:B------:R-:W-:Y:S01]  /*5f00*/  SHF.L.U32 R10, R9, 0x1f, RZ ;  /* 0x0000001f090a7819 */ /* 0x000fe200000006ff */
[----:B------:R-:W-:Y:S01]  /*5f10*/  VOTEU.ALL UP0, P1 ;  /* 0x0000000000ff7886 */ /* 0x000fe20000800000 */
[----:B------:R-:W-:Y:S01]  /*5f20*/  UPRMT UR6, UR11, 0x654, UR25 ;  /* 0x000006540b067896 */ /* 0x000fe20008000019 */
[----:B------:R-:W-:Y:S01]  /*5f30*/  @!P1 IMAD.X R6, RZ, RZ, R17, P0 ;  /* 0x000000ffff069224 */ /* 0x000fe200000e0611 */
[----:B------:R-:W-:Y:S01]  /*5f40*/  UMOV UR12, UR52 ;  /* 0x00000034000c7c82 */ /* 0x000fe20008000000 */
[----:B------:R-:W-:Y:S01]  /*5f50*/  UMOV UR11, UR27 ;  /* 0x0000001b000b7c82 */ /* 0x000fe20008000000 */
[----:B------:R-:W-:Y:S01]  /*5f60*/  UMOV UR9, UR25 ;  /* 0x0000001900097c82 */ /* 0x000fe20008000000 */
[----:B------:R1:W-:Y:S01]  /*5f70*/  @!UP0 UTMALDG.3D [UR24], [UR16], desc[UR18] ;  /* 0x00001218100085b4 */ /* 0x0003e20008011000 */
[----:B------:R-:W-:Y:S05]  /*5f80*/  VOTEU.ALL UP0, P1 ;  /* 0x0000000000ff7886 */ /* 0x000fea0000800000 */
[----:B------:R1:W-:Y:S01]  /*5f90*/  @!UP0 UTMALDG.3D [UR8], [UR16], desc[UR18] ;  /* 0x00001208100085b4 */ /* 0x0003e20008011000 */
[----:B------:R1:W-:Y:S01]  /*5fa0*/  @!P1 SYNCS.ARRIVE.TRANS64.RED.A0TR RZ, [UR4+0x40], R0 ;  /* 0x00004000ffff99a7 */ /* 0x0003e20008300404 */
[----:B------:R-:W-:Y:S01]  /*5fb0*/  SYNCS.ARRIVE.TRANS64.RED.A1T0 RZ, [UR6], RZ ;  /* 0x000000ffffff79a7 */ /* 0x000fe20008100406 */
[----:B------:R-:W2:Y:S02]  /*5fc0*/  SYNCS.PHASECHK.TRANS64.TRYWAIT P2, [UR7+0x58], R10 ;  /* 0x0000580aff0075a7 */ /* 0x000ea40008041107 */
[----:B-12---:R-:W-:Y:S05]  /*5fd0*/  @!P2 BRA `(.L_x_86) ;  /* 0x0000006000f4a947 */ /* 0x006fea0003800000 */
.L_x_184:
        /* <DEDUP_REMOVED lines=9> */
[----:B------:R-:W-:Y:S01]  /*6070*/  USEL UR9, URZ, 0x1, UP0 ;  /* 0x00000001ff097887 */ /* 0x000fe20008000000 */
[----:B------:R-:W-:Y:S01]  /*6080*/  @!P1 IADD3 R8, P0, PT, R16, 0x980, RZ ;  /* 0x0000098010089810 */ /* 0x000fe20007f1e0ff */
[----:B------:R-:W-:Y:S01]  /*6090*/  UMOV UR18, UR26 ;  /* 0x0000001a00127c82 */ /* 0x000fe20008000000 */
[----:B------:R-:W-:Y:S01]  /*60a0*/  UMOV UR20, UR52 ;  /* 0x0000003400147c82 */ /* 0x000fe20008000000 */
[----:B------:R-:W-:Y:S01]  /*60b0*/  IMAD.U32 R10, RZ, RZ, UR6 ;  /* 0x00000006ff0a7e24 */ /* 0x000fe2000f8e00ff */
[----:B------:R-:W-:Y:S01]  /*60c0*/  USEL UR6, UR4, URZ, UP0 ;  /* 0x000000ff04067287 */ /* 0x000fe20008000000 */
[----:B------:R-:W-:Y:S01]  /*60d0*/  IMAD.U32 R11, RZ, RZ, UR8 ;  /* 0x00000008ff0b7e24 */ /* 0x000fe2000f8e00ff */
[----:B------:R-:W-:Y:S01]  /*60e0*/  VOTEU.ALL UP0, P1 ;  /* 0x0000000000ff7886 */ /* 0x000fe20000800000 */
[----:B------:R-:W-:Y:S01]  /*60f0*/  UPRMT UR4, UR11, 0x654, UR17 ;  /* 0x000006540b047896 */ /* 0x000fe20008000011 */
[----:B------:R-:W-:Y:S01]  /*6100*/  @!P1 R2UR UR24, R10 ;  /* 0x000000000a1892ca */ /* 0x000fe200000e0000 */
[----:B------:R-:W-:Y:S01]  /*6110*/  UMOV UR12, UR52 ;  /* 0x00000034000c7c82 */ /* 0x000fe20008000000 */
[----:B------:R-:W-:Y:S01]  /*6120*/  @!P1 R2UR UR25, R11 ;  /* 0x000000000b1992ca */ /* 0x000fe200000e0000 */
[----:B------:R-:W-:Y:S01]  /*6130*/  @!UP0 ULEA UR5, UR5, UR29, 0xc ;  /* 0x0000001d05058291 */ /* 0x000fe2000f8e60ff */
[----:B------:R-:W-:Y:S01]  /*6140*/  LOP3.LUT R9, R9, UR9, RZ, 0x3c, !PT ;  /* 0x0000000909097c12 */ /* 0x000fe2000f8e3cff */
[----:B------:R-:W-:Y:S01]  /*6150*/  @!UP0 UIADD3 UR19, UPT, UPT, UR27, 0x40, URZ ;  /* 0x000000401b138890 */ /* 0x000fe2000fffe0ff */
[----:B------:R-:W-:Y:S01]  /*6160*/  @!P1 IMAD.X R6, RZ, RZ, R17, P0 ;  /* 0x000000ffff069224 */ /* 0x000fe200000e0611 */
[----:B------:R-:W-:Y:S01]  /*6170*/  @!UP0 UIADD3 UR16, UPT, UPT, UR5, 0x200, URZ ;  /* 0x0000020005108890 */ /* 0x000fe2000fffe0ff */
[----:B------:R-:W-:Y:S01]  /*6180*/  SHF.L.U32 R10, R9, 0x1f, RZ ;  /* 0x0000001f090a7819 */ /* 0x000fe200000006ff */
[----:B------:R-:W-:Y:S02]  /*6190*/  @!UP0 UIADD3 UR8, UPT, UPT, UR5, 0xa00, URZ ;  /* 0x00000a0005088890 */ /* 0x000fe4000fffe0ff */
[----:B------:R-:W-:Y:S01]  /*61a0*/  @!UP0 UIADD3 UR10, UPT, UPT, UR26, 0x20, URZ ;  /* 0x000000201a0a8890 */ /* 0x000fe2000fffe0ff */
[----:B------:R-:W-:Y:S01]  /*61b0*/  VOTEU.ALL UP0, P1 ;  /* 0x0000000000ff7886 */ /* 0x000fe20000800000 */
[----:B------:R-:W-:Y:S01]  /*61c0*/  UMOV UR9, UR17 ;  /* 0x0000001100097c82 */ /* 0x000fe20008000000 */
[----:B------:R-:W-:Y:S01]  /*61d0*/  UMOV UR11, UR19 ;  /* 0x00000013000b7c82 */ /* 0x000fe20008000000 */
[----:B------:R-:W-:Y:S02]  /*61e0*/  ULEA UR5, UR6, UR29, 0x3 ;  /* 0x0000001d06057291 */ /* 0x000fe4000f8e18ff */
[----:B------:R1:W-:Y:S01]  /*61f0*/  @!UP0 UTMALDG.3D [UR16], [UR24], desc[UR36] ;  /* 0x00002410180085b4 */ /* 0x0003e20008011000 */
[----:B------:R-:W-:Y:S05]  /*6200*/  VOTEU.ALL UP0, P1 ;  /* 0x0000000000ff7886 */ /* 0x000fea0000800000 */
[----:B------:R1:W-:Y:S01]  /*6210*/  @!UP0 UTMALDG.3D [UR8], [UR24], desc[UR36] ;  /* 0x00002408180085b4 */ /* 0x0003e20008011000 */
[----:B------:R1:W-:Y:S01]  /*6220*/  @!P1 SYNCS.ARRIVE.TRANS64.RED.A0TR RZ, [UR7+0x40], R0 ;  /* 0x00004000ffff99a7 */ /* 0x0003e20008300407 */
[----:B------:R-:W-:Y:S01]  /*6230*/  SYNCS.ARRIVE.TRANS64.RED.A1T0 RZ, [UR4], RZ ;  /* 0x000000ffffff79a7 */ /* 0x000fe20008100404 */
[----:B------:R-:W2:Y:S02]  /*6240*/  SYNCS.PHASECHK.TRANS64.TRYWAIT P2, [UR5+0x58], R10 ;  /* 0x0000580aff0075a7 */ /* 0x000ea40008041105 */
[----:B-12---:R-:W-:Y:S05]  /*6250*/  @!P2 BRA `(.L_x_87) ;  /* 0x00000060006ca947 */ /* 0x006fea0003800000 */
.L_x_186:
[----:B------:R-:W-:Y:S01]  /*6260*/  @!P1 R2UR UR7, R6 ;  /* 0x00000000060792ca */ /* 0x000fe200000e0000 */
[----:B------:R-:W-:Y:S01]  /*6270*/  UIADD3 UR4, UPT, UPT, UR6, 0x1, URZ ;  /* 0x0000000106047890 */ /* 0x000fe2000fffe0ff */
[----:B------:R-:W-:Y:S01]  /*6280*/  @!P1 R2UR UR8, R8 ;  /* 0x00000000080892ca */ /* 0x000fe200000e0000 */
[----:B------:R-:W-:Y:S01]  /*6290*/  UIADD3 UR18, UPT, UPT, UR26, 0x10, URZ ;  /* 0x000000101a127890 */ /* 0x000fe2000fffe0ff */
[----:B------:R-:W-:Y:S01]  /*62a0*/  R2UR UR9, R93 ;  /* 0x000000005d0972ca */ /* 0x000fe200000e0000 */
[----:B------:R-:W-:Y:S01]  /*62b0*/  UISETP.NE.AND UP0, UPT, UR4, 0x3, UPT ;  /* 0x000000030400788c */ /* 0x000fe2000bf05270 */
[----:B-1----:R-:W-:Y:S01]  /*62c0*/  @!P1 IMAD.MOV.U32 R0, RZ, RZ, 0x1000 ;  /* 0x00001000ff009424 */ /* 0x002fe200078e00ff */
[----:B------:R-:W-:Y:S01]  /*62d0*/  UIADD3 UR17, UPT, UPT, UR5, 0x40, URZ ;  /* 0x0000004005117890 */ /* 0x000fe2000fffe0ff */
[----:B------:R-:W-:Y:S01]  /*62e0*/  VIADD R14, R14, 0x1 ;  /* 0x000000010e0e7836 */ /* 0x000fe20000000000 */
[----:B------:R-:W-:Y:S01]  /*62f0*/  USEL UR21, UR4, URZ, UP0 ;  /* 0x000000ff04157287 */ /* 0x000fe20008000000 */
[----:B------:R-:W-:Y:S01]  /*6300*/  UMOV UR36, 0x0 ;  /* 0x0000000000247882 */ /* 0x000fe20000000000 */
[----:B------:R-:W-:Y:S02]  /*6310*/  UMOV UR37, 0x10000000 ;  /* 0x1000000000257882 */ /* 0x000fe40000000000 */
[----:B------:R-:W-:Y:S01]  /*6320*/  IMAD.U32 R11, RZ, RZ, UR7 ;  /* 0x00000007ff0b7e24 */ /* 0x000fe2000f8e00ff */
[----:B------:R-:W-:Y:S01]  /*6330*/  USEL UR7, URZ, 0x1, UP0 ;  /* 0x00000001ff077887 */ /* 0x000fe20008000000 */
[----:B------:R-:W-:Y:S01]  /*6340*/  IMAD.U32 R10, RZ, RZ, UR8 ;  /* 0x00000008ff0a7e24 */ /* 0x000fe2000f8e00ff */
[----:B------:R-:W-:Y:S01]  /*6350*/  VOTEU.ALL UP0, P1 ;  /* 0x0000000000ff7886 */ /* 0x000fe20000800000 */
[----:B------:R-:W-:Y:S01]  /*6360*/  UMOV UR19, UR27 ;  /* 0x0000001b00137c82 */ /* 0x000fe20008000000 */
[----:B------:R-:W-:Y:S01]  /*6370*/  @!P1 R2UR UR25, R11 ;  /* 0x000000000b1992ca */ /* 0x000fe200000e0000 */
[----:B------:R-:W-:Y:S01]  /*6380*/  UMOV UR20, UR52 ;  /* 0x0000003400147c82 */ /* 0x000fe20008000000 */
[----:B------:R-:W-:Y:S01]  /*6390*/  @!P1 R2UR UR24, R10 ;  /* 0x000000000a1892ca */ /* 0x000fe200000e0000 */
[----:B------:R-:W-:Y:S01]  /*63a0*/  @!UP0 ULEA UR4, UR6, UR29, 0xc ;  /* 0x0000001d06048291 */ /* 0x000fe2000f8e60ff */
[----:B------:R-:W-:Y:S01]  /*63b0*/  LOP3.LUT R9, R9, UR7, RZ, 0x3c, !PT ;  /* 0x0000000709097c12 */ /* 0x000fe2000f8e3cff */
[----:B------:R-:W-:Y:S02]  /*63c0*/  @!UP0 UIADD3 UR10, UPT, UPT, UR26, 0x30, URZ ;  /* 0x000000301a0a8890 */ /* 0x000fe4000fffe0ff */
[----:B------:R-:W-:Y:S01]  /*63d0*/  @!UP0 UIADD3 UR16, UPT, UPT, UR4, 0x200, URZ ;  /* 0x0000020004108890 */ /* 0x000fe2000fffe0ff */
[----:B------:R-:W-:Y:S01]  /*63e0*/  SHF.L.U32 R6, R9, 0x1f, RZ ;  /* 0x0000001f09067819 */ /* 0x000fe200000006ff */
[----:B------:R-:W-:Y:S01]  /*63f0*/  @!UP0 UIADD3 UR8, UPT, UPT, UR4, 0xa00, URZ ;  /* 0x00000a0004088890 */ /* 0x000fe2000fffe0ff */
[----:B------:R-:W-:Y:S01]  /*6400*/  VOTEU.ALL UP0, P1 ;  /* 0x0000000000ff7886 */ /* 0x000fe20000800000 */
[----:B------:R-:W-:Y:S01]  /*6410*/  UPRMT UR6, UR9, 0x654, UR17 ;  /* 0x0000065409067896 */ /* 0x000fe20008000011 */
[----:B------:R-:W-:Y:S01]  /*6420*/  UMOV UR11, UR27 ;  /* 0x0000001b000b7c82 */ /* 0x000fe20008000000 */
[----:B------:R-:W-:Y:S03]  /*6430*/  UMOV UR12, UR52 ;  /* 0x00000034000c7c82 */ /* 0x000fe60008000000 */
[----:B------:R1:W-:Y:S01]  /*6440*/  @!UP0 UTMALDG.3D [UR16], [UR24], desc[UR36] ;  /* 0x00002410180085b4 */ /* 0x0003e20008011000 */
[----:B------:R-:W-:Y:S01]  /*6450*/  VOTEU.ALL UP0, P1 ;  /* 0x0000000000ff7886 */ /* 0x000fe20000800000 */
[----:B------:R-:W-:Y:S01]  /*6460*/  UMOV UR9, UR17 ;  /* 0x0000001100097c82 */ /* 0x000fe20008000000 */
[----:B------:R-:W-:Y:S03]  /*6470*/  ULEA UR4, UR21, UR29, 0x3 ;  /* 0x0000001d15047291 */ /* 0x000fe6000f8e18ff */
[----:B------:R1:W-:Y:S01]  /*6480*/  @!UP0 UTMALDG.3D [UR8], [UR24], desc[UR36] ;  /* 0x00002408180085b4 */ /* 0x0003e20008011000 */
[----:B------:R1:W-:Y:S01]  /*6490*/  @!P1 SYNCS.ARRIVE.TRANS64.RED.A0TR RZ, [UR5+0x40], R0 ;  /* 0x00004000ffff99a7 */ /* 0x0003e20008300405 */
[----:B------:R-:W-:Y:S04]  /*64a0*/  SYNCS.ARRIVE.TRANS64.RED.A1T0 RZ, [UR6], RZ ;  /* 0x000000ffffff79a7 */ /* 0x000fe80008100406 */
[----:B------:R-:W2:Y:S02]  /*64b0*/  SYNCS.PHASECHK.TRANS64.TRYWAIT P0, [UR4+0x58], R6 ;  /* 0x00005806ff0075a7 */ /* 0x000ea40008001104 */
[----:B-12---:R-:W-:Y:S05]  /*64c0*/  @!P0 BRA `(.L_x_88) ;  /* 0x0000005c00e88947 */ /* 0x006fea0003800000 */
.L_x_188:
[----:B------:R-:W-:Y:S01]  /*64d0*/  UIADD3 UR17, UPT, UPT, UR4, 0x40, URZ ;  /* 0x0000004004117890 */ /* 0x000fe2000fffe0ff */
[----:B-1----:R-:W-:Y:S01]  /*64e0*/  @!P1 IADD3 R6, P0, PT, R16, 0x980, RZ ;  /* 0x0000098010069810 */ /* 0x002fe20007f1e0ff */
[----:B------:R-:W-:Y:S01]  /*64f0*/  UPLOP3.LUT UP1, UPT, UPT, UPT, UPT, 0x80, 0x8 ;  /* 0x000000000008789c */ /* 0x000fe20003f2f070 */
[----:B------:R-:W-:Y:S01]  /*6500*/  R2UR UR9, R93 ;  /* 0x000000005d0972ca */ /* 0x000fe200000e0000 */
[----:B------:R-:W-:Y:S01]  /*6510*/  UMOV UR24, 0x0 ;  /* 0x0000000000187882 */ /* 0x000fe20000000000 */
[----:B------:R-:W-:Y:S01]  /*6520*/  @!P1 R2UR UR6, R6 ;  /* 0x00000000060692ca */ /* 0x000fe200000e0000 */
[----:B------:R-:W-:Y:S01]  /*6530*/  @!P1 IMAD.X R0, RZ, RZ, R17, P0 ;  /* 0x000000ffff009224 */ /* 0x000fe200000e0611 */
[----:B------:R-:W-:Y:S01]  /*6540*/  UMOV UR25, 0x10000000 ;  /* 0x1000000000197882 */ /* 0x000fe20000000000 */
[----:B------:R-:W-:Y:S01]  /*6550*/  UMOV UR20, UR52 ;  /* 0x0000003400147c82 */ /* 0x000fe20008000000 */
[----:B------:R-:W-:Y:S01]  /*6560*/  UMOV UR12, UR52 ;  /* 0x00000034000c7c82 */ /* 0x000fe20008000000 */
[----:B------:R-:W-:Y:S01]  /*6570*/  VOTEU.ALL UP0, P1 ;  /* 0x0000000000ff7886 */ /* 0x000fe20000800000 */
[----:B------:R-:W-:Y:S01]  /*6580*/  @!P1 R2UR UR5, R0 ;  /* 0x00000000000592ca */ /* 0x000fe200000e0000 */
[----:B------:R-:W-:Y:S01]  /*6590*/  UMOV UR52, UR30 ;  /* 0x0000001e00347c82 */ /* 0x000fe20008000000 */
[----:B------:R-:W-:Y:S02]  /*65a0*/  R2UR UR36, R95 ;  /* 0x000000005f2472ca */ /* 0x000fe400000e0000 */
[----:B------:R-:W-:Y:S01]  /*65b0*/  @!UP0 UIADD3 UR19, UPT, UPT, UR27, 0x40, URZ ;  /* 0x000000401b138890 */ /* 0x000fe2000fffe0ff */
[----:B------:R-:W-:Y:S01]  /*65c0*/  R2UR UR28, R100 ;  /* 0x00000000641c72ca */ /* 0x000fe200000e0000 */
[----:B------:R-:W-:Y:S01]  /*65d0*/  @!UP0 UIADD3 UR10, UPT, UPT, UR26, 0x30, URZ ;  /* 0x000000301a0a8890 */ /* 0x000fe2000fffe0ff */
[----:B------:R-:W-:Y:S01]  /*65e0*/  IMAD.U32 R10, RZ, RZ, UR6 ;  /* 0x00000006ff0a7e24 */ /* 0x000fe2000f8e00ff */
[----:B------:R-:W-:Y:S03]  /*65f0*/  ISETP.NE.AND P0, PT, R14, 0x2, PT ;  /* 0x000000020e00780c */ /* 0x000fe60003f05270 */
[----:B------:R-:W-:Y:S01]  /*6600*/  UMOV UR11, UR19 ;  /* 0x00000013000b7c82 */ /* 0x000fe20008000000 */
[----:B------:R-:W-:Y:S01]  /*6610*/  @!P1 R2UR UR6, R10 ;  /* 0x000000000a0692ca */ /* 0x000fe200000e0000 */
[----:B------:R-:W-:Y:S01]  /*6620*/  IMAD.U32 R11, RZ, RZ, UR5 ;  /* 0x00000005ff0b7e24 */ /* 0x000fe2000f8e00ff */
[----:B------:R-:W-:Y:S01]  /*6630*/  @!UP0 ULEA UR5, UR21, UR29, 0xc ;  /* 0x0000001d15058291 */ /* 0x000fe2000f8e60ff */
[----:B------:R-:W-:Y:S02]  /*6640*/  SEL R0, RZ, 0x1, P0 ;  /* 0x00000001ff007807 */ /* 0x000fe40000000000 */
[----:B------:R-:W-:Y:S01]  /*6650*/  SEL R14, R14, RZ, P0 ;  /* 0x000000ff0e0e7207 */ /* 0x000fe20000000000 */
[----:B------:R-:W-:Y:S01]  /*6660*/  @!UP0 UIADD3 UR16, UPT, UPT, UR5, 0x200, URZ ;  /* 0x0000020005108890 */ /* 0x000fe2000fffe0ff */
[----:B------:R-:W-:Y:S01]  /*6670*/  @!P1 R2UR UR7, R11 ;  /* 0x000000000b0792ca */ /* 0x000fe200000e0000 */
[----:B------:R-:W-:Y:S01]  /*6680*/  @!UP0 UIADD3 UR8, UPT, UPT, UR5, 0xa00, URZ ;  /* 0x00000a0005088890 */ /* 0x000fe2000fffe0ff */
[----:B------:R-:W-:Y:S01]  /*6690*/  LOP3.LUT R13, R13, R0, RZ, 0x3c, !PT ;  /* 0x000000000d0d7212 */ /* 0x000fe200078e3cff */
[----:B------:R-:W-:Y:S01]  /*66a0*/  VOTEU.ALL UP0, P1 ;  /* 0x0000000000ff7886 */ /* 0x000fe20000800000 */
[----:B------:R-:W-:Y:S03]  /*66b0*/  UPRMT UR5, UR9, 0x654, UR17 ;  /* 0x0000065409057896 */ /* 0x000fe60008000011 */
[----:B------:R-:W-:Y:S06]  /*66c0*/  UMOV UR9, UR17 ;  /* 0x0000001100097c82 */ /* 0x000fec0008000000 */
[----:B------:R1:W-:Y:S01]  /*66d0*/  @!UP0 UTMALDG.3D [UR16], [UR6], desc[UR24] ;  /* 0x00001810060085b4 */ /* 0x0003e20008011000 */
[----:B------:R-:W-:Y:S05]  /*66e0*/  VOTEU.ALL UP0, P1 ;  /* 0x0000000000ff7886 */ /* 0x000fea0000800000 */
[----:B------:R2:W-:Y:S01]  /*66f0*/  @!UP0 UTMALDG.3D [UR8], [UR6], desc[UR24] ;  /* 0x00001808060085b4 */ /* 0x0005e20008011000 */
[----:B------:R3:W-:Y:S01]  /*6700*/  @!P1 SYNCS.ARRIVE.TRANS64.RED.A0TR RZ, [UR4+0x40], R7 ;  /* 0x00004007ffff99a7 */ /* 0x0007e20008300404 */
[----:B------:R-:W-:Y:S02]  /*6710*/  UIADD3 UR4, UPT, UPT, UR21, 0x1, URZ ;  /* 0x0000000115047890 */ /* 0x000fe4000fffe0ff */
[----:B------:R-:W-:Y:S02]  /*6720*/  UIADD3 UR21, UPT, UPT, UR13, UR36, URZ ;  /* 0x000000240d157290 */ /* 0x000fe4000fffe0ff */
[----:B------:R-:W-:Y:S01]  /*6730*/  UISETP.NE.AND UP0, UPT, UR4, 0x3, UPT ;  /* 0x000000030400788c */ /* 0x000fe2000bf05270 */
[----:B------:R-:W-:Y:S03]  /*6740*/  SYNCS.ARRIVE.TRANS64.RED.A1T0 RZ, [UR5], RZ ;  /* 0x000000ffffff79a7 */ /* 0x000fe60008100405 */
[----:B------:R-:W-:Y:S06]  /*6750*/  USEL UR5, URZ, 0x1, UP0 ;  /* 0x00000001ff057887 */ /* 0x000fec0008000000 */
[----:B------:R-:W-:Y:S01]  /*6760*/  LOP3.LUT R15, R9, UR5, RZ, 0x3c, !PT ;  /* 0x00000005090f7c12 */ /* 0x000fe2000f8e3cff */
[----:B-1----:R-:W-:Y:S02]  /*6770*/  UIADD3 UR20, UPT, UPT, UR14, UR28, URZ ;  /* 0x0000001c0e147290 */ /* 0x002fe4000fffe0ff */
[----:B--2---:R-:W-:Y:S01]  /*6780*/  USEL UR12, UR4, URZ, UP0 ;  /* 0x000000ff040c7287 */ /* 0x004fe20008000000 */
[----:B------:R-:W-:Y:S11]  /*6790*/  BRA.U UP2, `(.L_x_89) ;  /* 0xffffffed02707547 */ /* 0x000ff6000b83ffff */
[----:B------:R-:W-:Y:S01]  /*67a0*/  UIADD3 UR29, UPT, UPT, UR29, 0x58, URZ ;  /* 0x000000581d1d7890 */ /* 0x000fe2000fffe0ff */
[----:B----4-:R-:W-:-:S03]  /*67b0*/  SHF.L.U32 R2, R15, 0x1f, RZ ;  /* 0x0000001f0f027819 */ /* 0x010fc600000006ff */
[----:B------:R-:W-:-:S09]  /*67c0*/  ULEA UR4, UR12, UR29, 0x3 ;  /* 0x0000001d0c047291 */ /* 0x000fd2000f8e18ff */
[----:B------:R-:W1:Y:S02]  /*67d0*/  SYNCS.PHASECHK.TRANS64.TRYWAIT P0, [UR4], R2 ;  /* 0x00000002ff0075a7 */ /* 0x000e640008001104 */
[----:B-1----:R-:W-:Y:S05]  /*67e0*/  @!P0 BRA `(.L_x_90) ;  /* 0x0000005c00388947 */ /* 0x002fea0003800000 */
.L_x_190:
        /* <DEDUP_REMOVED lines=9> */
.L_x_192:
[----:B------:R-:W-:-:S04]  /*6880*/  UIADD3 UR4, UPT, UPT, UR4, 0x1, URZ ;  /* 0x0000000104047890 */ /* 0x000fc8000fffe0ff */
[----:B------:R-:W-:-:S04]  /*6890*/  UISETP.NE.AND UP0, UPT, UR4, 0x3, UPT ;  /* 0x000000030400788c */ /* 0x000fc8000bf05270 */
[----:B------:R-:W-:Y:S02]  /*68a0*/  USEL UR5, URZ, 0x1, UP0 ;  /* 0x00000001ff057887 */ /* 0x000fe40008000000 */
[----:B------:R-:W-:-:S04]  /*68b0*/  USEL UR4, UR4, URZ, UP0 ;  /* 0x000000ff04047287 */ /* 0x000fc80008000000 */
[----:B------:R-:W-:Y:S01]  /*68c0*/  ULEA UR4, UR4, UR29, 0x3 ;  /* 0x0000001d04047291 */ /* 0x000fe2000f8e18ff */
[----:B-1----:R-:W-:-:S04]  /*68d0*/  LOP3.LUT R2, R15, UR5, RZ, 0x3c, !PT ;  /* 0x000000050f027c12 */ /* 0x002fc8000f8e3cff */
[----:B------:R-:W-:Y:S01]  /*68e0*/  SHF.L.U32 R2, R2, 0x1f, RZ ;  /* 0x0000001f02027819 */ /* 0x000fe200000006ff */
[----:B------:R-:W-:-:S07]  /*68f0*/  IMAD.U32 R0, RZ, RZ, UR4 ;  /* 0x00000004ff007e24 */ /* 0x000fce000f8e00ff */
.L_x_92:
[----:B-1----:R1:W2:Y:S02]  /*6900*/  SYNCS.PHASECHK.TRANS64.TRYWAIT P0, [R0+URZ], R2 ;  /* 0x00000002000075a7 */ /* 0x0022a400080011ff */
[----:B--2---:R-:W-:Y:S05]  /*6910*/  @!P0 NANOSLEEP.SYNCS 0x989680 ;  /* 0x009896800000895d */ /* 0x004fea0003900000 */
[----:B------:R-:W2:Y:S02]  /*6920*/  @!P0 SYNCS.PHASECHK.TRANS64 P0, [R0+URZ], R2 ;  /* 0x00000002000085a7 */ /* 0x000ea400080010ff */
[----:B--2---:R-:W-:Y:S05]  /*6930*/  @P0 EXIT ;  /* 0x000000000000094d */ /* 0x004fea0003800000 */
[----:B------:R-:W-:Y:S05]  /*6940*/  BRA `(.L_x_92) ;  /* 0xfffffffc00ec7947 */ /* 0x000fea000383ffff */
.L_x_78:
[----:B------:R-:W-:-:S06]  /*6950*/  UISETP.GE.AND UP0, UPT, UR19, 0x4, UPT ;  /* 0x000000041300788c */ /* 0x000fcc000bf06270 */
[----:B------:R-:W-:-:S13]  /*6960*/  PLOP3.LUT P0, PT, PT, PT, UP0, 0x80, 0x8 ;  /* 0x000000000008781c */ /* 0x000fda0003f0f008 */
[----:B------:R-:W-:Y:S05]  /*6970*/  @!P0 EXIT ;  /* 0x000000000000894d */ /* 0x000fea0003800000 */
[----:B------:R-:W-:Y:S01]  /*6980*/  BAR.SYNC.DEFER_BLOCKING 0x6, 0xa0 ;  /* 0x0182800000007b1d */ /* 0x000fe20000010000 */
[----:B------:R-:W-:Y:S01]  /*6990*/  R2UR UR4, R93 ;  /* 0x000000005d0472ca */ /* 0x000fe200000e0000 */
[C---:B------:R-:W-:Y:S01]  /*69a0*/  IMAD.SHL.U32 R87, R85.reuse, 0x10, RZ ;  /* 0x0000001055577824 */ /* 0x040fe200078e00ff */
[C---:B------:R-:W-:Y:S01]  /*69b0*/  LOP3.LUT R88, R90.reuse, 0x3, RZ, 0xc0, !PT ;  /* 0x000000035a587812 */ /* 0x040fe200078ec0ff */
[C---:B------:R-:W-:Y:S01]  /*69c0*/  IMAD.SHL.U32 R86, R85.reuse, 0x2, RZ ;  /* 0x0000000255567824 */ /* 0x040fe200078e00ff */
[----:B------:R-:W-:Y:S01]  /*69d0*/  CS2R R82, SRZ ;  /* 0x0000000000527805 */ /* 0x000fe2000001ff00 */
[----:B------:R-:W-:Y:S02]  /*69e0*/  UMOV UR43, 0x400 ;  /* 0x00000400002b7882 */ /* 0x000fe40000000000 */
[----:B------:R-:W1:Y:S01]  /*69f0*/  LDC.64 R76, c[0x0][0xc88] ;  /* 0x00032200ff4c7b82 */ /* 0x000e620000000a00 */
[----:B------:R-:W-:Y:S01]  /*6a00*/  IMAD.U32 R85, R85, 0x10000, RZ ;  /* 0x0001000055557824 */ /* 0x000fe200078e00ff */
[C---:B------:R-:W-:Y:S01]  /*6a10*/  LOP3.LUT R6, R87.reuse, 0x40, RZ, 0xc0, !PT ;  /* 0x0000004057067812 */ /* 0x040fe200078ec0ff */
[----:B------:R-:W-:Y:S01]  /*6a20*/  IMAD.SHL.U32 R2, R90, 0x200, RZ ;  /* 0x000002005a027824 */ /* 0x000fe200078e00ff */
[----:B------:R-:W-:Y:S01]  /*6a30*/  LOP3.LUT R3, R87, 0x1b0, RZ, 0xc0, !PT ;  /* 0x000001b057037812 */ /* 0x000fe200078ec0ff */
[----:B------:R-:W-:Y:S01]  /*6a40*/  IMAD.MOV.U32 R84, RZ, RZ, RZ ;  /* 0x000000ffff547224 */ /* 0x000fe200078e00ff */
[----:B------:R-:W-:Y:S01]  /*6a50*/  LOP3.LUT R85, R85, 0x200000, RZ, 0xc0, !PT ;  /* 0x0020000055557812 */ /* 0x000fe200078ec0ff */
[----:B------:R-:W-:Y:S01]  /*6a60*/  ULEA UR43, UR4, UR43, 0x18 ;  /* 0x0000002b042b7291 */ /* 0x000fe2000f8ec0ff */
[----:B------:R-:W2:Y:S01]  /*6a70*/  LDC.64 R78, c[0x0][0xc90] ;  /* 0x00032400ff4e7b82 */ /* 0x000ea20000000a00 */
[----:B------:R-:W3:Y:S01]  /*6a80*/  LDCU UR4, c[0x0][0x370] ;  /* 0x00006e00ff0477ac */ /* 0x000ee20008000800 */
[----:B------:R-:W-:Y:S01]  /*6a90*/  LOP3.LUT R86, R6, 0x8, R86, 0xf8, !PT ;  /* 0x0000000806567812 */ /* 0x000fe200078ef856 */
[----:B------:R-:W-:Y:S01]  /*6aa0*/  IMAD.MOV.U32 R81, RZ, RZ, RZ ;  /* 0x000000ffff517224 */ /* 0x000fe200078e00ff */
[----:B------:R-:W-:Y:S01]  /*6ab0*/  LOP3.LUT R2, R3, 0x200, R2, 0xf8, !PT ;  /* 0x0000020003027812 */ /* 0x000fe200078ef802 */
[----:B------:R-:W4:Y:S01]  /*6ac0*/  LDCU UR42, c[0x0][0xf0c] ;  /* 0x0001e180ff2a77ac */ /* 0x000f220008000800 */
[----:B------:R-:W-:-:S02]  /*6ad0*/  LOP3.LUT P0, RZ, R87, 0x40, RZ, 0xc0, !PT ;  /* 0x0000004057ff7812 */ /* 0x000fc4000780c0ff */
[----:B------:R-:W1:Y:S01]  /*6ae0*/  LDC.64 R74, c[0x0][0xcb0] ;  /* 0x00032c00ff4a7b82 */ /* 0x000e620000000a00 */
[----:B------:R-:W4:Y:S01]  /*6af0*/  LDS R0, [UR43+0x110] ;  /* 0x0001102bff007984 */ /* 0x000f220008000800 */
[----:B------:R-:W-:Y:S01]  /*6b00*/  LOP3.LUT R86, R2, R86, RZ, 0xfc, !PT ;  /* 0x0000005602567212 */ /* 0x000fe200078efcff */
[----:B------:R-:W1:Y:S01]  /*6b10*/  LDCU UR38, c[0x0][0xf30] ;  /* 0x0001e600ff2677ac */ /* 0x000e620008000800 */
[----:B------:R-:W1:Y:S04]  /*6b20*/  LDCU.64 UR40, c[0x0][0xf28] ;  /* 0x0001e500ff2877ac */ /* 0x000e680008000a00 */
[----:B------:R-:W1:Y:S01]  /*6b30*/  LDC.64 R72, c[0x0][0xca8] ;  /* 0x00032a00ff487b82 */ /* 0x000e620000000a00 */
[----:B---3--:R-:W-:Y:S01]  /*6b40*/  IMAD.U32 R94, RZ, RZ, UR4 ;  /* 0x00000004ff5e7e24 */ /* 0x008fe2000f8e00ff */
[----:B------:R-:W3:Y:S01]  /*6b50*/  LDCU.64 UR4, c[0x0][0xc88] ;  /* 0x00019100ff0477ac */ /* 0x000ee20008000a00 */
[----:B------:R-:W1:Y:S01]  /*6b60*/  LDCU.128 UR60, c[0x0][0xf10] ;  /* 0x0001e200ff3c77ac */ /* 0x000e620008000c00 */
[----:B------:R-:W1:Y:S01]  /*6b70*/  LDCU UR55, c[0x0][0x374] ;  /* 0x00006e80ff3777ac */ /* 0x000e620008000800 */
[----:B------:R-:W-:Y:S01]  /*6b80*/  UMOV UR54, 0x1 ;  /* 0x0000000100367882 */ /* 0x000fe20000000000 */
[----:B------:R-:W-:Y:S01]  /*6b90*/  UMOV UR44, URZ ;  /* 0x000000ff002c7c82 */ /* 0x000fe20008000000 */
[----:B------:R-:W-:Y:S01]  /*6ba0*/  UMOV UR53, URZ ;  /* 0x000000ff00357c82 */ /* 0x000fe20008000000 */
[----:B------:R-:W-:Y:S01]  /*6bb0*/  UMOV UR47, URZ ;  /* 0x000000ff002f7c82 */ /* 0x000fe20008000000 */
[----:B---3--:R-:W-:Y:S01]  /*6bc0*/  IMAD.U32 R92, RZ, RZ, UR4 ;  /* 0x00000004ff5c7e24 */ /* 0x008fe2000f8e00ff */
[----:B------:R-:W-:Y:S01]  /*6bd0*/  UIADD3 UR4, UPT, UPT, UR43, 0x200, URZ ;  /* 0x000002002b047890 */ /* 0x000fe2000fffe0ff */
[----:B------:R-:W-:-:S05]  /*6be0*/  IMAD.U32 R91, RZ, RZ, UR5 ;  /* 0x00000005ff5b7e24 */ /* 0x000fca000f8e00ff */
[----:B------:R-:W-:Y:S02]  /*6bf0*/  IMAD.U32 R102, RZ, RZ, UR4 ;  /* 0x00000004ff667e24 */ /* 0x000fe4000f8e00ff */
[----:B----4-:R-:W-:Y:S01]  /*6c00*/  IMAD.IADD R85, R0, 0x1, R85 ;  /* 0x0000000100557824 */ /* 0x010fe200078e0255 */
[----:B--2---:R-:W-:-:S07]  /*6c10*/  P2R R0, PR, RZ, 0x1 ;  /* 0x00000001ff007803 */ /* 0x004fce0000000000 */
.L_x_151:
[C---:B------:R-:W-:Y:S02]  /*6c20*/  LEA R0, R81.reuse, UR43, 0x3 ;  /* 0x0000002b51007c11 */ /* 0x040fe4000f8e18ff */
[----:B------:R-:W-:Y:S02]  /*6c30*/  SHF.L.U32 R2, R82, 0x1f, RZ ;  /* 0x0000001f52027819 */ /* 0x000fe400000006ff */
[----:B------:R-:W-:Y:S02]  /*6c40*/  LEA R4, R81, UR43, 0x4 ;  /* 0x0000002b51047c11 */ /* 0x000fe4000f8e20ff */
[----:B------:R-:W2:Y:S02]  /*6c50*/  SYNCS.PHASECHK.TRANS64.TRYWAIT P0, [R0+URZ+0x80], R2 ;  /* 0x00008002000075a7 */ /* 0x000ea400080011ff */
[----:B-12---:R-:W-:Y:S05]  /*6c60*/  @!P0 BRA `(.L_x_93) ;  /* 0x0000005800488947 */ /* 0x006fea0003800000 */
.L_x_193:
[----:B------:R-:W-:Y:S01]  /*6c70*/  R2UR UR7, R101 ;  /* 0x00000000650772ca */ /* 0x000fe200000e0000 */
[----:B------:R-:W3:Y:S01]  /*6c80*/  LDS.128 R4, [R4+0xf0] ;  /* 0x0000f00004047984 */ /* 0x000ee20000000c00 */
[----:B--2---:R-:W-:Y:S01]  /*6c90*/  VIADD R0, R0, 0x90 ;  /* 0x0000009000007836 */ /* 0x004fe20000000000 */
[----:B------:R-:W-:Y:S04]  /*6ca0*/  UISETP.GE.AND UP0, UPT, UR39, 0x1, UPT ;  /* 0x000000012700788c */ /* 0x000fe8000bf06270 */
[----:B------:R-:W-:Y:S01]  /*6cb0*/  PRMT R0, RZ, 0x654, R0 ;  /* 0x00000654ff007816 */ /* 0x000fe20000000000 */
[----:B------:R-:W-:Y:S01]  /*6cc0*/  @!PT LDS RZ, [RZ] ;  /* 0x00000000fffff984 */ /* 0x000fe20000000800 */
[----:B------:R-:W-:Y:S01]  /*6cd0*/  @!PT LDS RZ, [RZ] ;  /* 0x00000000fffff984 */ /* 0x000fe20000000800 */
[----:B------:R-:W-:Y:S01]  /*6ce0*/  @!PT LDS RZ, [RZ] ;  /* 0x00000000fffff984 */ /* 0x000fe20000000800 */
[----:B------:R-:W-:Y:S01]  /*6cf0*/  @!PT LDS RZ, [RZ] ;  /* 0x00000000fffff984 */ /* 0x000fe20000000800 */
[----:B------:R2:W-:Y:S06]  /*6d00*/  MEMBAR.ALL.CTA ;  /* 0x0000000000007992 */ /* 0x0005ec0000008000 */
[----:B--2---:R-:W2:Y:S02]  /*6d10*/  FENCE.VIEW.ASYNC.S ;  /* 0x00000000000073c6 */ /* 0x004ea40000000000 */
[----:B--2---:R2:W-:Y:S01]  /*6d20*/  SYNCS.ARRIVE.TRANS64.RED.A1T0 RZ, [R0+URZ], RZ ;  /* 0x000000ff00ff79a7 */ /* 0x0045e200081004ff */
[----:B---3--:R-:W-:Y:S11]  /*6d30*/  LOP3.LUT P0, RZ, R6, 0x1, RZ, 0xc0, !PT ;  /* 0x0000000106ff7812 */ /* 0x008ff6000780c0ff */
[----:B------:R-:W-:Y:S02]  /*6d40*/  @!UPT UIADD3 URZ, UPT, UPT, URZ, URZ, URZ ;  /* 0x000000fffffff290 */ /* 0x000fe4000fffe0ff */
[----:B------:R-:W-:Y:S01]  /*6d50*/  VOTEU.ANY UP1, P0 ;  /* 0x0000000000ff7886 */ /* 0x000fe20000020100 */
[----:B------:R-:W-:Y:S01]  /*6d60*/  PLOP3.LUT P0, PT, PT, PT, UP1, 0x80, 0x8 ;  /* 0x000000000008781c */ /* 0x000fe20003f0f018 */
[----:B------:R-:W-:Y:S06]  /*6d70*/  UP2UR UR4, UPR, URZ, 0x2 ;  /* 0x00000002ff047883 */ /* 0x000fec0008000000 */
[----:B------:R-:W-:Y:S06]  /*6d80*/  IMAD.U32 R103, RZ, RZ, UR4 ;  /* 0x00000004ff677e24 */ /* 0x000fec000f8e00ff */
[----:B------:R-:W-:Y:S02]  /*6d90*/  @P0 SHF.R.U32.HI R2, RZ, 0x10, R5 ;  /* 0x00000010ff020819 */ /* 0x000fe40000011605 */
[----:B------:R-:W-:Y:S02]  /*6da0*/  @P0 MOV R3, R4 ;  /* 0x0000000400030202 */ /* 0x000fe40000000f00 */
[----:B------:R-:W-:Y:S02]  /*6db0*/  @P0 R2UR UR4, R2 ;  /* 0x00000000020402ca */ /* 0x000fe400000e0000 */
[----:B------:R-:W-:Y:S02]  /*6dc0*/  @P0 LOP3.LUT R4, R5, 0xffff, RZ, 0xc0, !PT ;  /* 0x0000ffff05040812 */ /* 0x000fe400078ec0ff */
[----:B------:R-:W-:Y:S02]  /*6dd0*/  @P0 R2UR UR6, R3 ;  /* 0x00000000030602ca */ /* 0x000fe400000e0000 */
[----:B------:R-:W-:Y:S07]  /*6de0*/  @P0 R2UR UR5, R4 ;  /* 0x00000000040502ca */ /* 0x000fee00000e0000 */
[----:B------:R-:W-:Y:S02]  /*6df0*/  @UP1 UMOV UR7, UR4 ;  /* 0x0000000400071c82 */ /* 0x000fe40008000000 */
[----:B------:R-:W-:Y:S02]  /*6e00*/  IMAD.U32 R101, RZ, RZ, UR7 ;  /* 0x00000007ff657e24 */ /* 0x000fe4000f8e00ff */
[----:B------:R-:W-:Y:S02]  /*6e10*/  @UP1 UMOV UR37, UR6 ;  /* 0x0000000600251c82 */ /* 0x000fe40008000000 */
[----:B------:R-:W-:Y:S01]  /*6e20*/  @UP1 UMOV UR36, UR5 ;  /* 0x0000000500241c82 */ /* 0x000fe20008000000 */
[----:B--2---:R-:W-:Y:S05]  /*6e30*/  BRA.U !UP0, `(.L_x_94) ;  /* 0x0000000108d07547 */ /* 0x004fea000b800000 */
[----:B------:R-:W2:Y:S01]  /*6e40*/  LDCU UR13, c[0x0][0xf20] ;  /* 0x0001e400ff0d77ac */ /* 0x000ea20008000800 */
[----:B------:R-:W-:Y:S01]  /*6e50*/  R2UR UR12, R94 ;  /* 0x000000005e0c72ca */ /* 0x000fe200000e0000 */
[----:B-1----:R-:W-:Y:S02]  /*6e60*/  UIMAD.WIDE.U32 UR4, UR55, UR63, URZ ;  /* 0x0000003f370472a5 */ /* 0x002fe4000f8e00ff */
[----:B------:R-:W-:Y:S02]  /*6e70*/  UISETP.NE.AND UP0, UPT, UR62, 0x1, UPT ;  /* 0x000000013e00788c */ /* 0x000fe4000bf05270 */
[----:B------:R-:W-:Y:S02]  /*6e80*/  UIMAD.WIDE.U32 UR8, UR36, UR63, URZ ;  /* 0x0000003f240872a5 */ /* 0x000fe4000f8e00ff */
[----:B------:R-:W-:Y:S02]  /*6e90*/  UISETP.NE.AND UP1, UPT, UR42, 0x1, UPT ;  /* 0x000000012a00788c */ /* 0x000fe4000bf25270 */
[----:B------:R-:W-:Y:S04]  /*6ea0*/  UIMAD.WIDE.U32 UR10, UR37, UR60, URZ ;  /* 0x0000003c250a72a5 */ /* 0x000fe8000f8e00ff */
[----:B------:R-:W-:Y:S02]  /*6eb0*/  UIMAD.WIDE.U32 UR6, UR12, UR60, URZ ;  /* 0x0000003c0c0672a5 */ /* 0x000fe4000f8e00ff */
[----:B------:R-:W-:Y:S01]  /*6ec0*/  UISETP.NE.AND UP2, UPT, UR39, 0x1, UPT ;  /* 0x000000012700788c */ /* 0x000fe2000bf45270 */
[----:B------:R-:W-:Y:S02]  /*6ed0*/  UMOV UR4, UR5 ;  /* 0x0000000500047c82 */ /* 0x000fe40008000000 */
[----:B--2---:R-:W-:Y:S03]  /*6ee0*/  USHF.R.U32.HI UR5, URZ, UR13, UR4 ;  /* 0x0000000dff057299 */ /* 0x004fe60008011604 */
[----:B------:R-:W-:Y:S02]  /*6ef0*/  UMOV UR4, UR7 ;  /* 0x0000000700047c82 */ /* 0x000fe40008000000 */
[----:B------:R-:W-:Y:S02]  /*6f00*/  USHF.R.U32.HI UR7, URZ, UR61, UR4 ;  /* 0x0000003dff077299 */ /* 0x000fe40008011604 */
[----:B------:R-:W-:Y:S02]  /*6f10*/  USEL UR4, UR55, UR5, !UP0 ;  /* 0x0000000537047287 */ /* 0x000fe4000c000000 */
[----:B------:R-:W-:Y:S01]  /*6f20*/  USEL UR7, UR12, UR7, !UP1 ;  /* 0x000000070c077287 */ /* 0x000fe2000c800000 */
[----:B------:R-:W-:Y:S01]  /*6f30*/  UMOV UR5, UR9 ;  /* 0x0000000900057c82 */ /* 0x000fe20008000000 */
[----:B------:R-:W-:Y:S02]  /*6f40*/  UIMAD.WIDE.U32 UR8, UR4, UR40, URZ ;  /* 0x00000028040872a5 */ /* 0x000fe4000f8e00ff */
[----:B------:R-:W-:Y:S03]  /*6f50*/  USHF.R.U32.HI UR6, URZ, UR13, UR5 ;  /* 0x0000000dff067299 */ /* 0x000fe60008011605 */
[----:B------:R-:W-:Y:S01]  /*6f60*/  UMOV UR5, UR11 ;  /* 0x0000000b00057c82 */ /* 0x000fe20008000000 */
[----:B------:R-:W-:Y:S02]  /*6f70*/  UIMAD.WIDE.U32 UR10, UR7, UR40, URZ ;  /* 0x00000028070a72a5 */ /* 0x000fe4000f8e00ff */
[----:B------:R-:W-:Y:S02]  /*6f80*/  USEL UR6, UR36, UR6, !UP0 ;  /* 0x0000000624067287 */ /* 0x000fe4000c000000 */
[----:B------:R-:W-:Y:S01]  /*6f90*/  USHF.R.U32.HI UR5, URZ, UR61, UR5 ;  /* 0x0000003dff057299 */ /* 0x000fe20008011605 */
[----:B------:R-:W-:Y:S02]  /*6fa0*/  UMOV UR8, UR9 ;  /* 0x0000000900087c82 */ /* 0x000fe40008000000 */
[----:B------:R-:W-:Y:S01]  /*6fb0*/  UMOV UR10, UR11 ;  /* 0x0000000b000a7c82 */ /* 0x000fe20008000000 */
[----:B------:R-:W-:Y:S02]  /*6fc0*/  @UP2 USHF.R.U32.HI UR4, URZ, UR41, UR8 ;  /* 0x00000029ff042299 */ /* 0x000fe40008011608 */
[----:B------:R-:W-:Y:S02]  /*6fd0*/  @UP2 USHF.R.U32.HI UR7, URZ, UR41, UR10 ;  /* 0x00000029ff072299 */ /* 0x000fe4000801160a */
[----:B------:R-:W-:Y:S02]  /*6fe0*/  UIMAD UR4, UR39, UR4, URZ ;  /* 0x00000004270472a4 */ /* 0x000fe4000f8e02ff */
[----:B------:R-:W-:Y:S02]  /*6ff0*/  UIMAD.WIDE.U32 UR10, UR6, UR40, URZ ;  /* 0x00000028060a72a5 */ /* 0x000fe4000f8e00ff */
[----:B------:R-:W-:Y:S02]  /*7000*/  USEL UR5, UR37, UR5, !UP1 ;  /* 0x0000000525057287 */ /* 0x000fe4000c800000 */
[----:B------:R-:W-:Y:S02]  /*7010*/  UIMAD UR8, UR39, UR7, URZ ;  /* 0x00000007270872a4 */ /* 0x000fe4000f8e02ff */
[----:B------:R-:W-:Y:S03]  /*7020*/  UISETP.GE.AND UP0, UPT, UR6, UR4, UPT ;  /* 0x000000040600728c */ /* 0x000fe6000bf06270 */
[----:B------:R-:W-:Y:S01]  /*7030*/  UMOV UR4, UR11 ;  /* 0x0000000b00047c82 */ /* 0x000fe20008000000 */
[----:B------:R-:W-:Y:S02]  /*7040*/  UISETP.GE.OR UP0, UPT, UR5, UR8, UP0 ;  /* 0x000000080500728c */ /* 0x000fe40008706670 */
[----:B------:R-:W-:Y:S02]  /*7050*/  USHF.R.U32.HI UR4, URZ, UR41, UR4 ;  /* 0x00000029ff047299 */ /* 0x000fe40008011604 */
[----:B------:R-:W-:Y:S02]  /*7060*/  UIMAD.WIDE.U32 UR8, UR5, UR40, URZ ;  /* 0x00000028050872a5 */ /* 0x000fe4000f8e00ff */
[----:B------:R-:W-:Y:S02]  /*7070*/  USEL UR11, UR6, UR4, !UP2 ;  /* 0x00000004060b7287 */ /* 0x000fe4000d000000 */
[----:B------:R-:W-:Y:S02]  /*7080*/  UIADD3 UR8, UPT, UPT, -UR5, URZ, URZ ;  /* 0x000000ff05087290 */ /* 0x000fe4000fffe1ff */
[----:B------:R-:W-:Y:S01]  /*7090*/  UIADD3 UR10, UPT, UPT, -UR11, URZ, URZ ;  /* 0x000000ff0b0a7290 */ /* 0x000fe2000fffe1ff */
[----:B------:R-:W-:Y:S01]  /*70a0*/  @!UP0 UMOV UR4, UR9 ;  /* 0x0000000900048c82 */ /* 0x000fe20008000000 */
[----:B------:R-:W-:Y:S02]  /*70b0*/  UIADD3 UR9, UPT, UPT, -UR6, URZ, URZ ;  /* 0x000000ff06097290 */ /* 0x000fe4000fffe1ff */
[----:B------:R-:W-:Y:S02]  /*70c0*/  @!UP0 USHF.R.U32.HI UR4, URZ, UR41, UR4 ;  /* 0x00000029ff048299 */ /* 0x000fe40008011604 */
[----:B------:R-:W-:Y:S02]  /*70d0*/  UIMAD UR10, UR39, UR10, UR6 ;  /* 0x0000000a270a72a4 */ /* 0x000fe4000f8e0206 */
[----:B------:R-:W-:Y:S04]  /*70e0*/  @!UP0 USEL UR4, UR5, UR4, !UP2 ;  /* 0x0000000405048287 */ /* 0x000fe8000d000000 */
[----:B------:R-:W-:Y:S02]  /*70f0*/  @!UP0 UIMAD UR10, UR7, UR10, UR4 ;  /* 0x0000000a070a82a4 */ /* 0x000fe4000f8e0204 */
[----:B------:R-:W-:Y:S02]  /*7100*/  @!UP0 UIADD3 UR11, UPT, UPT, UR11, -UR4, URZ ;  /* 0x800000040b0b8290 */ /* 0x000fe4000fffe0ff */
[----:B------:R-:W-:Y:S02]  /*7110*/  UIMAD UR7, UR42, UR8, UR37 ;  /* 0x000000082a0772a4 */ /* 0x000fe4000f8e0225 */
[----:B------:R-:W-:Y:S02]  /*7120*/  @!UP0 UIMAD UR6, UR11, UR39, UR5 ;  /* 0x000000270b0682a4 */ /* 0x000fe4000f8e0205 */
[----:B------:R-:W-:Y:S01]  /*7130*/  UIMAD UR4, UR62, UR9, UR36 ;  /* 0x000000093e0472a4 */ /* 0x000fe2000f8e0224 */
[----:B------:R-:W-:Y:S02]  /*7140*/  @!UP0 UMOV UR5, UR10 ;  /* 0x0000000a00058c82 */ /* 0x000fe40008000000 */
[----:B------:R-:W-:Y:S02]  /*7150*/  UIMAD UR37, UR5, UR42, UR7 ;  /* 0x0000002a052572a4 */ /* 0x000fe4000f8e0207 */
[----:B------:R-:W-:Y:S11]  /*7160*/  UIMAD UR36, UR6, UR62, UR4 ;  /* 0x0000003e062472a4 */ /* 0x000ff6000f8e0204 */
[----:B------:R-:W-:Y:S01]  /*7170*/  @!UPT UIADD3 URZ, UPT, UPT, URZ, URZ, URZ ;  /* 0x000000fffffff290 */ /* 0x000fe2000fffe0ff */
.L_x_94:
[----:B-1----:R-:W-:Y:S01]  /*7180*/  UISETP.NE.AND UP0, UPT, UR38, 0x1, UPT ;  /* 0x000000012600788c */ /* 0x002fe2000bf05270 */
[----:B------:R-:W-:Y:S01]  /*7190*/  R2UR UR11, R102 ;  /* 0x00000000660b72ca */ /* 0x000fe200000e0000 */
[----:B------:R-:W-:Y:S01]  /*71a0*/  USHF.L.U32 UR50, UR20, 0x7, URZ ;  /* 0x0000000714327899 */ /* 0x000fe200080006ff */
[----:B------:R-:W-:Y:S01]  /*71b0*/  IADD3 R81, PT, PT, R81, 0x1, RZ ;  /* 0x0000000151517810 */ /* 0x000fe20007ffe0ff */
[----:B------:R-:W-:Y:S07]  /*71c0*/  USHF.L.U32 UR49, UR21, 0x6, URZ ;  /* 0x0000000615317899 */ /* 0x000fee00080006ff */
[----:B------:R-:W1:Y:S01]  /*71d0*/  @!UP0 LDCU.128 UR12, c[0x0][0xf10] ;  /* 0x0001e200ff0c87ac */ /* 0x000e620008000c00 */
[----:B------:R-:W2:Y:S01]  /*71e0*/  @!UP0 LDCU UR5, c[0x0][0xf0c] ;  /* 0x0001e180ff0587ac */ /* 0x000ea20008000800 */
[----:B------:R-:W3:Y:S01]  /*71f0*/  @!UP0 LDCU UR10, c[0x0][0xf20] ;  /* 0x0001e400ff0a87ac */ /* 0x000ee20008000800 */
[----:B-1----:R-:W-:Y:S02]  /*7200*/  UIMAD.WIDE.U32 UR8, UR37, UR12, URZ ;  /* 0x0000000c250872a5 */ /* 0x002fe4000f8e00ff */
[----:B------:R-:W-:Y:S02]  /*7210*/  UIMAD.WIDE.U32 UR6, UR36, UR15, URZ ;  /* 0x0000000f240672a5 */ /* 0x000fe4000f8e00ff */
[----:B------:R-:W-:Y:S03]  /*7220*/  @!UP0 UISETP.NE.AND UP1, UPT, UR14, 0x1, UPT ;  /* 0x000000010e00888c */ /* 0x000fe6000bf25270 */
[----:B------:R-:W-:Y:S01]  /*7230*/  @!UP0 UMOV UR4, UR9 ;  /* 0x0000000900048c82 */ /* 0x000fe20008000000 */
[----:B--2---:R-:W-:Y:S02]  /*7240*/  @!UP0 UISETP.NE.AND UP2, UPT, UR5, 0x1, UPT ;  /* 0x000000010500888c */ /* 0x004fe4000bf45270 */
[----:B------:R-:W-:Y:S01]  /*7250*/  @!UP0 USHF.R.U32.HI UR4, URZ, UR13, UR4 ;  /* 0x0000000dff048299 */ /* 0x000fe20008011604 */
[----:B------:R-:W-:Y:S02]  /*7260*/  @!UP0 UMOV UR6, UR7 ;  /* 0x0000000700068c82 */ /* 0x000fe40008000000 */
[----:B---3--:R-:W-:Y:S02]  /*7270*/  @!UP0 USHF.R.U32.HI UR6, URZ, UR10, UR6 ;  /* 0x0000000aff068299 */ /* 0x008fe40008011606 */
[----:B------:R-:W-:Y:S02]  /*7280*/  @!UP0 USEL UR7, UR37, UR4, !UP2 ;  /* 0x0000000425078287 */ /* 0x000fe4000d000000 */
[----:B------:R-:W-:Y:S04]  /*7290*/  @!UP0 USEL UR6, UR36, UR6, !UP1 ;  /* 0x0000000624068287 */ /* 0x000fe8000c800000 */
[----:B------:R-:W-:Y:S02]  /*72a0*/  @!UP0 UIADD3 UR4, UPT, UPT, -UR7, UR6, URZ ;  /* 0x0000000607048290 */ /* 0x000fe4000fffe1ff */
[----:B------:R-:W-:Y:S02]  /*72b0*/  @!UP0 UIADD3 UR6, UPT, UPT, UR7, -UR6, URZ ;  /* 0x8000000607068290 */ /* 0x000fe4000fffe0ff */
[----:B------:R-:W-:Y:S02]  /*72c0*/  @!UP0 UIMAD UR37, UR4, UR5, UR37 ;  /* 0x00000005042582a4 */ /* 0x000fe4000f8e0225 */
[----:B------:R-:W-:Y:S02]  /*72d0*/  @!UP0 UIMAD UR36, UR6, UR14, UR36 ;  /* 0x0000000e062482a4 */ /* 0x000fe4000f8e0224 */
[----:B------:R-:W-:Y:S09]  /*72e0*/  ULOP3.LUT UP0, URZ, UR11, 0x90, URZ, 0xc0, !UPT ;  /* 0x000000900bff7892 */ /* 0x000ff2000f80c0ff */
[----:B------:R-:W-:Y:S05]  /*72f0*/  BRA.U !UP0, `(.L_x_95) ;  /* 0x00000001087c7547 */ /* 0x000fea000b800000 */
[----:B------:R-:W1:Y:S01]  /*7300*/  LDCU.64 UR8, c[0x4][0x80] ;  /* 0x01001000ff0877ac */ /* 0x000e620008000a00 */
[----:B------:R-:W-:Y:S01]  /*7310*/  MOV R2, 0x0 ;  /* 0x0000000000027802 */ /* 0x000fe20000000f00 */
[----:B------:R-:W-:Y:S02]  /*7320*/  HFMA2 R12, -RZ, RZ, 0, 5.9604644775390625e-08 ;  /* 0x00000001ff0c7431 */ /* 0x000fe400000001ff */
[----:B------:R-:W-:Y:S01]  /*7330*/  IMAD.MOV.U32 R8, RZ, RZ, 0x70 ;  /* 0x00000070ff087424 */ /* 0x000fe200078e00ff */
[----:B------:R2:W3:Y:S01]  /*7340*/  LDC.64 R14, c[0x4][R2] ;  /* 0x01000000020e7b82 */ /* 0x0004e20000000a00 */
[----:B------:R-:W4:Y:S01]  /*7350*/  LDCU.64 UR6, c[0x4][0x88] ;  /* 0x01001100ff0677ac */ /* 0x000f220008000a00 */
[----:B------:R-:W-:Y:S01]  /*7360*/  IMAD.MOV.U32 R13, RZ, RZ, RZ ;  /* 0x000000ffff0d7224 */ /* 0x000fe200078e00ff */
[----:B------:R-:W2:Y:S01]  /*7370*/  LDCU.64 UR4, c[0x4][0x8] ;  /* 0x01000100ff0477ac */ /* 0x000ea20008000a00 */
[----:B-1----:R-:W-:Y:S01]  /*7380*/  MOV R5, UR9 ;  /* 0x0000000900057c02 */ /* 0x002fe20008000f00 */
[----:B------:R-:W-:Y:S01]  /*7390*/  IMAD.U32 R4, RZ, RZ, UR8 ;  /* 0x00000008ff047e24 */ /* 0x000fe2000f8e00ff */
[----:B----4-:R-:W-:Y:S01]  /*73a0*/  MOV R7, UR7 ;  /* 0x0000000700077c02 */ /* 0x010fe20008000f00 */
[----:B------:R-:W-:Y:S01]  /*73b0*/  IMAD.U32 R6, RZ, RZ, UR6 ;  /* 0x00000006ff067e24 */ /* 0x000fe2000f8e00ff */
[----:B--2---:R-:W-:Y:S01]  /*73c0*/  MOV R11, UR5 ;  /* 0x00000005000b7c02 */ /* 0x004fe20008000f00 */
[----:B------:R-:W-:Y:S02]  /*73d0*/  IMAD.U32 R10, RZ, RZ, UR4 ;  /* 0x00000004ff0a7e24 */ /* 0x000fe4000f8e00ff */
[----:B------:R-:W-:Y:S07]  /*73e0*/  LEPC R20, `(.L_x_96) ;  /* 0x000000001014794e */ /* 0x000fee0000000000 */
[----:B---3-5:R-:W-:Y:S05]  /*73f0*/  CALL.ABS.NOINC R14 ;  /* 0x000000000e007343 */ /* 0x028fea0003c00000 */
.L_x_96:
[----:B------:R-:W1:Y:S01]  /*7400*/  LDCU.64 UR8, c[0x4][0x80] ;  /* 0x01001000ff0877ac */ /* 0x000e620008000a00 */
[----:B------:R-:W2:Y:S01]  /*7410*/  LDC.64 R2, c[0x4][R2] ;  /* 0x0100000002027b82 */ /* 0x000ea20000000a00 */
[----:B------:R-:W-:Y:S02]  /*7420*/  HFMA2 R12, -RZ, RZ, 0, 5.9604644775390625e-08 ;  /* 0x00000001ff0c7431 */ /* 0x000fe400000001ff */
[----:B------:R-:W-:Y:S02]  /*7430*/  IMAD.MOV.U32 R8, RZ, RZ, 0x70 ;  /* 0x00000070ff087424 */ /* 0x000fe400078e00ff */
[----:B------:R-:W-:Y:S01]  /*7440*/  IMAD.MOV.U32 R13, RZ, RZ, RZ ;  /* 0x000000ffff0d7224 */ /* 0x000fe200078e00ff */
[----:B------:R-:W3:Y:S01]  /*7450*/  LDCU.64 UR6, c[0x4][0x88] ;  /* 0x01001100ff0677ac */ /* 0x000ee20008000a00 */
[----:B------:R-:W4:Y:S01]  /*7460*/  LDCU.64 UR4, c[0x4][0x8] ;  /* 0x01000100ff0477ac */ /* 0x000f220008000a00 */
[----:B-1----:R-:W-:Y:S02]  /*7470*/  MOV R4, UR8 ;  /* 0x0000000800047c02 */ /* 0x002fe40008000f00 */
[----:B------:R-:W-:Y:S02]  /*7480*/  MOV R5, UR9 ;  /* 0x0000000900057c02 */ /* 0x000fe40008000f00 */
[----:B---3--:R-:W-:Y:S01]  /*7490*/  MOV R7, UR7 ;  /* 0x0000000700077c02 */ /* 0x008fe20008000f00 */
[----:B------:R-:W-:Y:S01]  /*74a0*/  IMAD.U32 R6, RZ, RZ, UR6 ;  /* 0x00000006ff067e24 */ /* 0x000fe2000f8e00ff */
[----:B----4-:R-:W-:Y:S01]  /*74b0*/  MOV R11, UR5 ;  /* 0x00000005000b7c02 */ /* 0x010fe20008000f00 */
[----:B------:R-:W-:Y:S02]  /*74c0*/  IMAD.U32 R10, RZ, RZ, UR4 ;  /* 0x00000004ff0a7e24 */ /* 0x000fe4000f8e00ff */
[----:B------:R-:W-:Y:S07]  /*74d0*/  LEPC R20, `(.L_x_95) ;  /* 0x000000001014794e */ /* 0x000fee0000000000 */
[----:B--2---:R-:W-:Y:S05]  /*74e0*/  CALL.ABS.NOINC R2 ;  /* 0x0000000002007343 */ /* 0x004fea0003c00000 */
.L_x_95:
[----:B------:R-:W-:Y:S02]  /*74f0*/  R2UR UR5, R92 ;  /* 0x000000005c0572ca */ /* 0x000fe400000e0000 */
[----:B------:R-:W-:Y:S02]  /*7500*/  R2UR UR4, R91 ;  /* 0x000000005b0472ca */ /* 0x000fe400000e0000 */
[C---:B------:R-:W-:Y:S02]  /*7510*/  ISETP.NE.U32.AND P1, PT, R78.reuse, RZ, PT ;  /* 0x000000ff4e00720c */ /* 0x040fe40003f25070 */
[----:B------:R-:W-:Y:S02]  /*7520*/  ISETP.NE.U32.AND P4, PT, R78, RZ, PT ;  /* 0x000000ff4e00720c */ /* 0x000fe40003f85070 */
[C---:B------:R-:W-:Y:S02]  /*7530*/  ISETP.NE.AND.EX P1, PT, R79.reuse, RZ, PT, P1 ;  /* 0x000000ff4f00720c */ /* 0x040fe40003f25310 */
[----:B------:R-:W-:Y:S02]  /*7540*/  ISETP.NE.U32.AND P5, PT, R74, RZ, PT ;  /* 0x000000ff4a00720c */ /* 0x000fe40003fa5070 */
[----:B------:R-:W-:Y:S02]  /*7550*/  PLOP3.LUT P2, PT, PT, PT, PT, 0x8, 0x80 ;  /* 0x000000000080781c */ /* 0x000fe40003f4e170 */
[----:B------:R-:W-:Y:S02]  /*7560*/  ISETP.NE.U32.AND P0, PT, RZ, UR5, PT ;  /* 0x00000005ff007c0c */ /* 0x000fe4000bf05070 */
[----:B------:R-:W-:Y:S02]  /*7570*/  ISETP.NE.U32.AND P3, PT, RZ, UR5, PT ;  /* 0x00000005ff007c0c */ /* 0x000fe4000bf65070 */
[----:B------:R-:W-:Y:S02]  /*7580*/  ISETP.NE.AND.EX P0, PT, RZ, UR4, PT, P0 ;  /* 0x00000004ff007c0c */ /* 0x000fe4000bf05300 */
[----:B------:R-:W-:Y:S02]  /*7590*/  ISETP.NE.AND.EX P3, PT, RZ, UR4, PT, P3 ;  /* 0x00000004ff007c0c */ /* 0x000fe4000bf65330 */
[----:B------:R-:W-:Y:S02]  /*75a0*/  ISETP.NE.AND.EX P4, PT, R79, RZ, P0, P4 ;  /* 0x000000ff4f00720c */ /* 0x000fe40000785340 */
[----:B------:R-:W-:Y:S11]  /*75b0*/  ISETP.NE.AND.EX P5, PT, R75, RZ, PT, P5 ;  /* 0x000000ff4b00720c */ /* 0x000ff60003fa5350 */
[----:B------:R-:W-:Y:S01]  /*75c0*/  @!P4 PLOP3.LUT P2, PT, P1, PT, PT, 0x80, 0x8 ;  /* 0x000000000008c81c */ /* 0x000fe20000f4f070 */
[----:B------:R-:W-:Y:S01]  /*75d0*/  @!UPT UIADD3 URZ, UPT, UPT, URZ, URZ, URZ ;  /* 0x000000fffffff290 */ /* 0x000fe2000fffe0ff */
[----:B------:R-:W-:Y:S11]  /*75e0*/  @!P1 BRA `(.L_x_97) ;  /* 0x0000000000309947 */ /* 0x000ff60003800000 */
[----:B------:R-:W-:Y:S01]  /*75f0*/  ISETP.NE.U32.AND P0, PT, R76, RZ, PT ;  /* 0x000000ff4c00720c */ /* 0x000fe20003f05070 */
[----:B------:R-:W1:Y:S01]  /*7600*/  LDCU.64 UR4, c[0x0][0x358] ;  /* 0x00006b00ff0477ac */ /* 0x000e620008000a00 */
[----:B------:R-:W-:Y:S02]  /*7610*/  IMAD.MOV.U32 R89, RZ, RZ, 0x1 ;  /* 0x00000001ff597424 */ /* 0x000fe400078e00ff */
[----:B------:R-:W-:Y:S11]  /*7620*/  ISETP.NE.AND.EX P0, PT, R77, RZ, PT, P0 ;  /* 0x000000ff4d00720c */ /* 0x000ff60003f05300 */
[----:B------:R-:W-:Y:S02]  /*7630*/  @!UPT UIADD3 URZ, UPT, UPT, URZ, URZ, URZ ;  /* 0x000000fffffff290 */ /* 0x000fe4000fffe0ff */
[----:B------:R-:W2:Y:S01]  /*7640*/  @P0 LDC.64 R2, c[0x0][0xc88] ;  /* 0x00032200ff020b82 */ /* 0x000ea20000000a00 */
[----:B------:R-:W-:Y:S04]  /*7650*/  @P0 IMAD R0, R78, UR52, RZ ;  /* 0x000000344e000c24 */ /* 0x000fe8000f8e02ff */
[----:B--2---:R-:W-:Y:S04]  /*7660*/  @P0 IMAD.WIDE R2, R0, 0x4, R2 ;  /* 0x0000000400020825 */ /* 0x004fe800078e0202 */
[----:B------:R-:W-:Y:S01]  /*7670*/  HFMA2 R0, -RZ, RZ, 0, 5.9604644775390625e-08 ;  /* 0x00000001ff007431 */ /* 0x000fe200000001ff */
[----:B-1---5:R1:W5:Y:S04]  /*7680*/  @P0 LDG.E R45, desc[UR4][R2.64] ;  /* 0x00000004022d0981 */ /* 0x022368000c1e1900 */
[----:B------:R-:W-:Y:S01]  /*7690*/  @!P0 PRMT R89, R0, 0x7610, R89 ;  /* 0x0000761000598816 */ /* 0x000fe20000000059 */
[----:B-1----:R-:W2:Y:S06]  /*76a0*/  @!P0 LDC R45, c[0x0][0xc80] ;  /* 0x00032000ff2d8b82 */ /* 0x002eac0000000800 */
.L_x_97:
[----:B------:R-:W-:Y:S05]  /*76b0*/  @!P5 BRA `(.L_x_98) ;  /* 0x000000000024d947 */ /* 0x000fea0003800000 */
[----:B------:R-:W-:Y:S01]  /*76c0*/  ISETP.NE.U32.AND P0, PT, R72, RZ, PT ;  /* 0x000000ff4800720c */ /* 0x000fe20003f05070 */
[----:B------:R-:W1:Y:S03]  /*76d0*/  LDCU.64 UR4, c[0x0][0x358] ;  /* 0x00006b00ff0477ac */ /* 0x000e660008000a00 */
[----:B------:R-:W-:Y:S11]  /*76e0*/  ISETP.NE.AND.EX P0, PT, R73, RZ, PT, P0 ;  /* 0x000000ff4900720c */ /* 0x000ff60003f05300 */
[----:B------:R-:W-:Y:S02]  /*76f0*/  @!UPT UIADD3 URZ, UPT, UPT, URZ, URZ, URZ ;  /* 0x000000fffffff290 */ /* 0x000fe4000fffe0ff */
[----:B------:R-:W3:Y:S01]  /*7700*/  @P0 LDC.64 R2, c[0x0][0xca8] ;  /* 0x00032a00ff020b82 */ /* 0x000ee20000000a00 */
[----:B------:R-:W-:Y:S04]  /*7710*/  @P0 IMAD R0, R74, UR52, RZ ;  /* 0x000000344a000c24 */ /* 0x000fe8000f8e02ff */
[----:B---3--:R-:W-:Y:S05]  /*7720*/  @P0 IMAD.WIDE R2, R0, 0x4, R2 ;  /* 0x0000000400020825 */ /* 0x008fea00078e0202 */
[----:B-1---5:R1:W5:Y:S02]  /*7730*/  @P0 LDG.E R43, desc[UR4][R2.64] ;  /* 0x00000004022b0981 */ /* 0x022364000c1e1900 */
[----:B-1----:R-:W3:Y:S02]  /*7740*/  @!P0 LDC R43, c[0x0][0xca0] ;  /* 0x00032800ff2b8b82 */ /* 0x002ee40000000800 */
.L_x_98:
[----:B--2--5:R-:W-:Y:S01]  /*7750*/  FSETP.NEU.AND P0, PT, R45, RZ, PT ;  /* 0x000000ff2d00720b */ /* 0x024fe20003f0d000 */
[----:B------:R-:W-:Y:S01]  /*7760*/  ULOP3.LUT UR4, UR54, 0x1, URZ, 0x3c, !UPT ;  /* 0x0000000136047892 */ /* 0x000fe2000f8e3cff */
[----:B------:R-:W-:Y:S01]  /*7770*/  SEL R4, RZ, 0xffffffff, P3 ;  /* 0xffffffffff047807 */ /* 0x000fe20001800000 */
[----:B------:R-:W-:Y:S01]  /*7780*/  IMAD.U32 R51, RZ, RZ, UR44 ;  /* 0x0000002cff337e24 */ /* 0x000fe2000f8e00ff */
[----:B------:R-:W-:Y:S01]  /*7790*/  @!P4 LOP3.LUT P3, RZ, R89, 0xff, RZ, 0xc0, !PT ;  /* 0x000000ff59ffc812 */ /* 0x000fe2000786c0ff */
[----:B------:R-:W-:Y:S01]  /*77a0*/  IMAD.MOV.U32 R105, RZ, RZ, 0x10 ;  /* 0x00000010ff697424 */ /* 0x000fe200078e00ff */
[----:B------:R-:W-:Y:S01]  /*77b0*/  @!P4 SEL R0, RZ, 0xffffffff, P0 ;  /* 0xffffffffff00c807 */ /* 0x000fe20000000000 */
[----:B------:R-:W-:Y:S01]  /*77c0*/  IMAD.U32 R115, RZ, RZ, UR4 ;  /* 0x00000004ff737e24 */ /* 0x000fe2000f8e00ff */
[----:B------:R-:W-:Y:S01]  /*77d0*/  LEA R107, R84, UR43, 0x3 ;  /* 0x0000002b546b7c11 */ /* 0x000fe2000f8e18ff */
[----:B------:R-:W-:Y:S01]  /*77e0*/  IMAD.SHL.U32 R106, R86, 0x2, RZ ;  /* 0x00000002566a7824 */ /* 0x000fe200078e00ff */
[----:B------:R-:W-:Y:S01]  /*77f0*/  @P2 SEL R0, R4, R0, !P3 ;  /* 0x0000000004002207 */ /* 0x000fe20005800000 */
[----:B------:R-:W-:Y:S01]  /*7800*/  IMAD.SHL.U32 R51, R51, 0x1000, RZ ;  /* 0x0000100033337824 */ /* 0x000fe200078e00ff */
[----:B------:R-:W-:Y:S01]  /*7810*/  SEL R3, RZ, 0xffffffff, P0 ;  /* 0xffffffffff037807 */ /* 0x000fe20000000000 */
[----:B------:R-:W-:Y:S01]  /*7820*/  BSSY B1, `(.L_x_99) ;  /* 0x000003a000017945 */ /* 0x000fe20003800000 */
[----:B------:R-:W-:Y:S01]  /*7830*/  @!P4 LOP3.LUT R0, R0, 0x1, RZ, 0xc0, !PT ;  /* 0x000000010000c812 */ /* 0x000fe200078ec0ff */
[----:B------:R-:W-:Y:S01]  /*7840*/  IMAD.MOV.U32 R114, RZ, RZ, 0x1 ;  /* 0x00000001ff727424 */ /* 0x000fe200078e00ff */
[----:B------:R-:W-:Y:S01]  /*7850*/  LOP3.LUT P6, RZ, R87, 0x40, RZ, 0xc0, !PT ;  /* 0x0000004057ff7812 */ /* 0x000fe200078cc0ff */
[----:B------:R-:W-:Y:S01]  /*7860*/  IMAD R112, R84, 0x40, R85 ;  /* 0x0000004054707824 */ /* 0x000fe200078e0255 */
[----:B------:R-:W-:Y:S01]  /*7870*/  ISETP.NE.U32.OR P5, PT, R0, 0x1, P4 ;  /* 0x000000010000780c */ /* 0x000fe200027a5470 */
[----:B------:R-:W-:Y:S01]  /*7880*/  IMAD.U32 R0, RZ, RZ, UR44 ;  /* 0x0000002cff007e24 */ /* 0x000fe2000f8e00ff */
[----:B------:R-:W-:Y:S01]  /*7890*/  LOP3.LUT P4, R80, R89, 0xff, RZ, 0xc0, !PT ;  /* 0x000000ff59507812 */ /* 0x000fe2000788c0ff */
[----:B------:R-:W-:Y:S01]  /*78a0*/  IMAD.U32 R113, RZ, RZ, UR44 ;  /* 0x0000002cff717e24 */ /* 0x000fe2000f8e00ff */
[----:B------:R-:W-:Y:S02]  /*78b0*/  SEL R105, R105, 0xfffffff0, !P6 ;  /* 0xfffffff069697807 */ /* 0x000fe40007000000 */
[----:B------:R-:W-:Y:S02]  /*78c0*/  CS2R R70, SRZ ;  /* 0x0000000000467805 */ /* 0x000fe4000001ff00 */
[----:B------:R-:W-:Y:S02]  /*78d0*/  LEA R0, R0, UR43, 0x3 ;  /* 0x0000002b00007c11 */ /* 0x000fe4000f8e18ff */
[----:B------:R-:W-:Y:S02]  /*78e0*/  CS2R R68, SRZ ;  /* 0x0000000000447805 */ /* 0x000fe4000001ff00 */
[----:B------:R-:W-:Y:S02]  /*78f0*/  @P1 SEL R3, R4, R3, !P4 ;  /* 0x0000000304031207 */ /* 0x000fe40006000000 */
[----:B------:R-:W-:Y:S02]  /*7900*/  CS2R R66, SRZ ;  /* 0x0000000000427805 */ /* 0x000fe4000001ff00 */
[----:B------:R-:W-:Y:S02]  /*7910*/  IADD3 R50, PT, PT, R51, UR43, R106 ;  /* 0x0000002b33327c10 */ /* 0x000fe4000fffe06a */
[----:B------:R-:W-:Y:S02]  /*7920*/  CS2R R64, SRZ ;  /* 0x0000000000407805 */ /* 0x000fe4000001ff00 */
[----:B------:R-:W-:Y:S02]  /*7930*/  LOP3.LUT R3, R3, 0x1, RZ, 0xc0, !PT ;  /* 0x0000000103037812 */ /* 0x000fe400078ec0ff */
[----:B------:R-:W-:Y:S02]  /*7940*/  CS2R R58, SRZ ;  /* 0x00000000003a7805 */ /* 0x000fe4000001ff00 */
[----:B------:R-:W-:Y:S02]  /*7950*/  @P5 SHF.L.U32 R2, R115, 0x1f, RZ ;  /* 0x0000001f73025819 */ /* 0x000fe400000006ff */
[----:B------:R-:W-:Y:S02]  /*7960*/  CS2R R56, SRZ ;  /* 0x0000000000387805 */ /* 0x000fe4000001ff00 */
[----:B------:R-:W-:Y:S02]  /*7970*/  ISETP.NE.U32.AND P0, PT, R3, 0x1, PT ;  /* 0x000000010300780c */ /* 0x000fe40003f05070 */
[----:B------:R-:W-:Y:S01]  /*7980*/  CS2R R54, SRZ ;  /* 0x0000000000367805 */ /* 0x000fe2000001ff00 */
[----:B------:R1:W2:Y:S01]  /*7990*/  @P5 SYNCS.PHASECHK.TRANS64.TRYWAIT P3, [R0+URZ+0x40], R2 ;  /* 0x00004002000055a7 */ /* 0x0002a200080611ff */
[----:B------:R-:W-:Y:S02]  /*79a0*/  P2R R104, PR, RZ, 0x20 ;  /* 0x00000020ff687803 */ /* 0x000fe40000000000 */
[----:B------:R-:W-:Y:S02]  /*79b0*/  CS2R R52, SRZ ;  /* 0x0000000000347805 */ /* 0x000fe4000001ff00 */
[----:B------:R-:W-:Y:S01]  /*79c0*/  P2R R116, PR, RZ, 0x1 ;  /* 0x00000001ff747803 */ /* 0x000fe20000000000 */
[----:B------:R-:W-:Y:S01]  /*79d0*/  IMAD.IADD R49, R50, 0x1, R105 ;  /* 0x0000000132317824 */ /* 0x000fe200078e0269 */
[----:B-1----:R-:W-:Y:S04]  /*79e0*/  SHF.L.U32 R2, R83, 0x1f, RZ ;  /* 0x0000001f53027819 */ /* 0x002fe800000006ff */
[----:B------:R1:W4:Y:S01]  /*79f0*/  SYNCS.PHASECHK.TRANS64.TRYWAIT P2, [R107+URZ+0xa0], R2 ;  /* 0x0000a0026b0075a7 */ /* 0x00032200080411ff */
[----:B--2---:R-:W-:Y:S01]  /*7a00*/  @P5 SEL R114, RZ, 0x1, !P3 ;  /* 0x00000001ff725807 */ /* 0x004fe20005800000 */
[----:B-1----:R-:W-:Y:S06]  /*7a10*/  @!P5 BRA `(.L_x_100) ;  /* 0x000000000068d947 */ /* 0x002fec0003800000 */
[----:B------:R-:W-:Y:S01]  /*7a20*/  ISETP.NE.AND P0, PT, R114, RZ, PT ;  /* 0x000000ff7200720c */ /* 0x000fe20003f05270 */
[----:B------:R-:W-:Y:S01]  /*7a30*/  BSSY B0, `(.L_x_101) ;  /* 0x000000d000007945 */ /* 0x000fe20003800000 */
[----:B------:R-:W-:Y:S02]  /*7a40*/  CS2R R54, SRZ ;  /* 0x0000000000367805 */ /* 0x000fe4000001ff00 */
[----:B------:R-:W-:Y:S02]  /*7a50*/  CS2R R52, SRZ ;  /* 0x0000000000347805 */ /* 0x000fe4000001ff00 */
[----:B------:R-:W-:Y:S02]  /*7a60*/  CS2R R58, SRZ ;  /* 0x00000000003a7805 */ /* 0x000fe4000001ff00 */
[----:B------:R-:W-:Y:S02]  /*7a70*/  CS2R R56, SRZ ;  /* 0x0000000000387805 */ /* 0x000fe4000001ff00 */
[----:B------:R-:W-:Y:S02]  /*7a80*/  CS2R R66, SRZ ;  /* 0x0000000000427805 */ /* 0x000fe4000001ff00 */
[----:B------:R-:W-:Y:S02]  /*7a90*/  CS2R R64, SRZ ;  /* 0x0000000000407805 */ /* 0x000fe4000001ff00 */
[----:B------:R-:W-:Y:S02]  /*7aa0*/  CS2R R70, SRZ ;  /* 0x0000000000467805 */ /* 0x000fe4000001ff00 */
[----:B------:R-:W-:Y:S01]  /*7ab0*/  CS2R R68, SRZ ;  /* 0x0000000000447805 */ /* 0x000fe2000001ff00 */
[----:B------:R-:W-:Y:S06]  /*7ac0*/  @P0 BRA `(.L_x_102) ;  /* 0x00000000000c0947 */ /* 0x000fec0003800000 */
[----:B------:R-:W-:Y:S04]  /*7ad0*/  SHF.L.U32 R3, R115, 0x1f, RZ ;  /* 0x0000001f73037819 */ /* 0x000fe800000006ff */
[----:B------:R-:W1:Y:S02]  /*7ae0*/  SYNCS.PHASECHK.TRANS64.TRYWAIT P0, [R0+URZ+0x40], R3 ;  /* 0x00004003000075a7 */ /* 0x000e6400080011ff */
[----:B-1----:R-:W-:Y:S05]  /*7af0*/  @!P0 BRA `(.L_x_103) ;  /* 0x0000004800b88947 */ /* 0x002fea0003800000 */
.L_x_102:
[----:B------:R-:W-:Y:S05]  /*7b00*/  BSYNC B0 ;  /* 0x0000000000007941 */ /* 0x000fea0003800000 */
.L_x_101:
[----:B------:R-:W-:Y:S01]  /*7b10*/  ISETP.NE.AND P0, PT, R116, RZ, PT ;  /* 0x000000ff7400720c */ /* 0x000fe20003f05270 */
[----:B------:R-:W-:Y:S04]  /*7b20*/  UIADD3 UR4, UPT, UPT, UR44, 0x1, URZ ;  /* 0x000000012c047890 */ /* 0x000fe8000fffe0ff */
[----:B------:R-:W-:Y:S04]  /*7b30*/  UISETP.NE.AND UP0, UPT, UR4, 0x3, UPT ;  /* 0x000000030400788c */ /* 0x000fe8000bf05270 */
[----:B------:R-:W-:Y:S02]  /*7b40*/  USEL UR5, URZ, 0x1, UP0 ;  /* 0x00000001ff057887 */ /* 0x000fe40008000000 */
[----:B------:R-:W-:Y:S02]  /*7b50*/  USEL UR4, UR4, URZ, UP0 ;  /* 0x000000ff04047287 */ /* 0x000fe40008000000 */
[----:B------:R2:W1:Y:S02]  /*7b60*/  @P0 LDS.128 R52, [R50+0x200] ;  /* 0x0002000032340984 */ /* 0x0004640000000c00 */
[----:B------:R-:W-:Y:S02]  /*7b70*/  LOP3.LUT R115, R115, UR5, RZ, 0x3c, !PT ;  /* 0x0000000573737c12 */ /* 0x000fe4000f8e3cff */
[----:B------:R2:W1:Y:S01]  /*7b80*/  @P0 LDS.128 R56, [R49+0x200] ;  /* 0x0002000031380984 */ /* 0x0004620000000c00 */
[----:B------:R-:W-:Y:S03]  /*7b90*/  IMAD.U32 R113, RZ, RZ, UR4 ;  /* 0x00000004ff717e24 */ /* 0x000fe6000f8e00ff */
[----:B------:R2:W1:Y:S04]  /*7ba0*/  @P0 LDS.128 R64, [R50+0xa00] ;  /* 0x000a000032400984 */ /* 0x0004680000000c00 */
[----:B------:R2:W1:Y:S02]  /*7bb0*/  @P0 LDS.128 R68, [R49+0xa00] ;  /* 0x000a000031440984 */ /* 0x0004640000000c00 */
.L_x_100:
[----:B------:R-:W-:Y:S05]  /*7bc0*/  BSYNC B1 ;  /* 0x0000000000017941 */ /* 0x000fea0003800000 */
.L_x_99:
[----:B------:R-:W-:Y:S01]  /*7bd0*/  HFMA2 R39, -RZ, RZ, 0, 0 ;  /* 0x00000000ff277431 */ /* 0x000fe200000001ff */
[----:B-1----:R-:W-:Y:S01]  /*7be0*/  SHF.R.U32.HI R0, RZ, 0x15, R112 ;  /* 0x00000015ff007819 */ /* 0x002fe20000011670 */
[----:B----4-:R-:W-:Y:S06]  /*7bf0*/  @P2 BRA `(.L_x_104) ;  /* 0x0000000000082947 */ /* 0x010fec0003800000 */
[----:B------:R-:W1:Y:S02]  /*7c00*/  SYNCS.PHASECHK.TRANS64.TRYWAIT P0, [R107+URZ+0xa0], R2 ;  /* 0x0000a0026b0075a7 */ /* 0x000e6400080011ff */
[----:B-1----:R-:W-:Y:S05]  /*7c10*/  @!P0 BRA `(.L_x_105) ;  /* 0x0000004800848947 */ /* 0x002fea0003800000 */
.L_x_104:
[----:B-1----:R-:W-:Y:S01]  /*7c20*/  LOP3.LUT R2, R0, 0x3, RZ, 0xc0, !PT ;  /* 0x0000000300027812 */ /* 0x002fe200078ec0ff */
[----:B------:R-:W-:Y:S01]  /*7c30*/  IMAD.MOV.U32 R38, RZ, RZ, RZ ;  /* 0x000000ffff267224 */ /* 0x000fe200078e00ff */
[----:B------:R-:W-:Y:S02]  /*7c40*/  CS2R R36, SRZ ;  /* 0x0000000000247805 */ /* 0x000fe4000001ff00 */
[----:B------:R-:W-:Y:S02]  /*7c50*/  CS2R R34, SRZ ;  /* 0x0000000000227805 */ /* 0x000fe4000001ff00 */
[----:B------:R-:W-:Y:S02]  /*7c60*/  ISETP.NE.AND P0, PT, R88, R2, PT ;  /* 0x000000025800720c */ /* 0x000fe40003f05270 */
[----:B------:R-:W-:Y:S02]  /*7c70*/  CS2R R32, SRZ ;  /* 0x0000000000207805 */ /* 0x000fe4000001ff00 */
        /* <DEDUP_REMOVED lines=13> */
[----:B------:R-:W-:Y:S11]  /*7d50*/  LOP3.LUT P0, RZ, R0, 0x3, R90, 0x48, !PT ;  /* 0x0000000300ff7812 */ /* 0x000ff6000780485a */
[----:B------:R-:W-:Y:S02]  /*7d60*/  @!UPT UIADD3 URZ, UPT, UPT, URZ, URZ, URZ ;  /* 0x000000fffffff290 */ /* 0x000fe4000fffe0ff */
[----:B------:R-:W-:Y:S05]  /*7d70*/  @!P0 BRA `(.L_x_107) ;  /* 0x0000000000408947 */ /* 0x000fea0003800000 */
[----:B------:R-:W1:Y:S01]  /*7d80*/  LDCU.64 UR8, c[0x4][0x70] ;  /* 0x01000e00ff0877ac */ /* 0x000e620008000a00 */
[----:B------:R-:W-:Y:S01]  /*7d90*/  MOV R15, 0x0 ;  /* 0x00000000000f7802 */ /* 0x000fe20000000f00 */
[----:B------:R-:W-:Y:S02]  /*7da0*/  HFMA2 R12, -RZ, RZ, 0, 5.9604644775390625e-08 ;  /* 0x00000001ff0c7431 */ /* 0x000fe400000001ff */
[----:B------:R-:W-:Y:S02]  /*7db0*/  IMAD.MOV.U32 R8, RZ, RZ, 0x192 ;  /* 0x00000192ff087424 */ /* 0x000fe400078e00ff */
[----:B------:R-:W-:Y:S01]  /*7dc0*/  IMAD.MOV.U32 R13, RZ, RZ, RZ ;  /* 0x000000ffff0d7224 */ /* 0x000fe200078e00ff */
[----:B------:R-:W4:Y:S01]  /*7dd0*/  LDCU.64 UR6, c[0x4][0x78] ;  /* 0x01000f00ff0677ac */ /* 0x000f220008000a00 */
[----:B------:R-:W2:Y:S01]  /*7de0*/  LDC.64 R14, c[0x4][R15] ;  /* 0x010000000f0e7b82 */ /* 0x000ea20000000a00 */
[----:B------:R-:W5:Y:S01]  /*7df0*/  LDCU.64 UR4, c[0x4][0x10] ;  /* 0x01000200ff0477ac */ /* 0x000f620008000a00 */
[----:B-1----:R-:W-:Y:S01]  /*7e00*/  MOV R5, UR9 ;  /* 0x0000000900057c02 */ /* 0x002fe20008000f00 */
[----:B------:R-:W-:Y:S01]  /*7e10*/  IMAD.U32 R4, RZ, RZ, UR8 ;  /* 0x00000008ff047e24 */ /* 0x000fe2000f8e00ff */
[----:B----4-:R-:W-:Y:S01]  /*7e20*/  MOV R7, UR7 ;  /* 0x0000000700077c02 */ /* 0x010fe20008000f00 */
[----:B------:R-:W-:Y:S01]  /*7e30*/  IMAD.U32 R6, RZ, RZ, UR6 ;  /* 0x00000006ff067e24 */ /* 0x000fe2000f8e00ff */
[----:B-----5:R-:W-:Y:S01]  /*7e40*/  MOV R11, UR5 ;  /* 0x00000005000b7c02 */ /* 0x020fe20008000f00 */
[----:B------:R-:W-:Y:S02]  /*7e50*/  IMAD.U32 R10, RZ, RZ, UR4 ;  /* 0x00000004ff0a7e24 */ /* 0x000fe4000f8e00ff */
[----:B------:R-:W-:Y:S07]  /*7e60*/  LEPC R20, `(.L_x_107) ;  /* 0x000000001014794e */ /* 0x000fee0000000000 */
[----:B--23--:R-:W-:Y:S05]  /*7e70*/  CALL.ABS.NOINC R14 ;  /* 0x000000000e007343 */ /* 0x00cfea0003c00000 */
.L_x_107:
[----:B------:R-:W-:Y:S05]  /*7e80*/  WARPSYNC.ALL ;  /* 0x0000000000007948 */ /* 0x000fea0003800000 */
[C---:B------:R-:W-:Y:S01]  /*7e90*/  R2UR UR4, R112.reuse ;  /* 0x00000000700472ca */ /* 0x040fe200000e0000 */
[----:B------:R-:W-:Y:S05]  /*7ea0*/  VIADD R0, R112, 0x20 ;  /* 0x0000002070007836 */ /* 0x000fea0000000000 */
[----:B------:R-:W-:Y:S04]  /*7eb0*/  SHF.R.U32.HI R0, RZ, 0x15, R0 ;  /* 0x00000015ff007819 */ /* 0x000fe80000011600 */
[----:B------:R-:W-:Y:S03]  /*7ec0*/  LOP3.LUT P0, RZ, R0, 0x3, R90, 0x48, !PT ;  /* 0x0000000300ff7812 */ /* 0x000fe6000780485a */
[----:B------:R-:W1:Y:S10]  /*7ed0*/  LDTM.x16 R24, tmem[UR4] ;  /* 0x00000004001879ee */ /* 0x000e740008240000 */
[----:B-1----:R-:W-:Y:S05]  /*7ee0*/  @!P0 BRA `(.L_x_108) ;  /* 0x0000000000408947 */ /* 0x002fea0003800000 */
        /* <DEDUP_REMOVED lines=16> */
.L_x_108:
[----:B------:R-:W-:Y:S05]  /*7ff0*/  WARPSYNC.ALL ;  /* 0x0000000000007948 */ /* 0x000fea0003800000 */
[----:B------:R-:W-:Y:S11]  /*8000*/  R2UR UR4, R112 ;  /* 0x00000000700472ca */ /* 0x000ff600000e0000 */
[----:B------:R-:W-:Y:S02]  /*8010*/  @!UPT UIADD3 URZ, UPT, UPT, URZ, URZ, URZ ;  /* 0x000000fffffff290 */ /* 0x000fe4000fffe0ff */
[----:B------:R-:W1:Y:S02]  /*8020*/  LDTM.x16 R4, tmem[UR4+0x20] ;  /* 0x00002004000479ee */ /* 0x000e640008240000 */
[----:B-1----:R-:W-:Y:S01]  /*8030*/  NOP ;  /* 0x0000000000007918 */ /* 0x002fe20000000000 */
.L_x_106:
[----:B------:R-:W-:Y:S01]  /*8040*/  SHF.L.U32 R20, R52, 0x10, RZ ;  /* 0x0000001034147819 */ /* 0x000fe200000006ff */
[C---:B---3--:R-:W-:Y:S01]  /*8050*/  FMUL R0, R43.reuse, R24 ;  /* 0x000000182b007220 */ /* 0x048fe20000400000 */
[----:B------:R-:W-:Y:S01]  /*8060*/  ISETP.NE.AND P0, PT, R88, R2, PT ;  /* 0x000000025800720c */ /* 0x000fe20003f05270 */
[----:B------:R-:W-:Y:S01]  /*8070*/  FMUL R2, R43, R25 ;  /* 0x000000192b027220 */ /* 0x000fe20000400000 */
[----:B------:R-:W-:Y:S01]  /*8080*/  LOP3.LUT R21, R52, 0xffff0000, RZ, 0xc0, !PT ;  /* 0xffff000034157812 */ /* 0x000fe200078ec0ff */
[----:B------:R-:W-:Y:S01]  /*8090*/  FFMA R0, R45, R20, R0 ;  /* 0x000000142d007223 */ /* 0x000fe20000000000 */
[----:B------:R-:W-:Y:S01]  /*80a0*/  SHF.L.U32 R22, R53, 0x10, RZ ;  /* 0x0000001035167819 */ /* 0x000fe200000006ff */
[----:B------:R-:W-:Y:S01]  /*80b0*/  FMUL R3, R43, R26 ;  /* 0x0000001a2b037220 */ /* 0x000fe20000400000 */
[----:B------:R-:W-:Y:S01]  /*80c0*/  LOP3.LUT R23, R53, 0xffff0000, RZ, 0xc0, !PT ;  /* 0xffff000035177812 */ /* 0x000fe200078ec0ff */
[----:B------:R-:W-:Y:S01]  /*80d0*/  FFMA R2, R45, R21, R2 ;  /* 0x000000152d027223 */ /* 0x000fe20000000002 */
[C---:B------:R-:W-:Y:S01]  /*80e0*/  SHF.L.U32 R40, R54.reuse, 0x10, RZ ;  /* 0x0000001036287819 */ /* 0x040fe200000006ff */
[----:B------:R-:W-:Y:S01]  /*80f0*/  FMUL R20, R43, R27 ;  /* 0x0000001b2b147220 */ /* 0x000fe20000400000 */
[----:B------:R-:W-:Y:S01]  /*8100*/  LOP3.LUT R41, R54, 0xffff0000, RZ, 0xc0, !PT ;  /* 0xffff000036297812 */ /* 0x000fe200078ec0ff */
[----:B------:R-:W-:Y:S01]  /*8110*/  FFMA R3, R45, R22, R3 ;  /* 0x000000162d037223 */ /* 0x000fe20000000003 */
[----:B------:R-:W-:Y:S01]  /*8120*/  F2FP.BF16.F32.PACK_AB R60, R2, R0 ;  /* 0x00000000023c723e */ /* 0x000fe200000010ff */
[----:B------:R-:W-:Y:S01]  /*8130*/  FMUL R21, R43, R28 ;  /* 0x0000001c2b157220 */ /* 0x000fe20000400000 */
[----:B------:R-:W-:Y:S01]  /*8140*/  LOP3.LUT R42, R69, 0xffff0000, RZ, 0xc0, !PT ;  /* 0xffff0000452a7812 */ /* 0x000fe200078ec0ff */
[----:B------:R-:W-:Y:S01]  /*8150*/  FMUL R22, R43, R29 ;  /* 0x0000001d2b167220 */ /* 0x000fe20000400000 */
[----:B------:R-:W-:Y:S01]  /*8160*/  SHF.L.U32 R44, R70, 0x10, RZ ;  /* 0x00000010462c7819 */ /* 0x000fe200000006ff */
[----:B------:R-:W-:Y:S01]  /*8170*/  FFMA R20, R45, R23, R20 ;  /* 0x000000172d147223 */ /* 0x000fe20000000014 */
[----:B------:R-:W-:Y:S01]  /*8180*/  SHF.L.U32 R23, R55, 0x10, RZ ;  /* 0x0000001037177819 */ /* 0x000fe200000006ff */
[----:B------:R-:W-:Y:S01]  /*8190*/  FFMA R21, R45, R40, R21 ;  /* 0x000000282d157223 */ /* 0x000fe20000000015 */
[----:B------:R-:W-:Y:S01]  /*81a0*/  LOP3.LUT R40, R55, 0xffff0000, RZ, 0xc0, !PT ;  /* 0xffff000037287812 */ /* 0x000fe200078ec0ff */
[----:B------:R-:W-:Y:S01]  /*81b0*/  FFMA R22, R45, R41, R22 ;  /* 0x000000292d167223 */ /* 0x000fe20000000016 */
[----:B------:R-:W-:Y:S01]  /*81c0*/  F2FP.BF16.F32.PACK_AB R61, R20, R3 ;  /* 0x00000003143d723e */ /* 0x000fe200000010ff */
[C---:B------:R-:W-:Y:S01]  /*81d0*/  FMUL R0, R43.reuse, R30 ;  /* 0x0000001e2b007220 */ /* 0x040fe20000400000 */
[----:B------:R-:W-:Y:S01]  /*81e0*/  LOP3.LUT R41, R58, 0xffff0000, RZ, 0xc0, !PT ;  /* 0xffff00003a297812 */ /* 0x000fe200078ec0ff */
[----:B------:R-:W-:Y:S01]  /*81f0*/  FMUL R2, R43, R31 ;  /* 0x0000001f2b027220 */ /* 0x000fe20000400000 */
[----:B------:R-:W-:Y:S01]  /*8200*/  F2FP.BF16.F32.PACK_AB R62, R22, R21 ;  /* 0x00000015163e723e */ /* 0x000fe200000010ff */
[C---:B------:R-:W-:Y:S01]  /*8210*/  FFMA R0, R45.reuse, R23, R0 ;  /* 0x000000172d007223 */ /* 0x040fe20000000000 */
[C---:B------:R-:W-:Y:S01]  /*8220*/  SHF.L.U32 R22, R56.reuse, 0x10, RZ ;  /* 0x0000001038167819 */ /* 0x040fe200000006ff */
[----:B------:R-:W-:Y:S01]  /*8230*/  FFMA R2, R45, R40, R2 ;  /* 0x000000282d027223 */ /* 0x000fe20000000002 */
[----:B------:R-:W-:Y:S01]  /*8240*/  LOP3.LUT R23, R56, 0xffff0000, RZ, 0xc0, !PT ;  /* 0xffff000038177812 */ /* 0x000fe200078ec0ff */
[----:B------:R-:W-:Y:S01]  /*8250*/  FMUL R3, R43, R32 ;  /* 0x000000202b037220 */ /* 0x000fe20000400000 */
[----:B------:R-:W-:Y:S01]  /*8260*/  SHF.L.U32 R40, R57, 0x10, RZ ;  /* 0x0000001039287819 */ /* 0x000fe200000006ff */
[C---:B------:R-:W-:Y:S01]  /*8270*/  FMUL R20, R43.reuse, R33 ;  /* 0x000000212b147220 */ /* 0x040fe20000400000 */
[----:B------:R-:W-:Y:S01]  /*8280*/  F2FP.BF16.F32.PACK_AB R63, R2, R0 ;  /* 0x00000000023f723e */ /* 0x000fe200000010ff */
[----:B------:R-:W-:Y:S01]  /*8290*/  FMUL R21, R43, R34 ;  /* 0x000000222b157220 */ /* 0x000fe20000400000 */
[----:B------:R-:W-:Y:S01]  /*82a0*/  LOP3.LUT R46, R70, 0xffff0000, RZ, 0xc0, !PT ;  /* 0xffff0000462e7812 */ /* 0x000fe200078ec0ff */
[----:B------:R-:W-:Y:S01]  /*82b0*/  FFMA R3, R45, R22, R3 ;  /* 0x000000162d037223 */ /* 0x000fe20000000003 */
[----:B------:R-:W-:Y:S01]  /*82c0*/  SHF.L.U32 R47, R71, 0x10, RZ ;  /* 0x00000010472f7819 */ /* 0x000fe200000006ff */
[----:B------:R-:W-:Y:S01]  /*82d0*/  FFMA R20, R45, R23, R20 ;  /* 0x000000172d147223 */ /* 0x000fe20000000014 */
[----:B------:R-:W-:Y:S01]  /*82e0*/  LOP3.LUT R23, R57, 0xffff0000, RZ, 0xc0, !PT ;  /* 0xffff000039177812 */ /* 0x000fe200078ec0ff */
[----:B------:R-:W-:Y:S01]  /*82f0*/  FFMA R21, R45, R40, R21 ;  /* 0x000000282d157223 */ /* 0x000fe20000000015 */
[----:B------:R-:W-:Y:S01]  /*8300*/  SHF.L.U32 R40, R58, 0x10, RZ ;  /* 0x000000103a287819 */ /* 0x000fe200000006ff */
[C---:B------:R-:W-:Y:S01]  /*8310*/  FMUL R0, R43.reuse, R35 ;  /* 0x000000232b007220 */ /* 0x040fe20000400000 */
[----:B------:R-:W-:Y:S01]  /*8320*/  F2FP.BF16.F32.PACK_AB R96, R20, R3 ;  /* 0x000000031460723e */ /* 0x000fe200000010ff */
[----:B------:R-:W-:Y:S01]  /*8330*/  FMUL R2, R43, R36 ;  /* 0x000000242b027220 */ /* 0x000fe20000400000 */
[----:B------:R-:W-:Y:S01]  /*8340*/  LOP3.LUT R48, R71, 0xffff0000, RZ, 0xc0, !PT ;  /* 0xffff000047307812 */ /* 0x000fe200078ec0ff */
[----:B------:R-:W-:Y:S01]  /*8350*/  FMUL R22, R43, R37 ;  /* 0x000000252b167220 */ /* 0x000fe20000400000 */
[----:B------:R-:W-:Y:S01]  /*8360*/  ISETP.NE.AND P1, PT, R88, RZ, PT ;  /* 0x000000ff5800720c */ /* 0x000fe20003f25270 */
[----:B------:R-:W-:Y:S01]  /*8370*/  FFMA R0, R45, R23, R0 ;  /* 0x000000172d007223 */ /* 0x000fe20000000000 */
[----:B------:R-:W-:Y:S01]  /*8380*/  SHF.L.U32 R23, R59, 0x10, RZ ;  /* 0x000000103b177819 */ /* 0x000fe200000006ff */
[----:B------:R-:W-:Y:S01]  /*8390*/  FFMA R2, R45, R40, R2 ;  /* 0x000000282d027223 */ /* 0x000fe20000000002 */
[----:B------:R-:W-:Y:S01]  /*83a0*/  LOP3.LUT R40, R59, 0xffff0000, RZ, 0xc0, !PT ;  /* 0xffff00003b287812 */ /* 0x000fe200078ec0ff */
[----:B------:R1:W-:Y:S01]  /*83b0*/  @!P0 STS.128 [R50+0x200], R60 ;  /* 0x0002003c32008388 */ /* 0x0003e20000000c00 */
[----:B------:R-:W-:Y:S01]  /*83c0*/  F2FP.BF16.F32.PACK_AB R97, R0, R21 ;  /* 0x000000150061723e */ /* 0x000fe200000010ff */
[----:B------:R-:W-:Y:S01]  /*83d0*/  FFMA R22, R45, R41, R22 ;  /* 0x000000292d167223 */ /* 0x000fe20000000016 */
[----:B------:R-:W-:Y:S01]  /*83e0*/  LOP3.LUT R41, R66, 0xffff0000, RZ, 0xc0, !PT ;  /* 0xffff000042297812 */ /* 0x000fe200078ec0ff */
[C---:B------:R-:W-:Y:S01]  /*83f0*/  FMUL R3, R43.reuse, R38 ;  /* 0x000000262b037220 */ /* 0x040fe20000400000 */
[C---:B------:R-:W-:Y:S01]  /*8400*/  FMUL R20, R43.reuse, R39 ;  /* 0x000000272b147220 */ /* 0x040fe20000400000 */
        /* <DEDUP_REMOVED lines=8> */
[----:B------:R-:W-:Y:S01]  /*8490*/  FMUL R21, R43, R6 ;  /* 0x000000062b157220 */ /* 0x000fe20000400000 */
[C---:B------:R-:W-:Y:S01]  /*84a0*/  FFMA R0, R45.reuse, R22, R0 ;  /* 0x000000162d007223 */ /* 0x040fe20000000000 */
[C---:B------:R-:W-:Y:S01]  /*84b0*/  FFMA R2, R45.reuse, R23, R2 ;  /* 0x000000172d027223 */ /* 0x040fe20000000002 */
[----:B------:R-:W-:Y:S01]  /*84c0*/  F2FP.BF16.F32.PACK_AB R99, R20, R3 ;  /* 0x000000031463723e */ /* 0x000fe200000010ff */
[----:B------:R-:W-:Y:S01]  /*84d0*/  FFMA R21, R45, R40, R21 ;  /* 0x000000282d157223 */ /* 0x000fe20000000015 */
[----:B------:R-:W-:Y:S01]  /*84e0*/  LOP3.LUT R23, R65, 0xffff0000, RZ, 0xc0, !PT ;  /* 0xffff000041177812 */ /* 0x000fe200078ec0ff */
[C---:B------:R-:W-:Y:S01]  /*84f0*/  FMUL R3, R43.reuse, R7 ;  /* 0x000000072b037220 */ /* 0x040fe20000400000 */
[----:B------:R-:W-:Y:S01]  /*8500*/  SHF.L.U32 R40, R66, 0x10, RZ ;  /* 0x0000001042287819 */ /* 0x000fe200000006ff */
[----:B------:R1:W-:Y:S01]  /*8510*/  @!P0 STS.128 [R49+0x200], R96 ;  /* 0x0002006031008388 */ /* 0x0003e20000000c00 */
[C---:B------:R-:W-:Y:S01]  /*8520*/  FMUL R20, R43.reuse, R8 ;  /* 0x000000082b147220 */ /* 0x040fe20000400000 */
[----:B------:R-:W-:Y:S01]  /*8530*/  FMUL R22, R43, R9 ;  /* 0x000000092b167220 */ /* 0x000fe20000400000 */
[C---:B------:R-:W-:Y:S01]  /*8540*/  FFMA R3, R45.reuse, R23, R3 ;  /* 0x000000172d037223 */ /* 0x040fe20000000003 */
[----:B------:R-:W-:Y:S01]  /*8550*/  F2FP.BF16.F32.PACK_AB R108, R2, R0 ;  /* 0x00000000026c723e */ /* 0x000fe200000010ff */
[----:B------:R-:W-:Y:S01]  /*8560*/  FFMA R20, R45, R40, R20 ;  /* 0x000000282d147223 */ /* 0x000fe20000000014 */
[----:B------:R-:W-:Y:S01]  /*8570*/  SHF.L.U32 R23, R67, 0x10, RZ ;  /* 0x0000001043177819 */ /* 0x000fe200000006ff */
[----:B------:R-:W-:Y:S01]  /*8580*/  FMUL R0, R43, R10 ;  /* 0x0000000a2b007220 */ /* 0x000fe20000400000 */
[----:B------:R-:W-:Y:S01]  /*8590*/  LOP3.LUT R40, R67, 0xffff0000, RZ, 0xc0, !PT ;  /* 0xffff000043287812 */ /* 0x000fe200078ec0ff */
[----:B------:R-:W-:Y:S01]  /*85a0*/  FFMA R22, R45, R41, R22 ;  /* 0x000000292d167223 */ /* 0x000fe20000000016 */
[----:B------:R-:W-:Y:S01]  /*85b0*/  FMUL R2, R43, R11 ;  /* 0x0000000b2b027220 */ /* 0x000fe20000400000 */
[----:B------:R-:W-:Y:S01]  /*85c0*/  FFMA R0, R45, R23, R0 ;  /* 0x000000172d007223 */ /* 0x000fe20000000000 */
[----:B------:R-:W-:Y:S01]  /*85d0*/  F2FP.BF16.F32.PACK_AB R109, R3, R21 ;  /* 0x00000015036d723e */ /* 0x000fe200000010ff */
[----:B------:R-:W-:Y:S01]  /*85e0*/  FMUL R3, R43, R12 ;  /* 0x0000000c2b037220 */ /* 0x000fe20000400000 */
[----:B------:R-:W-:Y:S01]  /*85f0*/  FFMA R2, R45, R40, R2 ;  /* 0x000000282d027223 */ /* 0x000fe20000000002 */
[----:B------:R-:W-:Y:S01]  /*8600*/  SHF.L.U32 R23, R68, 0x10, RZ ;  /* 0x0000001044177819 */ /* 0x000fe200000006ff */
[C---:B------:R-:W-:Y:S01]  /*8610*/  FMUL R21, R43.reuse, R14 ;  /* 0x0000000e2b157220 */ /* 0x040fe20000400000 */
[----:B------:R-:W-:Y:S01]  /*8620*/  F2FP.BF16.F32.PACK_AB R110, R22, R20 ;  /* 0x00000014166e723e */ /* 0x000fe200000010ff */
[C---:B------:R-:W-:Y:S01]  /*8630*/  FMUL R20, R43.reuse, R13 ;  /* 0x0000000d2b147220 */ /* 0x040fe20000400000 */
[----:B------:R-:W-:Y:S01]  /*8640*/  LOP3.LUT R40, R68, 0xffff0000, RZ, 0xc0, !PT ;  /* 0xffff000044287812 */ /* 0x000fe200078ec0ff */
[----:B------:R-:W-:Y:S01]  /*8650*/  FMUL R22, R43, R15 ;  /* 0x0000000f2b167220 */ /* 0x000fe20000400000 */
[----:B------:R-:W-:Y:S01]  /*8660*/  SHF.L.U32 R41, R69, 0x10, RZ ;  /* 0x0000001045297819 */ /* 0x000fe200000006ff */
[----:B------:R-:W-:Y:S01]  /*8670*/  FFMA R3, R45, R23, R3 ;  /* 0x000000172d037223 */ /* 0x000fe20000000003 */
[----:B------:R-:W-:Y:S01]  /*8680*/  FMUL R23, R43, R16 ;  /* 0x000000102b177220 */ /* 0x000fe20000400000 */
[----:B------:R-:W-:Y:S01]  /*8690*/  FFMA R20, R45, R40, R20 ;  /* 0x000000282d147223 */ /* 0x000fe20000000014 */
[----:B------:R-:W-:Y:S01]  /*86a0*/  FMUL R40, R43, R17 ;  /* 0x000000112b287220 */ /* 0x000fe20000400000 */
[C---:B------:R-:W-:Y:S01]  /*86b0*/  FFMA R21, R45.reuse, R41, R21 ;  /* 0x000000292d157223 */ /* 0x040fe20000000015 */
[----:B------:R-:W-:Y:S01]  /*86c0*/  FFMA R22, R45, R42, R22 ;  /* 0x0000002a2d167223 */ /* 0x000fe20000000016 */
[C---:B------:R-:W-:Y:S01]  /*86d0*/  FMUL R41, R43.reuse, R18 ;  /* 0x000000122b297220 */ /* 0x040fe20000400000 */
[----:B------:R-:W-:Y:S01]  /*86e0*/  FMUL R42, R43, R19 ;  /* 0x000000132b2a7220 */ /* 0x000fe20000400000 */
[----:B------:R-:W-:Y:S01]  /*86f0*/  F2FP.BF16.F32.PACK_AB R111, R2, R0 ;  /* 0x00000000026f723e */ /* 0x000fe200000010ff */
[C---:B------:R-:W-:Y:S01]  /*8700*/  FFMA R23, R45.reuse, R44, R23 ;  /* 0x0000002c2d177223 */ /* 0x040fe20000000017 */
[C---:B------:R-:W-:Y:S01]  /*8710*/  FFMA R40, R45.reuse, R46, R40 ;  /* 0x0000002e2d287223 */ /* 0x040fe20000000028 */
[C---:B------:R-:W-:Y:S01]  /*8720*/  FFMA R41, R45.reuse, R47, R41 ;  /* 0x0000002f2d297223 */ /* 0x040fe20000000029 */
[----:B------:R-:W-:Y:S01]  /*8730*/  FFMA R42, R45, R48, R42 ;  /* 0x000000302d2a7223 */ /* 0x000fe2000000002a */
[----:B------:R1:W-:Y:S01]  /*8740*/  @!P0 STS.128 [R50+0xa00], R108 ;  /* 0x000a006c32008388 */ /* 0x0003e20000000c00 */
[----:B------:R-:W-:Y:S02]  /*8750*/  F2FP.BF16.F32.PACK_AB R21, R22, R21 ;  /* 0x000000151615723e */ /* 0x000fe400000010ff */
[----:B------:R-:W-:Y:S02]  /*8760*/  F2FP.BF16.F32.PACK_AB R22, R40, R23 ;  /* 0x000000172816723e */ /* 0x000fe400000010ff */
[----:B------:R-:W-:Y:S02]  /*8770*/  F2FP.BF16.F32.PACK_AB R20, R20, R3 ;  /* 0x000000031414723e */ /* 0x000fe400000010ff */
[----:B------:R-:W-:Y:S05]  /*8780*/  F2FP.BF16.F32.PACK_AB R23, R42, R41 ;  /* 0x000000292a17723e */ /* 0x000fea00000010ff */
[----:B------:R1:W-:Y:S01]  /*8790*/  @!P0 STS.128 [R49+0xa00], R20 ;  /* 0x000a001431008388 */ /* 0x0003e20000000c00 */
[----:B------:R-:W-:Y:S01]  /*87a0*/  @!PT LDS RZ, [RZ] ;  /* 0x00000000fffff984 */ /* 0x000fe20000000800 */
[----:B------:R-:W-:Y:S01]  /*87b0*/  @!PT LDS RZ, [RZ] ;  /* 0x00000000fffff984 */ /* 0x000fe20000000800 */
[----:B------:R-:W-:Y:S01]  /*87c0*/  @!PT LDS RZ, [RZ] ;  /* 0x00000000fffff984 */ /* 0x000fe20000000800 */
[----:B------:R-:W-:Y:S01]  /*87d0*/  @!PT LDS RZ, [RZ] ;  /* 0x00000000fffff984 */ /* 0x000fe20000000800 */
[----:B------:R3:W-:Y:S07]  /*87e0*/  MEMBAR.ALL.CTA ;  /* 0x0000000000007992 */ /* 0x0007ee0000008000 */
[----:B---3--:R-:W3:Y:S01]  /*87f0*/  FENCE.VIEW.ASYNC.S ;  /* 0x00000000000073c6 */ /* 0x008ee20000000000 */
[----:B------:R-:W-:Y:S05]  /*8800*/  WARPSYNC.ALL ;  /* 0x0000000000007948 */ /* 0x000fea0003800000 */
[----:B------:R-:W-:Y:S01]  /*8810*/  BSSY.RECONVERGENT B0, `(.L_x_109) ;  /* 0x0000011000007945 */ /* 0x000fe20003800200 */
[----:B---3--:R-:W-:Y:S06]  /*8820*/  BAR.SYNC.DEFER_BLOCKING 0x1, 0x80 ;  /* 0x0042000000007b1d */ /* 0x008fec0000010000 */
[----:B------:R-:W-:Y:S05]  /*8830*/  @P1 BRA `(.L_x_110) ;  /* 0x0000000000381947 */ /* 0x000fea0003800000 */
[----:B------:R-:W3:Y:S01]  /*8840*/  LDCU.64 UR6, c[0x0][0x348] ;  /* 0x00006900ff0677ac */ /* 0x000ee20008000a00 */
[----:B------:R-:W-:Y:S01]  /*8850*/  R2UR UR5, R51 ;  /* 0x00000000330572ca */ /* 0x000fe200000e0000 */
[----:B------:R-:W-:Y:S01]  /*8860*/  UMOV UR51, UR52 ;  /* 0x0000003400337c82 */ /* 0x000fe20008000000 */
[----:B------:R-:W-:Y:S01]  /*8870*/  UIADD3 UR9, UPT, UPT, UR49, 0x20, URZ ;  /* 0x0000002031097890 */ /* 0x000fe2000fffe0ff */
[----:B------:R-:W-:Y:S01]  /*8880*/  UMOV UR10, UR50 ;  /* 0x00000032000a7c82 */ /* 0x000fe20008000000 */
[----:B------:R-:W-:Y:S09]  /*8890*/  UMOV UR11, UR52 ;  /* 0x00000034000b7c82 */ /* 0x000ff20008000000 */
[----:B------:R-:W-:Y:S02]  /*88a0*/  UIADD3 UR5, UPT, UPT, UR43, UR5, URZ ;  /* 0x000000052b057290 */ /* 0x000fe4000fffe0ff */
[----:B---3--:R-:W-:Y:S02]  /*88b0*/  UIADD3 UR4, UP0, UPT, UR6, 0xa80, URZ ;  /* 0x00000a8006047890 */ /* 0x008fe4000ff1e0ff */
[----:B------:R-:W-:Y:S02]  /*88c0*/  UIADD3 UR48, UPT, UPT, UR5, 0x200, URZ ;  /* 0x0000020005307890 */ /* 0x000fe4000fffe0ff */
[----:B------:R-:W-:Y:S02]  /*88d0*/  UIADD3 UR8, UPT, UPT, UR5, 0xa00, URZ ;  /* 0x00000a0005087890 */ /* 0x000fe4000fffe0ff */
[----:B------:R-:W-:Y:S09]  /*88e0*/  UIADD3.X UR5, UPT, UPT, URZ, UR7, URZ, UP0, !UPT ;  /* 0x00000007ff057290 */ /* 0x000ff200087fe4ff */
[----:B------:R3:W-:Y:S01]  /*88f0*/  UTMASTG.3D [UR48], [UR4] ;  /* 0x00000030040073b5 */ /* 0x0007e20008010000 */
[----:B------:R3:W-:Y:S02]  /*8900*/  UTMASTG.3D [UR8], [UR4] ;  /* 0x00000008040073b5 */ /* 0x0007e40008010000 */
[----:B---3--:R0:W-:Y:S02]  /*8910*/  UTMACMDFLUSH ;  /* 0x00000000000079b7 */ /* 0x0081e40000000000 */
.L_x_110:
[----:B------:R-:W-:Y:S05]  /*8920*/  BSYNC.RECONVERGENT B0 ;  /* 0x0000000000007941 */ /* 0x000fea0003800200 */
.L_x_109:
[----:B------:R-:W-:Y:S01]  /*8930*/  UIADD3 UR46, UPT, UPT, UR44, 0x1, URZ ;  /* 0x000000012c2e7890 */ /* 0x000fe2000fffe0ff */
[----:B------:R-:W-:Y:S03]  /*8940*/  BSSY.RECONVERGENT B0, `(.L_x_111) ;  /* 0x0000005000007945 */ /* 0x000fe60003800200 */
[----:B------:R-:W-:Y:S04]  /*8950*/  UISETP.NE.AND UP0, UPT, UR46, 0x3, UPT ;  /* 0x000000032e00788c */ /* 0x000fe8000bf05270 */
[----:B------:R-:W-:Y:S01]  /*8960*/  USEL UR45, UR46, URZ, UP0 ;  /* 0x000000ff2e2d7287 */ /* 0x000fe20008000000 */
[----:B------:R-:W-:Y:S11]  /*8970*/  @P1 BRA `(.L_x_112) ;  /* 0x0000000000041947 */ /* 0x000ff60003800000 */
[----:B------:R-:W-:Y:S04]  /*8980*/  DEPBAR.LE SB0, 0x1 ;  /* 0x000080400000791a */ /* 0x000fe80000000000 */
.L_x_112:
[----:B------:R-:W-:Y:S05]  /*8990*/  BSYNC.RECONVERGENT B0 ;  /* 0x0000000000007941 */ /* 0x000fea0003800200 */
.L_x_111:
[----:B------:R-:W-:Y:S01]  /*89a0*/  BAR.SYNC.DEFER_BLOCKING 0x1, 0x80 ;  /* 0x0042000000007b1d */ /* 0x000fe20000010000 */
[----:B------:R-:W-:Y:S01]  /*89b0*/  ISETP.NE.AND P1, PT, R104, RZ, PT ;  /* 0x000000ff6800720c */ /* 0x000fe20003f25270 */
[----:B------:R-:W-:Y:S01]  /*89c0*/  UISETP.NE.AND UP0, UPT, UR53, URZ, UPT ;  /* 0x000000ff3500728c */ /* 0x000fe2000bf05270 */
[----:B------:R-:W-:Y:S11]  /*89d0*/  LEA R2, R113, UR43, 0x3 ;  /* 0x0000002b71027c11 */ /* 0x000ff6000f8e18ff */
[----:B------:R-:W-:Y:S01]  /*89e0*/  @P1 SHF.L.U32 R3, R115, 0x1f, RZ ;  /* 0x0000001f73031819 */ /* 0x000fe200000006ff */
[----:B------:R-:W-:Y:S06]  /*89f0*/  BRA.U !UP0, `(.L_x_113) ;  /* 0x0000000108287547 */ /* 0x000fec000b800000 */
[----:B------:R-:W-:Y:S01]  /*8a00*/  R2UR UR4, R93 ;  /* 0x000000005d0472ca */ /* 0x000fe200000e0000 */
[----:B-1----:R-:W-:Y:S05]  /*8a10*/  IMAD.U32 R20, RZ, RZ, UR47 ;  /* 0x0000002fff147e24 */ /* 0x002fea000f8e00ff */
[----:B------:R-:W-:Y:S05]  /*8a20*/  @P1 LEA R20, R20, UR43, 0x3 ;  /* 0x0000002b14141c11 */ /* 0x000fea000f8e18ff */
[----:B------:R-:W-:Y:S02]  /*8a30*/  @P1 VIADD R20, R20, 0x58 ;  /* 0x0000005814141836 */ /* 0x000fe40000000000 */
[----:B------:R-:W-:Y:S01]  /*8a40*/  IMAD.U32 R0, RZ, RZ, UR4 ;  /* 0x00000004ff007e24 */ /* 0x000fe2000f8e00ff */
[----:B------:R-:W-:Y:S04]  /*8a50*/  UIADD3 UR4, UPT, UPT, UR47, 0x1, URZ ;  /* 0x000000012f047890 */ /* 0x000fe8000fffe0ff */
[----:B------:R-:W-:Y:S01]  /*8a60*/  @P1 PRMT R0, R0, 0x654, R20 ;  /* 0x0000065400001816 */ /* 0x000fe20000000014 */
[----:B------:R-:W-:Y:S03]  /*8a70*/  UISETP.NE.AND UP0, UPT, UR4, 0x3, UPT ;  /* 0x000000030400788c */ /* 0x000fe6000bf05270 */
[----:B------:R3:W-:Y:S01]  /*8a80*/  @P1 SYNCS.ARRIVE.TRANS64.RED.A1T0 RZ, [R0+URZ], RZ ;  /* 0x000000ff00ff19a7 */ /* 0x0007e200081004ff */
[----:B------:R-:W-:Y:S07]  /*8a90*/  USEL UR47, UR4, URZ, UP0 ;  /* 0x000000ff042f7287 */ /* 0x000fee0008000000 */
.L_x_113:
[----:B------:R-:W4:Y:S01]  /*8aa0*/  @P1 SYNCS.PHASECHK.TRANS64.TRYWAIT P0, [R2+URZ+0x40], R3 ;  /* 0x00004003020015a7 */ /* 0x000f2200080011ff */
[----:B------:R-:W-:Y:S01]  /*8ab0*/  BSSY B1, `(.L_x_114) ;  /* 0x0000019000017945 */ /* 0x000fe20003800000 */
[----:B----4-:R-:W-:Y:S03]  /*8ac0*/  @P1 SEL R114, RZ, 0x1, !P0 ;  /* 0x00000001ff721807 */ /* 0x010fe60004000000 */
[----:B------:R-:W-:Y:S05]  /*8ad0*/  @!P1 BRA `(.L_x_115) ;  /* 0x0000000000589947 */ /* 0x000fea0003800000 */
[----:B------:R-:W-:Y:S01]  /*8ae0*/  ISETP.NE.AND P1, PT, R116, RZ, PT ;  /* 0x000000ff7400720c */ /* 0x000fe20003f25270 */
[----:B------:R-:W-:Y:S01]  /*8af0*/  BSSY B0, `(.L_x_116) ;  /* 0x0000009000007945 */ /* 0x000fe20003800000 */
[----:B------:R-:W-:Y:S11]  /*8b00*/  ISETP.NE.AND P0, PT, R114, RZ, PT ;  /* 0x000000ff7200720c */ /* 0x000ff60003f05270 */
[----:B-1----:R-:W-:Y:S05]  /*8b10*/  @P1 IMAD R20, R113, 0x1000, R106 ;  /* 0x0000100071141824 */ /* 0x002fea00078e026a */
[----:B------:R-:W-:Y:S05]  /*8b20*/  @P1 IADD3 R3, PT, PT, R20, UR43, RZ ;  /* 0x0000002b14031c10 */ /* 0x000fea000fffe0ff */
[----:B------:R-:W-:Y:S01]  /*8b30*/  @P1 IMAD.IADD R3, R105, 0x1, R3 ;  /* 0x0000000169031824 */ /* 0x000fe200078e0203 */
[----:B------:R-:W-:Y:S06]  /*8b40*/  @P0 BRA `(.L_x_117) ;  /* 0x00000000000c0947 */ /* 0x000fec0003800000 */
[----:B---3--:R-:W-:Y:S04]  /*8b50*/  SHF.L.U32 R0, R115, 0x1f, RZ ;  /* 0x0000001f73007819 */ /* 0x008fe800000006ff */
[----:B------:R-:W1:Y:S02]  /*8b60*/  SYNCS.PHASECHK.TRANS64.TRYWAIT P0, [R2+URZ+0x40], R0 ;  /* 0x00004000020075a7 */ /* 0x000e6400080011ff */
[----:B-1----:R-:W-:Y:S05]  /*8b70*/  @!P0 BRA `(.L_x_118) ;  /* 0x0000003800c08947 */ /* 0x002fea0003800000 */
.L_x_117:
[----:B------:R-:W-:Y:S05]  /*8b80*/  BSYNC B0 ;  /* 0x0000000000007941 */ /* 0x000fea0003800000 */
.L_x_116:
[----:B------:R-:W-:Y:S01]  /*8b90*/  ISETP.NE.AND P0, PT, R116, RZ, PT ;  /* 0x000000ff7400720c */ /* 0x000fe20003f05270 */
[----:B------:R-:W-:Y:S11]  /*8ba0*/  VIADD R113, R113, 0x1 ;  /* 0x0000000171717836 */ /* 0x000ff60000000000 */
[----:B------:R-:W-:Y:S01]  /*8bb0*/  @!UPT UIADD3 URZ, UPT, UPT, URZ, URZ, URZ ;  /* 0x000000fffffff290 */ /* 0x000fe2000fffe0ff */
[----:B------:R4:W2:Y:S04]  /*8bc0*/  @P0 LDS.128 R52, [R20+UR43+0x200] ;  /* 0x0002002b14340984 */ /* 0x0008a80008000c00 */
[----:B------:R4:W2:Y:S04]  /*8bd0*/  @P0 LDS.128 R64, [R20+UR43+0xa00] ;  /* 0x000a002b14400984 */ /* 0x0008a80008000c00 */
[----:B------:R4:W2:Y:S04]  /*8be0*/  @P0 LDS.128 R56, [R3+0x200] ;  /* 0x0002000003380984 */ /* 0x0008a80000000c00 */
[----:B------:R4:W2:Y:S01]  /*8bf0*/  @P0 LDS.128 R68, [R3+0xa00] ;  /* 0x000a000003440984 */ /* 0x0008a20000000c00 */
[C---:B------:R-:W-:Y:S04]  /*8c00*/  ISETP.NE.AND P0, PT, R113.reuse, 0x3, PT ;  /* 0x000000037100780c */ /* 0x040fe80003f05270 */
[----:B-1-3--:R-:W-:Y:S02]  /*8c10*/  SEL R0, RZ, 0x1, P0 ;  /* 0x00000001ff007807 */ /* 0x00afe40000000000 */
[----:B------:R-:W-:Y:S02]  /*8c20*/  SEL R113, R113, RZ, P0 ;  /* 0x000000ff71717207 */ /* 0x000fe40000000000 */
[----:B------:R-:W-:Y:S02]  /*8c30*/  LOP3.LUT R115, R115, R0, RZ, 0x3c, !PT ;  /* 0x0000000073737212 */ /* 0x000fe400078e3cff */
.L_x_115:
[----:B------:R-:W-:Y:S05]  /*8c40*/  BSYNC B1 ;  /* 0x0000000000017941 */ /* 0x000fea0003800000 */
.L_x_114:
[----:B----4-:R-:W-:Y:S05]  /*8c50*/  VIADD R3, R112, 0x400000 ;  /* 0x0040000070037836 */ /* 0x010fea0000000000 */
[----:B---3--:R-:W-:Y:S04]  /*8c60*/  SHF.R.U32.HI R0, RZ, 0x15, R3 ;  /* 0x00000015ff007819 */ /* 0x008fe80000011603 */
[----:B------:R-:W-:Y:S04]  /*8c70*/  LOP3.LUT R2, R0, 0x3, RZ, 0xc0, !PT ;  /* 0x0000000300027812 */ /* 0x000fe800078ec0ff */
[----:B------:R-:W-:Y:S11]  /*8c80*/  ISETP.NE.AND P0, PT, R88, R2, PT ;  /* 0x000000025800720c */ /* 0x000ff60003f05270 */
[----:B------:R-:W-:Y:S02]  /*8c90*/  @!UPT UIADD3 URZ, UPT, UPT, URZ, URZ, URZ ;  /* 0x000000fffffff290 */ /* 0x000fe4000fffe0ff */
[----:B------:R-:W-:Y:S05]  /*8ca0*/  @P0 BRA `(.L_x_119) ;  /* 0x0000000000bc0947 */ /* 0x000fea0003800000 */
[----:B------:R-:W-:Y:S02]  /*8cb0*/  LOP3.LUT P0, RZ, R0, 0x3, R90, 0x48, !PT ;  /* 0x0000000300ff7812 */ /* 0x000fe4000780485a */
[----:B------:R-:W-:Y:S11]  /*8cc0*/  MOV R16, R3 ;  /* 0x0000000300107202 */ /* 0x000ff60000000f00 */
[----:B------:R-:W-:Y:S05]  /*8cd0*/  @!P0 BRA `(.L_x_120) ;  /* 0x0000000000408947 */ /* 0x000fea0003800000 */
[----:B------:R-:W3:Y:S01]  /*8ce0*/  LDCU.64 UR8, c[0x4][0x70] ;  /* 0x01000e00ff0877ac */ /* 0x000ee20008000a00 */
[----:B------:R-:W-:Y:S01]  /*8cf0*/  MOV R15, 0x0 ;  /* 0x00000000000f7802 */ /* 0x000fe20000000f00 */
[----:B------:R-:W-:Y:S02]  /*8d00*/  HFMA2 R12, -RZ, RZ, 0, 5.9604644775390625e-08 ;  /* 0x00000001ff0c7431 */ /* 0x000fe400000001ff */
[----:B------:R-:W-:Y:S02]  /*8d10*/  IMAD.MOV.U32 R8, RZ, RZ, 0x192 ;  /* 0x00000192ff087424 */ /* 0x000fe400078e00ff */
[----:B------:R-:W-:Y:S01]  /*8d20*/  IMAD.MOV.U32 R13, RZ, RZ, RZ ;  /* 0x000000ffff0d7224 */ /* 0x000fe200078e00ff */
[----:B------:R-:W4:Y:S01]  /*8d30*/  LDCU.64 UR6, c[0x4][0x78] ;  /* 0x01000f00ff0677ac */ /* 0x000f220008000a00 */
[----:B------:R-:W1:Y:S01]  /*8d40*/  LDC.64 R14, c[0x4][R15] ;  /* 0x010000000f0e7b82 */ /* 0x000e620000000a00 */
[----:B------:R-:W5:Y:S01]  /*8d50*/  LDCU.64 UR4, c[0x4][0x10] ;  /* 0x01000200ff0477ac */ /* 0x000f620008000a00 */
[----:B---3--:R-:W-:Y:S01]  /*8d60*/  MOV R5, UR9 ;  /* 0x0000000900057c02 */ /* 0x008fe20008000f00 */
[----:B------:R-:W-:Y:S01]  /*8d70*/  IMAD.U32 R4, RZ, RZ, UR8 ;  /* 0x00000008ff047e24 */ /* 0x000fe2000f8e00ff */
[----:B----4-:R-:W-:Y:S01]  /*8d80*/  MOV R7, UR7 ;  /* 0x0000000700077c02 */ /* 0x010fe20008000f00 */
[----:B------:R-:W-:Y:S01]  /*8d90*/  IMAD.U32 R6, RZ, RZ, UR6 ;  /* 0x00000006ff067e24 */ /* 0x000fe2000f8e00ff */
[----:B-----5:R-:W-:Y:S01]  /*8da0*/  MOV R11, UR5 ;  /* 0x00000005000b7c02 */ /* 0x020fe20008000f00 */
[----:B------:R-:W-:Y:S02]  /*8db0*/  IMAD.U32 R10, RZ, RZ, UR4 ;  /* 0x00000004ff0a7e24 */ /* 0x000fe4000f8e00ff */
[----:B-1----:R-:W-:Y:S07]  /*8dc0*/  LEPC R20, `(.L_x_120) ;  /* 0x000000001014794e */ /* 0x002fee0000000000 */
[----:B--2---:R-:W-:Y:S05]  /*8dd0*/  CALL.ABS.NOINC R14 ;  /* 0x000000000e007343 */ /* 0x004fea0003c00000 */
.L_x_120:
[----:B------:R-:W-:Y:S05]  /*8de0*/  WARPSYNC.ALL ;  /* 0x0000000000007948 */ /* 0x000fea0003800000 */
[C---:B------:R-:W-:Y:S01]  /*8df0*/  R2UR UR4, R16.reuse ;  /* 0x00000000100472ca */ /* 0x040fe200000e0000 */
[----:B------:R-:W-:Y:S05]  /*8e00*/  VIADD R0, R16, 0x20 ;  /* 0x0000002010007836 */ /* 0x000fea0000000000 */
[----:B------:R-:W-:Y:S04]  /*8e10*/  SHF.R.U32.HI R0, RZ, 0x15, R0 ;  /* 0x00000015ff007819 */ /* 0x000fe80000011600 */
[----:B------:R-:W-:Y:S03]  /*8e20*/  LOP3.LUT P0, RZ, R0, 0x3, R90, 0x48, !PT ;  /* 0x0000000300ff7812 */ /* 0x000fe6000780485a */
[----:B------:R-:W3:Y:S10]  /*8e30*/  LDTM.x16 R24, tmem[UR4] ;  /* 0x00000004001879ee */ /* 0x000ef40008240000 */
[----:B---3--:R-:W-:Y:S05]  /*8e40*/  @!P0 BRA `(.L_x_121) ;  /* 0x0000000000408947 */ /* 0x008fea0003800000 */
        /* <DEDUP_REMOVED lines=16> */
.L_x_121:
[----:B------:R-:W-:Y:S05]  /*8f50*/  WARPSYNC.ALL ;  /* 0x0000000000007948 */ /* 0x000fea0003800000 */
[----:B------:R-:W-:Y:S11]  /*8f60*/  R2UR UR4, R16 ;  /* 0x00000000100472ca */ /* 0x000ff600000e0000 */
[----:B------:R-:W-:Y:S02]  /*8f70*/  @!UPT UIADD3 URZ, UPT, UPT, URZ, URZ, URZ ;  /* 0x000000fffffff290 */ /* 0x000fe4000fffe0ff */
[----:B------:R-:W3:Y:S02]  /*8f80*/  LDTM.x16 R4, tmem[UR4+0x20] ;  /* 0x00002004000479ee */ /* 0x000ee40008240000 */
[----:B---3--:R-:W-:Y:S01]  /*8f90*/  NOP ;  /* 0x0000000000007918 */ /* 0x008fe20000000000 */
.L_x_119:
[----:B--2---:R-:W-:Y:S01]  /*8fa0*/  SHF.L.U32 R3, R52, 0x10, RZ ;  /* 0x0000001034037819 */ /* 0x004fe200000006ff */
[C---:B------:R-:W-:Y:S01]  /*8fb0*/  FMUL R0, R43.reuse, R24 ;  /* 0x000000182b007220 */ /* 0x040fe20000400000 */
[----:B------:R-:W-:Y:S01]  /*8fc0*/  ISETP.NE.AND P1, PT, R88, R2, PT ;  /* 0x000000025800720c */ /* 0x000fe20003f25270 */
[----:B------:R-:W-:Y:S01]  /*8fd0*/  FMUL R2, R43, R25 ;  /* 0x000000192b027220 */ /* 0x000fe20000400000 */
[----:B-1----:R-:W-:Y:S01]  /*8fe0*/  LOP3.LUT R21, R52, 0xffff0000, RZ, 0xc0, !PT ;  /* 0xffff000034157812 */ /* 0x002fe200078ec0ff */
[----:B------:R-:W-:Y:S01]  /*8ff0*/  FFMA R0, R45, R3, R0 ;  /* 0x000000032d007223 */ /* 0x000fe20000000000 */
[----:B------:R-:W-:Y:S01]  /*9000*/  SHF.L.U32 R22, R53, 0x10, RZ ;  /* 0x0000001035167819 */ /* 0x000fe200000006ff */
[----:B------:R-:W-:Y:S01]  /*9010*/  FMUL R3, R43, R26 ;  /* 0x0000001a2b037220 */ /* 0x000fe20000400000 */
[----:B------:R-:W-:Y:S01]  /*9020*/  LOP3.LUT R23, R53, 0xffff0000, RZ, 0xc0, !PT ;  /* 0xffff000035177812 */ /* 0x000fe200078ec0ff */
[----:B------:R-:W-:Y:S01]  /*9030*/  FMUL R20, R43, R27 ;  /* 0x0000001b2b147220 */ /* 0x000fe20000400000 */
[C---:B------:R-:W-:Y:S01]  /*9040*/  SHF.L.U32 R41, R54.reuse, 0x10, RZ ;  /* 0x0000001036297819 */ /* 0x040fe200000006ff */
[C---:B------:R-:W-:Y:S01]  /*9050*/  FFMA R2, R45.reuse, R21, R2 ;  /* 0x000000152d027223 */ /* 0x040fe20000000002 */
[----:B------:R-:W-:Y:S01]  /*9060*/  LOP3.LUT R42, R54, 0xffff0000, RZ, 0xc0, !PT ;  /* 0xffff0000362a7812 */ /* 0x000fe200078ec0ff */
[----:B------:R-:W-:Y:S01]  /*9070*/  FFMA R3, R45, R22, R3 ;  /* 0x000000162d037223 */ /* 0x000fe20000000003 */
[----:B------:R-:W-:Y:S01]  /*9080*/  SHF.L.U32 R44, R55, 0x10, RZ ;  /* 0x00000010372c7819 */ /* 0x000fe200000006ff */
[----:B------:R-:W-:Y:S01]  /*9090*/  FMUL R21, R43, R28 ;  /* 0x0000001c2b157220 */ /* 0x000fe20000400000 */
[----:B------:R-:W-:Y:S01]  /*90a0*/  LOP3.LUT R46, R55, 0xffff0000, RZ, 0xc0, !PT ;  /* 0xffff0000372e7812 */ /* 0x000fe200078ec0ff */
[----:B------:R-:W-:Y:S01]  /*90b0*/  FFMA R20, R45, R23, R20 ;  /* 0x000000172d147223 */ /* 0x000fe20000000014 */
[----:B------:R-:W-:Y:S01]  /*90c0*/  MOV R47, UR45 ;  /* 0x0000002d002f7c02 */ /* 0x000fe20008000f00 */
[C---:B------:R-:W-:Y:S01]  /*90d0*/  FMUL R22, R43.reuse, R29 ;  /* 0x0000001d2b167220 */ /* 0x040fe20000400000 */
[----:B------:R-:W-:Y:S01]  /*90e0*/  F2FP.BF16.F32.PACK_AB R48, R2, R0 ;  /* 0x000000000230723e */ /* 0x000fe200000010ff */
[C---:B------:R-:W-:Y:S01]  /*90f0*/  FMUL R23, R43.reuse, R30 ;  /* 0x0000001e2b177220 */ /* 0x040fe20000400000 */
[----:B------:R-:W-:Y:S01]  /*9100*/  F2FP.BF16.F32.PACK_AB R49, R20, R3 ;  /* 0x000000031431723e */ /* 0x000fe200000010ff */
[----:B------:R-:W-:Y:S01]  /*9110*/  FMUL R40, R43, R31 ;  /* 0x0000001f2b287220 */ /* 0x000fe20000400000 */
[----:B------:R-:W-:Y:S01]  /*9120*/  @!P1 LEA R47, R47, R106, 0xc ;  /* 0x0000006a2f2f9211 */ /* 0x000fe200078e60ff */
[C---:B------:R-:W-:Y:S01]  /*9130*/  FFMA R21, R45.reuse, R41, R21 ;  /* 0x000000292d157223 */ /* 0x040fe20000000015 */
[----:B------:R-:W-:Y:S01]  /*9140*/  SHF.L.U32 R2, R56, 0x10, RZ ;  /* 0x0000001038027819 */ /* 0x000fe200000006ff */
[----:B------:R-:W-:Y:S01]  /*9150*/  FFMA R22, R45, R42, R22 ;  /* 0x0000002a2d167223 */ /* 0x000fe20000000016 */
[----:B------:R-:W-:Y:S01]  /*9160*/  LOP3.LUT R41, R65, 0xffff0000, RZ, 0xc0, !PT ;  /* 0xffff000041297812 */ /* 0x000fe200078ec0ff */
[C---:B------:R-:W-:Y:S01]  /*9170*/  FFMA R23, R45.reuse, R44, R23 ;  /* 0x0000002c2d177223 */ /* 0x040fe20000000017 */
[----:B------:R-:W-:Y:S01]  /*9180*/  LOP3.LUT R42, R66, 0xffff0000, RZ, 0xc0, !PT ;  /* 0xffff0000422a7812 */ /* 0x000fe200078ec0ff */
[----:B------:R-:W-:Y:S01]  /*9190*/  FFMA R40, R45, R46, R40 ;  /* 0x0000002e2d287223 */ /* 0x000fe20000000028 */
[----:B------:R-:W-:Y:S01]  /*91a0*/  F2FP.BF16.F32.PACK_AB R50, R22, R21 ;  /* 0x000000151632723e */ /* 0x000fe200000010ff */
[C---:B------:R-:W-:Y:S01]  /*91b0*/  FMUL R0, R43.reuse, R32 ;  /* 0x000000202b007220 */ /* 0x040fe20000400000 */
[----:B------:R-:W-:Y:S01]  /*91c0*/  LOP3.LUT R21, R56, 0xffff0000, RZ, 0xc0, !PT ;  /* 0xffff000038157812 */ /* 0x000fe200078ec0ff */
[----:B------:R-:W-:Y:S01]  /*91d0*/  FMUL R3, R43, R34 ;  /* 0x000000222b037220 */ /* 0x000fe20000400000 */
[----:B------:R-:W-:Y:S01]  /*91e0*/  F2FP.BF16.F32.PACK_AB R51, R40, R23 ;  /* 0x000000172833723e */ /* 0x000fe200000010ff */
[----:B------:R-:W-:Y:S01]  /*91f0*/  FFMA R0, R45, R2, R0 ;  /* 0x000000022d007223 */ /* 0x000fe20000000000 */
[----:B------:R-:W-:Y:S01]  /*9200*/  SHF.L.U32 R22, R57, 0x10, RZ ;  /* 0x0000001039167819 */ /* 0x000fe200000006ff */
[----:B------:R-:W-:Y:S01]  /*9210*/  FMUL R2, R43, R33 ;  /* 0x000000212b027220 */ /* 0x000fe20000400000 */
[----:B------:R-:W-:Y:S01]  /*9220*/  LOP3.LUT R23, R57, 0xffff0000, RZ, 0xc0, !PT ;  /* 0xffff000039177812 */ /* 0x000fe200078ec0ff */
[----:B------:R1:W-:Y:S01]  /*9230*/  @!P1 STS.128 [R47+UR43+0x200], R48 ;  /* 0x000200302f009988 */ /* 0x0003e20008000c2b */
[----:B------:R-:W-:Y:S01]  /*9240*/  SHF.L.U32 R40, R58, 0x10, RZ ;  /* 0x000000103a287819 */ /* 0x000fe200000006ff */
[----:B------:R-:W-:Y:S01]  /*9250*/  FMUL R20, R43, R35 ;  /* 0x000000232b147220 */ /* 0x000fe20000400000 */
[----:B------:R-:W-:Y:S01]  /*9260*/  SHF.L.U32 R44, R67, 0x10, RZ ;  /* 0x00000010432c7819 */ /* 0x000fe200000006ff */
[----:B------:R-:W-:Y:S01]  /*9270*/  FFMA R2, R45, R21, R2 ;  /* 0x000000152d027223 */ /* 0x000fe20000000002 */
[----:B------:R-:W-:Y:S01]  /*9280*/  LOP3.LUT R46, R67, 0xffff0000, RZ, 0xc0, !PT ;  /* 0xffff0000432e7812 */ /* 0x000fe200078ec0ff */
[C---:B------:R-:W-:Y:S01]  /*9290*/  FFMA R3, R45.reuse, R22, R3 ;  /* 0x000000162d037223 */ /* 0x040fe20000000003 */
[----:B------:R-:W-:Y:S01]  /*92a0*/  ISETP.NE.AND P0, PT, R88, RZ, PT ;  /* 0x000000ff5800720c */ /* 0x000fe20003f05270 */
[----:B------:R-:W-:Y:S01]  /*92b0*/  FFMA R20, R45, R23, R20 ;  /* 0x000000172d147223 */ /* 0x000fe20000000014 */
[----:B------:R-:W-:Y:S01]  /*92c0*/  LOP3.LUT R23, R58, 0xffff0000, RZ, 0xc0, !PT ;  /* 0xffff00003a177812 */ /* 0x000fe200078ec0ff */
[C---:B------:R-:W-:Y:S01]  /*92d0*/  FMUL R21, R43.reuse, R36 ;  /* 0x000000242b157220 */ /* 0x040fe20000400000 */
[----:B------:R-:W-:Y:S01]  /*92e0*/  ISETP.NE.AND P2, PT, R104, RZ, PT ;  /* 0x000000ff6800720c */ /* 0x000fe20003f45270 */
[----:B------:R-:W-:Y:S02]  /*92f0*/  FMUL R22, R43, R37 ;  /* 0x000000252b167220 */ /* 0x000fe40000400000 */
[C---:B------:R-:W-:Y:S01]  /*9300*/  FFMA R21, R45.reuse, R40, R21 ;  /* 0x000000282d157223 */ /* 0x040fe20000000015 */
[----:B------:R-:W-:Y:S01]  /*9310*/  SHF.L.U32 R40, R64, 0x10, RZ ;  /* 0x0000001040287819 */ /* 0x000fe200000006ff */
[----:B------:R-:W-:Y:S01]  /*9320*/  FFMA R22, R45, R23, R22 ;  /* 0x000000172d167223 */ /* 0x000fe20000000016 */
[----:B------:R-:W-:Y:S02]  /*9330*/  LOP3.LUT R23, R59, 0xffff0000, RZ, 0xc0, !PT ;  /* 0xffff00003b177812 */ /* 0x000fe400078ec0ff */
[----:B-1----:R-:W-:Y:S01]  /*9340*/  F2FP.BF16.F32.PACK_AB R49, R20, R3 ;  /* 0x000000031431723e */ /* 0x002fe200000010ff */
[C---:B------:R-:W-:Y:S01]  /*9350*/  FMUL R3, R43.reuse, R4 ;  /* 0x000000042b037220 */ /* 0x040fe20000400000 */
[----:B------:R-:W-:Y:S01]  /*9360*/  F2FP.BF16.F32.PACK_AB R48, R2, R0 ;  /* 0x000000000230723e */ /* 0x000fe200000010ff */
[----:B------:R-:W-:Y:S01]  /*9370*/  FMUL R0, R43, R38 ;  /* 0x000000262b007220 */ /* 0x000fe20000400000 */
[----:B------:R-:W-:Y:S01]  /*9380*/  SHF.L.U32 R20, R59, 0x10, RZ ;  /* 0x000000103b147819 */ /* 0x000fe200000006ff */
[C---:B------:R-:W-:Y:S01]  /*9390*/  FMUL R2, R43.reuse, R39 ;  /* 0x000000272b027220 */ /* 0x040fe20000400000 */
[----:B------:R-:W-:Y:S01]  /*93a0*/  F2FP.BF16.F32.PACK_AB R50, R22, R21 ;  /* 0x000000151632723e */ /* 0x000fe200000010ff */
[C---:B------:R-:W-:Y:S01]  /*93b0*/  FMUL R21, R43.reuse, R6 ;  /* 0x000000062b157220 */ /* 0x040fe20000400000 */
[----:B------:R-:W-:Y:S01]  /*93c0*/  FMUL R22, R43, R7 ;  /* 0x000000072b167220 */ /* 0x000fe20000400000 */
[C---:B------:R-:W-:Y:S01]  /*93d0*/  FFMA R0, R45.reuse, R20, R0 ;  /* 0x000000142d007223 */ /* 0x040fe20000000000 */
[C---:B------:R-:W-:Y:S01]  /*93e0*/  FFMA R2, R45.reuse, R23, R2 ;  /* 0x000000172d027223 */ /* 0x040fe20000000002 */
[----:B------:R-:W-:Y:S01]  /*93f0*/  LOP3.LUT R23, R64, 0xffff0000, RZ, 0xc0, !PT ;  /* 0xffff000040177812 */ /* 0x000fe200078ec0ff */
[----:B------:R-:W-:Y:S01]  /*9400*/  FFMA R3, R45, R40, R3 ;  /* 0x000000282d037223 */ /* 0x000fe20000000003 */
[----:B------:R-:W-:Y:S01]  /*9410*/  SHF.L.U32 R40, R65, 0x10, RZ ;  /* 0x0000001041287819 */ /* 0x000fe200000006ff */
[C---:B------:R-:W-:Y:S01]  /*9420*/  FMUL R20, R43.reuse, R5 ;  /* 0x000000052b147220 */ /* 0x040fe20000400000 */
[----:B------:R-:W-:Y:S01]  /*9430*/  F2FP.BF16.F32.PACK_AB R51, R2, R0 ;  /* 0x000000000233723e */ /* 0x000fe200000010ff */
[C---:B------:R-:W-:Y:S01]  /*9440*/  FMUL R0, R43.reuse, R8 ;  /* 0x000000082b007220 */ /* 0x040fe20000400000 */
[----:B------:R-:W-:Y:S01]  /*9450*/  FMUL R2, R43, R9 ;  /* 0x000000092b027220 */ /* 0x000fe20000400000 */
[C---:B------:R-:W-:Y:S01]  /*9460*/  FFMA R20, R45.reuse, R23, R20 ;  /* 0x000000172d147223 */ /* 0x040fe20000000014 */
[C---:B------:R-:W-:Y:S01]  /*9470*/  FFMA R21, R45.reuse, R40, R21 ;  /* 0x000000282d157223 */ /* 0x040fe20000000015 */
[----:B------:R-:W-:Y:S01]  /*9480*/  FFMA R22, R45, R41, R22 ;  /* 0x000000292d167223 */ /* 0x000fe20000000016 */
[----:B------:R-:W-:Y:S01]  /*9490*/  SHF.L.U32 R41, R66, 0x10, RZ ;  /* 0x0000001042297819 */ /* 0x000fe200000006ff */
[C---:B------:R-:W-:Y:S01]  /*94a0*/  FMUL R23, R43.reuse, R10 ;  /* 0x0000000a2b177220 */ /* 0x040fe20000400000 */
[----:B------:R-:W-:Y:S01]  /*94b0*/  F2FP.BF16.F32.PACK_AB R60, R20, R3 ;  /* 0x00000003143c723e */ /* 0x000fe200000010ff */
[----:B------:R-:W-:Y:S01]  /*94c0*/  FMUL R40, R43, R11 ;  /* 0x0000000b2b287220 */ /* 0x000fe20000400000 */
[----:B------:R-:W-:Y:S01]  /*94d0*/  F2FP.BF16.F32.PACK_AB R61, R22, R21 ;  /* 0x00000015163d723e */ /* 0x000fe200000010ff */
[C---:B------:R-:W-:Y:S01]  /*94e0*/  FFMA R0, R45.reuse, R41, R0 ;  /* 0x000000292d007223 */ /* 0x040fe20000000000 */
[C---:B------:R-:W-:Y:S01]  /*94f0*/  FFMA R2, R45.reuse, R42, R2 ;  /* 0x0000002a2d027223 */ /* 0x040fe20000000002 */
[C---:B------:R-:W-:Y:S01]  /*9500*/  FFMA R23, R45.reuse, R44, R23 ;  /* 0x0000002c2d177223 */ /* 0x040fe20000000017 */
[----:B------:R-:W-:Y:S01]  /*9510*/  FFMA R40, R45, R46, R40 ;  /* 0x0000002e2d287223 */ /* 0x000fe20000000028 */
[----:B------:R-:W-:Y:S01]  /*9520*/  SHF.L.U32 R42, R68, 0x10, RZ ;  /* 0x00000010442a7819 */ /* 0x000fe200000006ff */
[C---:B------:R-:W-:Y:S01]  /*9530*/  FMUL R41, R43.reuse, R12 ;  /* 0x0000000c2b297220 */ /* 0x040fe20000400000 */
[----:B------:R-:W-:Y:S01]  /*9540*/  F2FP.BF16.F32.PACK_AB R62, R2, R0 ;  /* 0x00000000023e723e */ /* 0x000fe200000010ff */
[C---:B------:R-:W-:Y:S01]  /*9550*/  FMUL R0, R43.reuse, R13 ;  /* 0x0000000d2b007220 */ /* 0x040fe20000400000 */
[----:B------:R-:W-:Y:S01]  /*9560*/  LOP3.LUT R21, R68, 0xffff0000, RZ, 0xc0, !PT ;  /* 0xffff000044157812 */ /* 0x000fe200078ec0ff */
[C---:B------:R-:W-:Y:S01]  /*9570*/  FMUL R2, R43.reuse, R14 ;  /* 0x0000000e2b027220 */ /* 0x040fe20000400000 */
[----:B------:R-:W-:Y:S01]  /*9580*/  F2FP.BF16.F32.PACK_AB R63, R40, R23 ;  /* 0x00000017283f723e */ /* 0x000fe200000010ff */
[----:B------:R-:W-:Y:S01]  /*9590*/  FMUL R3, R43, R15 ;  /* 0x0000000f2b037220 */ /* 0x000fe20000400000 */
[----:B------:R-:W-:Y:S01]  /*95a0*/  SHF.L.U32 R22, R69, 0x10, RZ ;  /* 0x0000001045167819 */ /* 0x000fe200000006ff */
[----:B------:R-:W-:Y:S01]  /*95b0*/  FFMA R41, R45, R42, R41 ;  /* 0x0000002a2d297223 */ /* 0x000fe20000000029 */
[----:B------:R-:W-:Y:S01]  /*95c0*/  LOP3.LUT R23, R69, 0xffff0000, RZ, 0xc0, !PT ;  /* 0xffff000045177812 */ /* 0x000fe200078ec0ff */
[----:B------:R-:W-:Y:S01]  /*95d0*/  FMUL R20, R43, R16 ;  /* 0x000000102b147220 */ /* 0x000fe20000400000 */
[C---:B------:R-:W-:Y:S01]  /*95e0*/  SHF.L.U32 R40, R70.reuse, 0x10, RZ ;  /* 0x0000001046287819 */ /* 0x040fe200000006ff */
[C---:B------:R-:W-:Y:S01]  /*95f0*/  FFMA R0, R45.reuse, R21, R0 ;  /* 0x000000152d007223 */ /* 0x040fe20000000000 */
[C---:B------:R-:W-:Y:S01]  /*9600*/  FFMA R2, R45.reuse, R22, R2 ;  /* 0x000000162d027223 */ /* 0x040fe20000000002 */
[----:B------:R-:W-:Y:S01]  /*9610*/  FFMA R3, R45, R23, R3 ;  /* 0x000000172d037223 */ /* 0x000fe20000000003 */
[----:B------:R-:W-:Y:S01]  /*9620*/  FMUL R21, R43, R17 ;  /* 0x000000112b157220 */ /* 0x000fe20000400000 */
[----:B------:R-:W-:Y:S01]  /*9630*/  FFMA R20, R45, R40, R20 ;  /* 0x000000282d147223 */ /* 0x000fe20000000014 */
[----:B------:R-:W-:Y:S01]  /*9640*/  LOP3.LUT R40, R70, 0xffff0000, RZ, 0xc0, !PT ;  /* 0xffff000046287812 */ /* 0x000fe200078ec0ff */
[----:B------:R-:W-:Y:S01]  /*9650*/  FMUL R22, R43, R18 ;  /* 0x000000122b167220 */ /* 0x000fe20000400000 */
[----:B------:R-:W-:Y:S01]  /*9660*/  SHF.L.U32 R42, R71, 0x10, RZ ;  /* 0x00000010472a7819 */ /* 0x000fe200000006ff */
[----:B------:R-:W-:Y:S01]  /*9670*/  FMUL R23, R43, R19 ;  /* 0x000000132b177220 */ /* 0x000fe20000400000 */
[----:B------:R-:W-:Y:S01]  /*9680*/  LOP3.LUT R44, R71, 0xffff0000, RZ, 0xc0, !PT ;  /* 0xffff0000472c7812 */ /* 0x000fe200078ec0ff */
[----:B------:R-:W-:Y:S01]  /*9690*/  FFMA R21, R45, R40, R21 ;  /* 0x000000282d157223 */ /* 0x000fe20000000015 */
[----:B------:R-:W-:Y:S01]  /*96a0*/  @!P1 IADD3 R40, PT, PT, R47, UR43, RZ ;  /* 0x0000002b2f289c10 */ /* 0x000fe2000fffe0ff */
[C---:B------:R-:W-:Y:S01]  /*96b0*/  FFMA R22, R45.reuse, R42, R22 ;  /* 0x0000002a2d167223 */ /* 0x040fe20000000016 */
[----:B------:R-:W-:Y:S01]  /*96c0*/  F2FP.BF16.F32.PACK_AB R96, R0, R41 ;  /* 0x000000290060723e */ /* 0x000fe200000010ff */
[----:B------:R-:W-:Y:S01]  /*96d0*/  FFMA R23, R45, R44, R23 ;  /* 0x0000002c2d177223 */ /* 0x000fe20000000017 */
[----:B------:R-:W-:Y:S02]  /*96e0*/  @!P1 IADD3 R40, PT, PT, R105, R40, RZ ;  /* 0x0000002869289210 */ /* 0x000fe40007ffe0ff */
[----:B------:R-:W-:Y:S02]  /*96f0*/  F2FP.BF16.F32.PACK_AB R97, R3, R2 ;  /* 0x000000020361723e */ /* 0x000fe400000010ff */
[----:B------:R-:W-:Y:S01]  /*9700*/  F2FP.BF16.F32.PACK_AB R98, R21, R20 ;  /* 0x000000141562723e */ /* 0x000fe200000010ff */
[----:B------:R1:W-:Y:S01]  /*9710*/  @!P1 STS.128 [R40+0x200], R48 ;  /* 0x0002003028009388 */ /* 0x0003e20000000c00 */
[----:B------:R-:W-:Y:S02]  /*9720*/  F2FP.BF16.F32.PACK_AB R99, R23, R22 ;  /* 0x000000161763723e */ /* 0x000fe400000010ff */
[----:B------:R-:W-:Y:S04]  /*9730*/  MOV R0, UR47 ;  /* 0x0000002f00007c02 */ /* 0x000fe80008000f00 */
[----:B------:R-:W-:Y:S01]  /*9740*/  @P2 LEA R0, R0, UR43, 0x3 ;  /* 0x0000002b00002c11 */ /* 0x000fe2000f8e18ff */
[----:B------:R1:W-:Y:S08]  /*9750*/  @!P1 STS.128 [R47+UR43+0xa00], R60 ;  /* 0x000a003c2f009988 */ /* 0x0003f00008000c2b */
[----:B------:R1:W-:Y:S01]  /*9760*/  @!P1 STS.128 [R40+0xa00], R96 ;  /* 0x000a006028009388 */ /* 0x0003e20000000c00 */
[----:B------:R-:W-:Y:S01]  /*9770*/  @!PT LDS RZ, [RZ] ;  /* 0x00000000fffff984 */ /* 0x000fe20000000800 */
[----:B------:R-:W-:Y:S01]  /*9780*/  @!PT LDS RZ, [RZ] ;  /* 0x00000000fffff984 */ /* 0x000fe20000000800 */
[----:B------:R-:W-:Y:S01]  /*9790*/  @!PT LDS RZ, [RZ] ;  /* 0x00000000fffff984 */ /* 0x000fe20000000800 */
[----:B------:R-:W-:Y:S01]  /*97a0*/  @!PT LDS RZ, [RZ] ;  /* 0x00000000fffff984 */ /* 0x000fe20000000800 */
[----:B------:R2:W-:Y:S07]  /*97b0*/  MEMBAR.ALL.CTA ;  /* 0x0000000000007992 */ /* 0x0005ee0000008000 */
[----:B--2---:R-:W2:Y:S01]  /*97c0*/  FENCE.VIEW.ASYNC.S ;  /* 0x00000000000073c6 */ /* 0x004ea20000000000 */
[----:B------:R-:W-:Y:S05]  /*97d0*/  WARPSYNC.ALL ;  /* 0x0000000000007948 */ /* 0x000fea0003800000 */
[----:B------:R-:W-:Y:S01]  /*97e0*/  BSSY.RECONVERGENT B0, `(.L_x_122) ;  /* 0x0000012000007945 */ /* 0x000fe20003800200 */
[----:B--2---:R-:W-:Y:S06]  /*97f0*/  BAR.SYNC.DEFER_BLOCKING 0x1, 0x80 ;  /* 0x0042000000007b1d */ /* 0x004fec0000010000 */
[----:B------:R-:W-:Y:S05]  /*9800*/  @P0 BRA `(.L_x_123) ;  /* 0x00000000003c0947 */ /* 0x000fea0003800000 */
[----:B------:R-:W2:Y:S01]  /*9810*/  LDCU.64 UR6, c[0x0][0x348] ;  /* 0x00006900ff0677ac */ /* 0x000ea20008000a00 */
[----:B------:R-:W-:Y:S02]  /*9820*/  ULEA UR5, UR45, UR43, 0xc ;  /* 0x0000002b2d057291 */ /* 0x000fe4000f8e60ff */
[----:B------:R-:W-:Y:S02]  /*9830*/  UIADD3 UR10, UPT, UPT, UR50, 0x40, URZ ;  /* 0x00000040320a7890 */ /* 0x000fe4000fffe0ff */
[----:B------:R-:W-:Y:S02]  /*9840*/  UIADD3 UR8, UPT, UPT, UR5, 0x200, URZ ;  /* 0x0000020005087890 */ /* 0x000fe4000fffe0ff */
[----:B------:R-:W-:Y:S01]  /*9850*/  UIADD3 UR12, UPT, UPT, UR5, 0xa00, URZ ;  /* 0x00000a00050c7890 */ /* 0x000fe2000fffe0ff */
[----:B------:R-:W-:Y:S01]  /*9860*/  UMOV UR9, UR49 ;  /* 0x0000003100097c82 */ /* 0x000fe20008000000 */
[----:B------:R-:W-:Y:S01]  /*9870*/  UMOV UR11, UR52 ;  /* 0x00000034000b7c82 */ /* 0x000fe20008000000 */
[----:B------:R-:W-:Y:S01]  /*9880*/  UIADD3 UR13, UPT, UPT, UR49, 0x20, URZ ;  /* 0x00000020310d7890 */ /* 0x000fe2000fffe0ff */
[----:B------:R-:W-:Y:S01]  /*9890*/  UMOV UR15, UR52 ;  /* 0x00000034000f7c82 */ /* 0x000fe20008000000 */
[----:B------:R-:W-:Y:S01]  /*98a0*/  UMOV UR14, UR10 ;  /* 0x0000000a000e7c82 */ /* 0x000fe20008000000 */
[----:B--2---:R-:W-:Y:S04]  /*98b0*/  UIADD3 UR4, UP0, UPT, UR6, 0xa80, URZ ;  /* 0x00000a8006047890 */ /* 0x004fe8000ff1e0ff */
[----:B------:R-:W-:Y:S09]  /*98c0*/  UIADD3.X UR5, UPT, UPT, URZ, UR7, URZ, UP0, !UPT ;  /* 0x00000007ff057290 */ /* 0x000ff200087fe4ff */
[----:B------:R2:W-:Y:S01]  /*98d0*/  UTMASTG.3D [UR8], [UR4] ;  /* 0x00000008040073b5 */ /* 0x0005e20008010000 */
[----:B------:R2:W-:Y:S02]  /*98e0*/  UTMASTG.3D [UR12], [UR4] ;  /* 0x0000000c040073b5 */ /* 0x0005e40008010000 */
[----:B--2---:R0:W-:Y:S02]  /*98f0*/  UTMACMDFLUSH ;  /* 0x00000000000079b7 */ /* 0x0041e40000000000 */
.L_x_123:
[----:B------:R-:W-:Y:S05]  /*9900*/  BSYNC.RECONVERGENT B0 ;  /* 0x0000000000007941 */ /* 0x000fea0003800200 */
.L_x_122:
[----:B------:R-:W-:Y:S01]  /*9910*/  UIADD3 UR4, UPT, UPT, UR45, 0x1, URZ ;  /* 0x000000012d047890 */ /* 0x000fe2000fffe0ff */
[----:B------:R-:W-:Y:S01]  /*9920*/  R2UR UR5, R93 ;  /* 0x000000005d0572ca */ /* 0x000fe200000e0000 */
[----:B------:R-:W-:Y:S01]  /*9930*/  @P2 VIADD R0, R0, 0x58 ;  /* 0x0000005800002836 */ /* 0x000fe20000000000 */
[----:B------:R-:W-:Y:S01]  /*9940*/  BSSY.RECONVERGENT B0, `(.L_x_124) ;  /* 0x000000b000007945 */ /* 0x000fe20003800200 */
[----:B------:R-:W-:Y:S01]  /*9950*/  UISETP.NE.AND UP0, UPT, UR4, 0x3, UPT ;  /* 0x000000030400788c */ /* 0x000fe2000bf05270 */
[----:B------:R-:W-:Y:S03]  /*9960*/  LEA R21, R113, UR43, 0x3 ;  /* 0x0000002b71157c11 */ /* 0x000fe6000f8e18ff */
[----:B------:R-:W-:Y:S02]  /*9970*/  USEL UR44, UR4, URZ, UP0 ;  /* 0x000000ff042c7287 */ /* 0x000fe40008000000 */
[----:B------:R-:W-:Y:S04]  /*9980*/  UISETP.EQ.XOR UP0, UPT, UR46, 0x3, !UP0 ;  /* 0x000000032e00788c */ /* 0x000fe8000c702a70 */
[----:B------:R-:W-:Y:S01]  /*9990*/  IMAD.U32 R2, RZ, RZ, UR5 ;  /* 0x00000005ff027e24 */ /* 0x000fe2000f8e00ff */
[----:B------:R-:W-:Y:S04]  /*99a0*/  UP2UR UR48, UPR, URZ, 0x1 ;  /* 0x00000001ff307883 */ /* 0x000fe80008000000 */
[----:B------:R-:W-:Y:S02]  /*99b0*/  @P2 PRMT R2, R2, 0x654, R0 ;  /* 0x0000065402022816 */ /* 0x000fe40000000000 */
[----:B------:R-:W-:Y:S01]  /*99c0*/  @P2 SHF.L.U32 R0, R115, 0x1f, RZ ;  /* 0x0000001f73002819 */ /* 0x000fe200000006ff */
[----:B------:R-:W-:Y:S05]  /*99d0*/  @P0 BRA `(.L_x_125) ;  /* 0x0000000000040947 */ /* 0x000fea0003800000 */
[----:B------:R-:W-:Y:S04]  /*99e0*/  DEPBAR.LE SB0, 0x1 ;  /* 0x000080400000791a */ /* 0x000fe80000000000 */
.L_x_125:
[----:B------:R-:W-:Y:S05]  /*99f0*/  BSYNC.RECONVERGENT B0 ;  /* 0x0000000000007941 */ /* 0x000fea0003800200 */
.L_x_124:
[----:B------:R-:W-:Y:S01]  /*9a00*/  BAR.SYNC.DEFER_BLOCKING 0x1, 0x80 ;  /* 0x0042000000007b1d */ /* 0x000fe20000010000 */
[----:B------:R-:W-:Y:S02]  /*9a10*/  UIADD3 UR4, UPT, UPT, UR47, 0x1, URZ ;  /* 0x000000012f047890 */ /* 0x000fe4000fffe0ff */
[----:B------:R-:W-:Y:S02]  /*9a20*/  UIADD3 UR57, UPT, UPT, UR49, 0x10, URZ ;  /* 0x0000001031397890 */ /* 0x000fe4000fffe0ff */
[----:B------:R-:W-:Y:S04]  /*9a30*/  UISETP.NE.AND UP0, UPT, UR4, 0x3, UPT ;  /* 0x000000030400788c */ /* 0x000fe8000bf05270 */
[----:B------:R-:W-:Y:S01]  /*9a40*/  USEL UR47, UR4, URZ, UP0 ;  /* 0x000000ff042f7287 */ /* 0x000fe20008000000 */
[----:B------:R-:W-:Y:S01]  /*9a50*/  @P2 SYNCS.ARRIVE.TRANS64.RED.A1T0 RZ, [R2+URZ], RZ ;  /* 0x000000ff02ff29a7 */ /* 0x000fe200081004ff */
[----:B------:R-:W-:Y:S01]  /*9a60*/  BSSY B1, `(.L_x_126) ;  /* 0x000001b000017945 */ /* 0x000fe20003800000 */
[----:B------:R2:W3:Y:S02]  /*9a70*/  @P2 SYNCS.PHASECHK.TRANS64.TRYWAIT P0, [R21+URZ+0x40], R0 ;  /* 0x00004000150025a7 */ /* 0x0004e400080011ff */
[----:B--2---:R-:W-:Y:S02]  /*9a80*/  IADD3 R0, PT, PT, R112, 0x10, RZ ;  /* 0x0000001070007810 */ /* 0x004fe40007ffe0ff */
[----:B---3--:R-:W-:Y:S01]  /*9a90*/  @P2 SEL R114, RZ, 0x1, !P0 ;  /* 0x00000001ff722807 */ /* 0x008fe20004000000 */
[----:B------:R-:W-:Y:S06]  /*9aa0*/  @!P2 BRA `(.L_x_127) ;  /* 0x000000000058a947 */ /* 0x000fec0003800000 */
[----:B------:R-:W-:Y:S01]  /*9ab0*/  ISETP.NE.AND P1, PT, R116, RZ, PT ;  /* 0x000000ff7400720c */ /* 0x000fe20003f25270 */
[----:B------:R-:W-:Y:S01]  /*9ac0*/  BSSY B0, `(.L_x_128) ;  /* 0x0000009000007945 */ /* 0x000fe20003800000 */
[----:B------:R-:W-:Y:S11]  /*9ad0*/  ISETP.NE.AND P0, PT, R114, RZ, PT ;  /* 0x000000ff7200720c */ /* 0x000ff60003f05270 */
[----:B------:R-:W-:Y:S05]  /*9ae0*/  @P1 IMAD R3, R113, 0x1000, R106 ;  /* 0x0000100071031824 */ /* 0x000fea00078e026a */
[----:B------:R-:W-:Y:S05]  /*9af0*/  @P1 IADD3 R2, PT, PT, R3, UR43, RZ ;  /* 0x0000002b03021c10 */ /* 0x000fea000fffe0ff */
[----:B------:R-:W-:Y:S01]  /*9b00*/  @P1 IMAD.IADD R2, R105, 0x1, R2 ;  /* 0x0000000169021824 */ /* 0x000fe200078e0202 */
[----:B------:R-:W-:Y:S06]  /*9b10*/  @P0 BRA `(.L_x_129) ;  /* 0x00000000000c0947 */ /* 0x000fec0003800000 */
[----:B------:R-:W-:Y:S04]  /*9b20*/  SHF.L.U32 R20, R115, 0x1f, RZ ;  /* 0x0000001f73147819 */ /* 0x000fe800000006ff */
[----:B------:R-:W2:Y:S02]  /*9b30*/  SYNCS.PHASECHK.TRANS64.TRYWAIT P0, [R21+URZ+0x40], R20 ;  /* 0x00004014150075a7 */ /* 0x000ea400080011ff */
[----:B--2---:R-:W-:Y:S05]  /*9b40*/  @!P0 BRA `(.L_x_130) ;  /* 0x0000002800e08947 */ /* 0x004fea0003800000 */
.L_x_129:
[----:B------:R-:W-:Y:S05]  /*9b50*/  BSYNC B0 ;  /* 0x0000000000007941 */ /* 0x000fea0003800000 */
.L_x_128:
[----:B------:R-:W-:Y:S01]  /*9b60*/  ISETP.NE.AND P0, PT, R116, RZ, PT ;  /* 0x000000ff7400720c */ /* 0x000fe20003f05270 */
[----:B------:R-:W-:Y:S11]  /*9b70*/  VIADD R113, R113, 0x1 ;  /* 0x0000000171717836 */ /* 0x000ff60000000000 */
[----:B------:R-:W-:Y:S01]  /*9b80*/  @!UPT UIADD3 URZ, UPT, UPT, URZ, URZ, URZ ;  /* 0x000000fffffff290 */ /* 0x000fe2000fffe0ff */
[----:B------:R-:W3:Y:S04]  /*9b90*/  @P0 LDS.128 R52, [R3+UR43+0x200] ;  /* 0x0002002b03340984 */ /* 0x000ee80008000c00 */
[----:B------:R-:W4:Y:S04]  /*9ba0*/  @P0 LDS.128 R64, [R3+UR43+0xa00] ;  /* 0x000a002b03400984 */ /* 0x000f280008000c00 */
[----:B------:R-:W1:Y:S04]  /*9bb0*/  @P0 LDS.128 R56, [R2+0x200] ;  /* 0x0002000002380984 */ /* 0x000e680000000c00 */
[----:B------:R5:W1:Y:S01]  /*9bc0*/  @P0 LDS.128 R68, [R2+0xa00] ;  /* 0x000a000002440984 */ /* 0x000a620000000c00 */
[C---:B------:R-:W-:Y:S04]  /*9bd0*/  ISETP.NE.AND P0, PT, R113.reuse, 0x3, PT ;  /* 0x000000037100780c */ /* 0x040fe80003f05270 */
[----:B------:R-:W-:Y:S02]  /*9be0*/  SEL R113, R113, RZ, P0 ;  /* 0x000000ff71717207 */ /* 0x000fe40000000000 */
[----:B-----5:R-:W-:Y:S04]  /*9bf0*/  SEL R2, RZ, 0x1, P0 ;  /* 0x00000001ff027807 */ /* 0x020fe80000000000 */
[----:B------:R-:W-:Y:S02]  /*9c00*/  LOP3.LUT R115, R115, R2, RZ, 0x3c, !PT ;  /* 0x0000000273737212 */ /* 0x000fe400078e3cff */
.L_x_127:
[----:B------:R-:W-:Y:S05]  /*9c10*/  BSYNC B1 ;  /* 0x0000000000017941 */ /* 0x000fea0003800000 */
.L_x_126:
[----:B------:R-:W-:Y:S04]  /*9c20*/  SHF.R.U32.HI R3, RZ, 0x15, R0 ;  /* 0x00000015ff037819 */ /* 0x000fe80000011600 */
[----:B------:R-:W-:Y:S04]  /*9c30*/  LOP3.LUT R2, R3, 0x3, RZ, 0xc0, !PT ;  /* 0x0000000303027812 */ /* 0x000fe800078ec0ff */
[----:B------:R-:W-:Y:S11]  /*9c40*/  ISETP.NE.AND P0, PT, R88, R2, PT ;  /* 0x000000025800720c */ /* 0x000ff60003f05270 */
[----:B------:R-:W-:Y:S02]  /*9c50*/  @!UPT UIADD3 URZ, UPT, UPT, URZ, URZ, URZ ;  /* 0x000000fffffff290 */ /* 0x000fe4000fffe0ff */
[----:B------:R-:W-:Y:S05]  /*9c60*/  @P0 BRA `(.L_x_131) ;  /* 0x0000000000bc0947 */ /* 0x000fea0003800000 */
[----:B------:R-:W-:Y:S02]  /*9c70*/  LOP3.LUT P0, RZ, R3, 0x3, R90, 0x48, !PT ;  /* 0x0000000303ff7812 */ /* 0x000fe4000780485a */
[----:B------:R-:W-:Y:S11]  /*9c80*/  MOV R16, R0 ;  /* 0x0000000000107202 */ /* 0x000ff60000000f00 */
[----:B------:R-:W-:Y:S05]  /*9c90*/  @!P0 BRA `(.L_x_132) ;  /* 0x0000000000408947 */ /* 0x000fea0003800000 */
[----:B------:R-:W5:Y:S01]  /*9ca0*/  LDCU.64 UR8, c[0x4][0x70] ;  /* 0x01000e00ff0877ac */ /* 0x000f620008000a00 */
[----:B------:R-:W-:Y:S01]  /*9cb0*/  MOV R15, 0x0 ;  /* 0x00000000000f7802 */ /* 0x000fe20000000f00 */
[----:B------:R-:W-:Y:S02]  /*9cc0*/  HFMA2 R12, -RZ, RZ, 0, 5.9604644775390625e-08 ;  /* 0x00000001ff0c7431 */ /* 0x000fe400000001ff */
[----:B------:R-:W-:Y:S02]  /*9cd0*/  IMAD.MOV.U32 R8, RZ, RZ, 0x192 ;  /* 0x00000192ff087424 */ /* 0x000fe400078e00ff */
[----:B------:R-:W-:Y:S01]  /*9ce0*/  IMAD.MOV.U32 R13, RZ, RZ, RZ ;  /* 0x000000ffff0d7224 */ /* 0x000fe200078e00ff */
[----:B------:R-:W1:Y:S01]  /*9cf0*/  LDCU.64 UR6, c[0x4][0x78] ;  /* 0x01000f00ff0677ac */ /* 0x000e620008000a00 */
[----:B------:R-:W2:Y:S01]  /*9d00*/  LDC.64 R14, c[0x4][R15] ;  /* 0x010000000f0e7b82 */ /* 0x000ea20000000a00 */
[----:B------:R-:W3:Y:S01]  /*9d10*/  LDCU.64 UR4, c[0x4][0x10] ;  /* 0x01000200ff0477ac */ /* 0x000ee20008000a00 */
[----:B-----5:R-:W-:Y:S01]  /*9d20*/  MOV R5, UR9 ;  /* 0x0000000900057c02 */ /* 0x020fe20008000f00 */
[----:B------:R-:W-:Y:S01]  /*9d30*/  IMAD.U32 R4, RZ, RZ, UR8 ;  /* 0x00000008ff047e24 */ /* 0x000fe2000f8e00ff */
[----:B-1----:R-:W-:Y:S01]  /*9d40*/  MOV R7, UR7 ;  /* 0x0000000700077c02 */ /* 0x002fe20008000f00 */
[----:B------:R-:W-:Y:S01]  /*9d50*/  IMAD.U32 R6, RZ, RZ, UR6 ;  /* 0x00000006ff067e24 */ /* 0x000fe2000f8e00ff */
[----:B---3--:R-:W-:Y:S01]  /*9d60*/  MOV R11, UR5 ;  /* 0x00000005000b7c02 */ /* 0x008fe20008000f00 */
[----:B------:R-:W-:Y:S02]  /*9d70*/  IMAD.U32 R10, RZ, RZ, UR4 ;  /* 0x00000004ff0a7e24 */ /* 0x000fe4000f8e00ff */
[----:B--2---:R-:W-:Y:S07]  /*9d80*/  LEPC R20, `(.L_x_132) ;  /* 0x000000001014794e */ /* 0x004fee0000000000 */
[----:B----4-:R-:W-:Y:S05]  /*9d90*/  CALL.ABS.NOINC R14 ;  /* 0x000000000e007343 */ /* 0x010fea0003c00000 */
.L_x_132:
        /* <DEDUP_REMOVED lines=12> */
[----:B------:R-:W5:Y:S01]  /*9e60*/  LDCU.64 UR6, c[0x4][0x78] ;  /* 0x01000f00ff0677ac */ /* 0x000f620008000a00 */
[----:B------:R-:W2:Y:S01]  /*9e70*/  LDC.64 R14, c[0x4][R15] ;  /* 0x010000000f0e7b82 */ /* 0x000ea20000000a00 */
[----:B------:R-:W3:Y:S01]  /*9e80*/  LDCU.64 UR4, c[0x4][0x10] ;  /* 0x01000200ff0477ac */ /* 0x000ee20008000a00 */
[----:B-1----:R-:W-:Y:S01]  /*9e90*/  MOV R5, UR9 ;  /* 0x0000000900057c02 */ /* 0x002fe20008000f00 */
[----:B------:R-:W-:Y:S01]  /*9ea0*/  IMAD.U32 R4, RZ, RZ, UR8 ;  /* 0x00000008ff047e24 */ /* 0x000fe2000f8e00ff */
[----:B-----5:R-:W-:Y:S01]  /*9eb0*/  MOV R7, UR7 ;  /* 0x0000000700077c02 */ /* 0x020fe20008000f00 */
[----:B------:R-:W-:Y:S01]  /*9ec0*/  IMAD.U32 R6, RZ, RZ, UR6 ;  /* 0x00000006ff067e24 */ /* 0x000fe2000f8e00ff */
[----:B---3--:R-:W-:Y:S01]  /*9ed0*/  MOV R11, UR5 ;  /* 0x00000005000b7c02 */ /* 0x008fe20008000f00 */
[----:B------:R-:W-:Y:S02]  /*9ee0*/  IMAD.U32 R10, RZ, RZ, UR4 ;  /* 0x00000004ff0a7e24 */ /* 0x000fe4000f8e00ff */
[----:B--2---:R-:W-:Y:S07]  /*9ef0*/  LEPC R20, `(.L_x_133) ;  /* 0x000000001014794e */ /* 0x004fee0000000000 */
[----:B----4-:R-:W-:Y:S05]  /*9f00*/  CALL.ABS.NOINC R14 ;  /* 0x000000000e007343 */ /* 0x010fea0003c00000 */
.L_x_133:
[----:B------:R-:W-:Y:S05]  /*9f10*/  WARPSYNC.ALL ;  /* 0x0000000000007948 */ /* 0x000fea0003800000 */
[----:B------:R-:W-:Y:S11]  /*9f20*/  R2UR UR4, R16 ;  /* 0x00000000100472ca */ /* 0x000ff600000e0000 */
[----:B------:R-:W-:Y:S02]  /*9f30*/  @!UPT UIADD3 URZ, UPT, UPT, URZ, URZ, URZ ;  /* 0x000000fffffff290 */ /* 0x000fe4000fffe0ff */
[----:B------:R-:W1:Y:S02]  /*9f40*/  LDTM.x16 R4, tmem[UR4+0x20] ;  /* 0x00002004000479ee */ /* 0x000e640008240000 */
[----:B-1----:R-:W-:Y:S01]  /*9f50*/  NOP ;  /* 0x0000000000007918 */ /* 0x002fe20000000000 */
.L_x_131:
[----:B---3--:R-:W-:Y:S01]  /*9f60*/  SHF.L.U32 R3, R52, 0x10, RZ ;  /* 0x0000001034037819 */ /* 0x008fe200000006ff */
[C---:B------:R-:W-:Y:S01]  /*9f70*/  FMUL R0, R43.reuse, R24 ;  /* 0x000000182b007220 */ /* 0x040fe20000400000 */
[----:B------:R-:W-:Y:S01]  /*9f80*/  ISETP.NE.AND P1, PT, R88, R2, PT ;  /* 0x000000025800720c */ /* 0x000fe20003f25270 */
[----:B------:R-:W-:Y:S01]  /*9f90*/  FMUL R2, R43, R25 ;  /* 0x000000192b027220 */ /* 0x000fe20000400000 */
[----:B--2---:R-:W-:Y:S01]  /*9fa0*/  LOP3.LUT R21, R52, 0xffff0000, RZ, 0xc0, !PT ;  /* 0xffff000034157812 */ /* 0x004fe200078ec0ff */
        /* <DEDUP_REMOVED lines=13> */
[----:B-1----:R-:W-:Y:S01]  /*a080*/  MOV R47, UR44 ;  /* 0x0000002c002f7c02 */ /* 0x002fe20008000f00 */
        /* <DEDUP_REMOVED lines=9> */
[----:B----4-:R-:W-:Y:S01]  /*a120*/  LOP3.LUT R41, R65, 0xffff0000, RZ, 0xc0, !PT ;  /* 0xffff000041297812 */ /* 0x010fe200078ec0ff */
        /* <DEDUP_REMOVED lines=13> */
[C---:B------:R-:W-:Y:S01]  /*a200*/  SHF.L.U32 R40, R58.reuse, 0x10, RZ ;  /* 0x000000103a287819 */ /* 0x040fe200000006ff */
[----:B------:R-:W-:Y:S01]  /*a210*/  FMUL R20, R43, R35 ;  /* 0x000000232b147220 */ /* 0x000fe20000400000 */
[----:B------:R-:W-:Y:S01]  /*a220*/  SHF.L.U32 R44, R67, 0x10, RZ ;  /* 0x00000010432c7819 */ /* 0x000fe200000006ff */
[----:B------:R-:W-:Y:S01]  /*a230*/  FFMA R2, R45, R21, R2 ;  /* 0x000000152d027223 */ /* 0x000fe20000000002 */
[----:B------:R-:W-:Y:S01]  /*a240*/  LOP3.LUT R46, R67, 0xffff0000, RZ, 0xc0, !PT ;  /* 0xffff0000432e7812 */ /* 0x000fe200078ec0ff */
[----:B------:R-:W-:Y:S01]  /*a250*/  FFMA R3, R45, R22, R3 ;  /* 0x000000162d037223 */ /* 0x000fe20000000003 */
[----:B------:R-:W-:Y:S01]  /*a260*/  R2UR UR4, R93 ;  /* 0x000000005d0472ca */ /* 0x000fe200000e0000 */
[----:B------:R-:W-:Y:S01]  /*a270*/  FFMA R20, R45, R23, R20 ;  /* 0x000000172d147223 */ /* 0x000fe20000000014 */
[----:B------:R-:W-:Y:S01]  /*a280*/  LOP3.LUT R23, R58, 0xffff0000, RZ, 0xc0, !PT ;  /* 0xffff00003a177812 */ /* 0x000fe200078ec0ff */
[C---:B------:R-:W-:Y:S01]  /*a290*/  FMUL R21, R43.reuse, R36 ;  /* 0x000000242b157220 */ /* 0x040fe20000400000 */
[----:B------:R-:W-:Y:S01]  /*a2a0*/  ISETP.NE.AND P0, PT, R88, RZ, PT ;  /* 0x000000ff5800720c */ /* 0x000fe20003f05270 */
[----:B------:R-:W-:Y:S01]  /*a2b0*/  FMUL R22, R43, R37 ;  /* 0x000000252b167220 */ /* 0x000fe20000400000 */
[----:B------:R-:W-:Y:S01]  /*a2c0*/  ISETP.NE.AND P2, PT, R104, RZ, PT ;  /* 0x000000ff6800720c */ /* 0x000fe20003f45270 */
        /* <DEDUP_REMOVED lines=31> */
[C---:B------:R-:W-:Y:S01]  /*a4c0*/  LOP3.LUT R21, R68.reuse, 0xffff0000, RZ, 0xc0, !PT ;  /* 0xffff000044157812 */ /* 0x040fe200078ec0ff */
[C---:B------:R-:W-:Y:S01]  /*a4d0*/  FFMA R2, R45.reuse, R42, R2 ;  /* 0x0000002a2d027223 */ /* 0x040fe20000000002 */
[C---:B------:R-:W-:Y:S01]  /*a4e0*/  FFMA R23, R45.reuse, R44, R23 ;  /* 0x0000002c2d177223 */ /* 0x040fe20000000017 */
[----:B------:R-:W-:Y:S01]  /*a4f0*/  FFMA R40, R45, R46, R40 ;  /* 0x0000002e2d287223 */ /* 0x000fe20000000028 */
[----:B------:R-:W-:Y:S01]  /*a500*/  SHF.L.U32 R42, R68, 0x10, RZ ;  /* 0x00000010442a7819 */ /* 0x000fe200000006ff */
[C---:B------:R-:W-:Y:S01]  /*a510*/  FMUL R41, R43.reuse, R12 ;  /* 0x0000000c2b297220 */ /* 0x040fe20000400000 */
[----:B------:R-:W-:Y:S01]  /*a520*/  F2FP.BF16.F32.PACK_AB R62, R2, R0 ;  /* 0x00000000023e723e */ /* 0x000fe200000010ff */
[C---:B------:R-:W-:Y:S01]  /*a530*/  FMUL R0, R43.reuse, R13 ;  /* 0x0000000d2b007220 */ /* 0x040fe20000400000 */
[----:B------:R-:W-:Y:S01]  /*a540*/  F2FP.BF16.F32.PACK_AB R63, R40, R23 ;  /* 0x00000017283f723e */ /* 0x000fe200000010ff */
[----:B------:R-:W-:Y:S01]  /*a550*/  FMUL R2, R43, R14 ;  /* 0x0000000e2b027220 */ /* 0x000fe20000400000 */
[----:B------:R-:W-:Y:S01]  /*a560*/  @!P1 IADD3 R46, PT, PT, R47, UR43, RZ ;  /* 0x0000002b2f2e9c10 */ /* 0x000fe2000fffe0ff */
[----:B------:R-:W-:Y:S01]  /*a570*/  FMUL R3, R43, R15 ;  /* 0x0000000f2b037220 */ /* 0x000fe20000400000 */
[----:B------:R-:W-:Y:S01]  /*a580*/  SHF.L.U32 R22, R69, 0x10, RZ ;  /* 0x0000001045167819 */ /* 0x000fe200000006ff */
[----:B------:R-:W-:Y:S01]  /*a590*/  FFMA R41, R45, R42, R41 ;  /* 0x0000002a2d297223 */ /* 0x000fe20000000029 */
[----:B------:R-:W-:Y:S01]  /*a5a0*/  LOP3.LUT R23, R69, 0xffff0000, RZ, 0xc0, !PT ;  /* 0xffff000045177812 */ /* 0x000fe200078ec0ff */
[----:B------:R-:W-:Y:S01]  /*a5b0*/  FMUL R20, R43, R16 ;  /* 0x000000102b147220 */ /* 0x000fe20000400000 */
[C---:B------:R-:W-:Y:S01]  /*a5c0*/  SHF.L.U32 R40, R70.reuse, 0x10, RZ ;  /* 0x0000001046287819 */ /* 0x040fe200000006ff */
[----:B------:R-:W-:Y:S01]  /*a5d0*/  FFMA R0, R45, R21, R0 ;  /* 0x000000152d007223 */ /* 0x000fe20000000000 */
[----:B------:R-:W-:Y:S01]  /*a5e0*/  @!P1 IADD3 R46, PT, PT, R105, R46, RZ ;  /* 0x0000002e692e9210 */ /* 0x000fe20007ffe0ff */
[C---:B------:R-:W-:Y:S01]  /*a5f0*/  FFMA R2, R45.reuse, R22, R2 ;  /* 0x000000162d027223 */ /* 0x040fe20000000002 */
[C---:B------:R-:W-:Y:S01]  /*a600*/  FFMA R3, R45.reuse, R23, R3 ;  /* 0x000000172d037223 */ /* 0x040fe20000000003 */
[----:B------:R-:W-:Y:S01]  /*a610*/  FFMA R20, R45, R40, R20 ;  /* 0x000000282d147223 */ /* 0x000fe20000000014 */
[----:B------:R-:W-:Y:S01]  /*a620*/  LOP3.LUT R40, R70, 0xffff0000, RZ, 0xc0, !PT ;  /* 0xffff000046287812 */ /* 0x000fe200078ec0ff */
[----:B------:R1:W-:Y:S01]  /*a630*/  @!P1 STS.128 [R46+0x200], R48 ;  /* 0x000200302e009388 */ /* 0x0003e20000000c00 */
[----:B------:R-:W-:Y:S01]  /*a640*/  FMUL R21, R43, R17 ;  /* 0x000000112b157220 */ /* 0x000fe20000400000 */
[----:B------:R-:W-:Y:S01]  /*a650*/  SHF.L.U32 R42, R71, 0x10, RZ ;  /* 0x00000010472a7819 */ /* 0x000fe200000006ff */
[----:B------:R-:W-:Y:S01]  /*a660*/  FMUL R22, R43, R18 ;  /* 0x000000122b167220 */ /* 0x000fe20000400000 */
[----:B------:R-:W-:Y:S01]  /*a670*/  LOP3.LUT R44, R71, 0xffff0000, RZ, 0xc0, !PT ;  /* 0xffff0000472c7812 */ /* 0x000fe200078ec0ff */
[----:B------:R-:W-:Y:S01]  /*a680*/  FMUL R23, R43, R19 ;  /* 0x000000132b177220 */ /* 0x000fe20000400000 */
[C---:B------:R-:W-:Y:S01]  /*a690*/  FFMA R21, R45.reuse, R40, R21 ;  /* 0x000000282d157223 */ /* 0x040fe20000000015 */
[C---:B------:R-:W-:Y:S01]  /*a6a0*/  FFMA R22, R45.reuse, R42, R22 ;  /* 0x0000002a2d167223 */ /* 0x040fe20000000016 */
[----:B------:R1:W-:Y:S01]  /*a6b0*/  @!P1 STS.128 [R47+UR43+0xa00], R60 ;  /* 0x000a003c2f009988 */ /* 0x0003e20008000c2b */
[----:B------:R-:W-:Y:S01]  /*a6c0*/  FFMA R23, R45, R44, R23 ;  /* 0x0000002c2d177223 */ /* 0x000fe20000000017 */
[----:B------:R-:W-:Y:S02]  /*a6d0*/  F2FP.BF16.F32.PACK_AB R96, R0, R41 ;  /* 0x000000290060723e */ /* 0x000fe400000010ff */
[----:B------:R-:W-:Y:S02]  /*a6e0*/  F2FP.BF16.F32.PACK_AB R97, R3, R2 ;  /* 0x000000020361723e */ /* 0x000fe400000010ff */
[----:B------:R-:W-:Y:S02]  /*a6f0*/  F2FP.BF16.F32.PACK_AB R98, R21, R20 ;  /* 0x000000141562723e */ /* 0x000fe400000010ff */
[----:B------:R-:W-:Y:S02]  /*a700*/  F2FP.BF16.F32.PACK_AB R99, R23, R22 ;  /* 0x000000161763723e */ /* 0x000fe400000010ff */
[----:B------:R-:W-:Y:S02]  /*a710*/  MOV R2, UR4 ;  /* 0x0000000400027c02 */ /* 0x000fe40008000f00 */
[----:B------:R-:W-:Y:S01]  /*a720*/  MOV R0, UR47 ;  /* 0x0000002f00007c02 */ /* 0x000fe20008000f00 */
[----:B------:R1:W-:Y:S03]  /*a730*/  @!P1 STS.128 [R46+0xa00], R96 ;  /* 0x000a00602e009388 */ /* 0x0003e60000000c00 */
[----:B------:R-:W-:Y:S01]  /*a740*/  @P2 LEA R0, R0, UR43, 0x3 ;  /* 0x0000002b00002c11 */ /* 0x000fe2000f8e18ff */
[----:B------:R-:W-:Y:S01]  /*a750*/  @!PT LDS RZ, [RZ] ;  /* 0x00000000fffff984 */ /* 0x000fe20000000800 */
[----:B------:R-:W-:Y:S01]  /*a760*/  @!PT LDS RZ, [RZ] ;  /* 0x00000000fffff984 */ /* 0x000fe20000000800 */
[----:B------:R-:W-:Y:S01]  /*a770*/  @!PT LDS RZ, [RZ] ;  /* 0x00000000fffff984 */ /* 0x000fe20000000800 */
[----:B------:R-:W-:Y:S01]  /*a780*/  @!PT LDS RZ, [RZ] ;  /* 0x00000000fffff984 */ /* 0x000fe20000000800 */
[----:B------:R2:W-:Y:S06]  /*a790*/  MEMBAR.ALL.CTA ;  /* 0x0000000000007992 */ /* 0x0005ec0000008000 */
[----:B--2---:R-:W2:Y:S01]  /*a7a0*/  FENCE.VIEW.ASYNC.S ;  /* 0x00000000000073c6 */ /* 0x004ea20000000000 */
[----:B------:R-:W-:Y:S05]  /*a7b0*/  WARPSYNC.ALL ;  /* 0x0000000000007948 */ /* 0x000fea0003800000 */
[----:B------:R-:W-:Y:S01]  /*a7c0*/  BSSY.RECONVERGENT B0, `(.L_x_134) ;  /* 0x0000011000007945 */ /* 0x000fe20003800200 */
[----:B--2---:R-:W-:Y:S06]  /*a7d0*/  BAR.SYNC.DEFER_BLOCKING 0x1, 0x80 ;  /* 0x0042000000007b1d */ /* 0x004fec0000010000 */
[----:B------:R-:W-:Y:S05]  /*a7e0*/  @P0 BRA `(.L_x_135) ;  /* 0x0000000000380947 */ /* 0x000fea0003800000 */
[----:B------:R-:W2:Y:S01]  /*a7f0*/  LDCU.64 UR6, c[0x0][0x348] ;  /* 0x00006900ff0677ac */ /* 0x000ea20008000a00 */
[----:B------:R-:W-:Y:S01]  /*a800*/  ULEA UR5, UR44, UR43, 0xc ;  /* 0x0000002b2c057291 */ /* 0x000fe2000f8e60ff */
[----:B------:R-:W-:Y:S01]  /*a810*/  UMOV UR58, UR50 ;  /* 0x00000032003a7c82 */ /* 0x000fe20008000000 */
[----:B------:R-:W-:Y:S02]  /*a820*/  UMOV UR59, UR52 ;  /* 0x00000034003b7c82 */ /* 0x000fe40008000000 */
[----:B------:R-:W-:Y:S02]  /*a830*/  UIADD3 UR56, UPT, UPT, UR5, 0x200, URZ ;  /* 0x0000020005387890 */ /* 0x000fe4000fffe0ff */
[----:B------:R-:W-:Y:S02]  /*a840*/  UIADD3 UR8, UPT, UPT, UR5, 0xa00, URZ ;  /* 0x00000a0005087890 */ /* 0x000fe4000fffe0ff */
        /* <DEDUP_REMOVED lines=8> */
.L_x_135:
[----:B------:R-:W-:Y:S05]  /*a8d0*/  BSYNC.RECONVERGENT B0 ;  /* 0x0000000000007941 */ /* 0x000fea0003800200 */
.L_x_134:
[----:B------:R-:W-:Y:S01]  /*a8e0*/  UISETP.NE.AND UP1, UPT, UR48, URZ, UPT ;  /* 0x000000ff3000728c */ /* 0x000fe2000bf25270 */
[----:B------:R-:W-:Y:S01]  /*a8f0*/  @P2 VIADD R3, R0, 0x58 ;  /* 0x0000005800032836 */ /* 0x000fe20000000000 */
[----:B------:R-:W-:Y:S01]  /*a900*/  UIADD3 UR4, UPT, UPT, UR44, 0x1, URZ ;  /* 0x000000012c047890 */ /* 0x000fe2000fffe0ff */
[----:B------:R-:W-:Y:S01]  /*a910*/  BSSY.RECONVERGENT B0, `(.L_x_136) ;  /* 0x000000a000007945 */ /* 0x000fe20003800200 */
[----:B------:R-:W-:Y:S02]  /*a920*/  LEA R0, R113, UR43, 0x3 ;  /* 0x0000002b71007c11 */ /* 0x000fe4000f8e18ff */
[----:B------:R-:W-:Y:S01]  /*a930*/  UISETP.NE.AND UP0, UPT, UR4, 0x3, UPT ;  /* 0x000000030400788c */ /* 0x000fe2000bf05270 */
[----:B------:R-:W-:Y:S01]  /*a940*/  @P2 PRMT R3, R2, 0x654, R3 ;  /* 0x0000065402032816 */ /* 0x000fe20000000003 */
[----:B------:R-:W-:Y:S01]  /*a950*/  UISETP.EQ.XOR UP1, UPT, UR4, 0x3, UP1 ;  /* 0x000000030400788c */ /* 0x000fe20008f22a70 */
[----:B------:R-:W-:Y:S01]  /*a960*/  @P2 SHF.L.U32 R2, R115, 0x1f, RZ ;  /* 0x0000001f73022819 */ /* 0x000fe200000006ff */
[----:B------:R-:W-:Y:S02]  /*a970*/  USEL UR45, UR4, URZ, UP0 ;  /* 0x000000ff042d7287 */ /* 0x000fe40008000000 */
[----:B------:R-:W-:Y:S01]  /*a980*/  UP2UR UR46, UPR, URZ, 0x2 ;  /* 0x00000002ff2e7883 */ /* 0x000fe20008000000 */
[----:B------:R-:W-:Y:S11]  /*a990*/  @P0 BRA `(.L_x_137) ;  /* 0x0000000000040947 */ /* 0x000ff60003800000 */
[----:B------:R-:W-:Y:S04]  /*a9a0*/  DEPBAR.LE SB0, 0x1 ;  /* 0x000080400000791a */ /* 0x000fe80000000000 */
.L_x_137:
[----:B------:R-:W-:Y:S05]  /*a9b0*/  BSYNC.RECONVERGENT B0 ;  /* 0x0000000000007941 */ /* 0x000fea0003800200 */
.L_x_136:
[----:B------:R-:W-:Y:S01]  /*a9c0*/  BAR.SYNC.DEFER_BLOCKING 0x1, 0x80 ;  /* 0x0042000000007b1d */ /* 0x000fe20000010000 */
[----:B------:R-:W-:Y:S04]  /*a9d0*/  UIADD3 UR4, UPT, UPT, UR47, 0x1, URZ ;  /* 0x000000012f047890 */ /* 0x000fe8000fffe0ff */
[----:B------:R-:W-:Y:S04]  /*a9e0*/  UISETP.NE.AND UP0, UPT, UR4, 0x3, UPT ;  /* 0x000000030400788c */ /* 0x000fe8000bf05270 */
[----:B------:R-:W-:Y:S01]  /*a9f0*/  USEL UR47, UR4, URZ, UP0 ;  /* 0x000000ff042f7287 */ /* 0x000fe20008000000 */
[----:B------:R2:W-:Y:S01]  /*aa00*/  @P2 SYNCS.ARRIVE.TRANS64.RED.A1T0 RZ, [R3+URZ], RZ ;  /* 0x000000ff03ff29a7 */ /* 0x0005e200081004ff */
[----:B------:R-:W-:Y:S01]  /*aa10*/  BSSY B1, `(.L_x_138) ;  /* 0x0000015000017945 */ /* 0x000fe20003800000 */
[----:B------:R-:W3:Y:S02]  /*aa20*/  @P2 SYNCS.PHASECHK.TRANS64.TRYWAIT P0, [R0+URZ+0x40], R2 ;  /* 0x00004002000025a7 */ /* 0x000ee400080011ff */
[----:B---3--:R-:W-:Y:S01]  /*aa30*/  @P2 SEL R114, RZ, 0x1, !P0 ;  /* 0x00000001ff722807 */ /* 0x008fe20004000000 */
[----:B--2---:R-:W-:Y:S06]  /*aa40*/  @!P2 BRA `(.L_x_139) ;  /* 0x000000000044a947 */ /* 0x004fec0003800000 */
        /* <DEDUP_REMOVED lines=10> */
.L_x_141:
[----:B------:R-:W-:Y:S05]  /*aaf0*/  BSYNC B0 ;  /* 0x0000000000007941 */ /* 0x000fea0003800000 */
.L_x_140:
[----:B------:R-:W-:Y:S11]  /*ab00*/  ISETP.NE.AND P0, PT, R116, RZ, PT ;  /* 0x000000ff7400720c */ /* 0x000ff60003f05270 */
[----:B------:R-:W-:Y:S02]  /*ab10*/  @!UPT UIADD3 URZ, UPT, UPT, URZ, URZ, URZ ;  /* 0x000000fffffff290 */ /* 0x000fe4000fffe0ff */
[----:B------:R3:W4:Y:S04]  /*ab20*/  @P0 LDS.128 R52, [R113+UR43+0x200] ;  /* 0x0002002b71340984 */ /* 0x0007280008000c00 */
[----:B------:R3:W1:Y:S04]  /*ab30*/  @P0 LDS.128 R64, [R113+UR43+0xa00] ;  /* 0x000a002b71400984 */ /* 0x0006680008000c00 */
[----:B------:R3:W1:Y:S04]  /*ab40*/  @P0 LDS.128 R56, [R2+0x200] ;  /* 0x0002000002380984 */ /* 0x0006680000000c00 */
[----:B------:R3:W1:Y:S02]  /*ab50*/  @P0 LDS.128 R68, [R2+0xa00] ;  /* 0x000a000002440984 */ /* 0x0006640000000c00 */
.L_x_139:
[----:B------:R-:W-:Y:S05]  /*ab60*/  BSYNC B1 ;  /* 0x0000000000017941 */ /* 0x000fea0003800000 */
.L_x_138:
[----:B------:R-:W-:Y:S05]  /*ab70*/  VIADD R112, R112, 0x400010 ;  /* 0x0040001070707836 */ /* 0x000fea0000000000 */
[----:B--2---:R-:W-:Y:S04]  /*ab80*/  SHF.R.U32.HI R0, RZ, 0x15, R112 ;  /* 0x00000015ff007819 */ /* 0x004fe80000011670 */
[----:B---3--:R-:W-:Y:S04]  /*ab90*/  LOP3.LUT R2, R0, 0x3, RZ, 0xc0, !PT ;  /* 0x0000000300027812 */ /* 0x008fe800078ec0ff */
[----:B------:R-:W-:Y:S11]  /*aba0*/  ISETP.NE.AND P0, PT, R88, R2, PT ;  /* 0x000000025800720c */ /* 0x000ff60003f05270 */
[----:B------:R-:W-:Y:S02]  /*abb0*/  @!UPT UIADD3 URZ, UPT, UPT, URZ, URZ, URZ ;  /* 0x000000fffffff290 */ /* 0x000fe4000fffe0ff */
[----:B------:R-:W-:Y:S05]  /*abc0*/  @P0 BRA `(.L_x_143) ;  /* 0x0000000000bc0947 */ /* 0x000fea0003800000 */
[----:B------:R-:W-:Y:S02]  /*abd0*/  LOP3.LUT P0, RZ, R0, 0x3, R90, 0x48, !PT ;  /* 0x0000000300ff7812 */ /* 0x000fe4000780485a */
[----:B------:R-:W-:Y:S11]  /*abe0*/  MOV R16, R112 ;  /* 0x0000007000107202 */ /* 0x000ff60000000f00 */
[----:B------:R-:W-:Y:S05]  /*abf0*/  @!P0 BRA `(.L_x_144) ;  /* 0x0000000000408947 */ /* 0x000fea0003800000 */
[----:B------:R-:W2:Y:S01]  /*ac00*/  LDCU.64 UR8, c[0x4][0x70] ;  /* 0x01000e00ff0877ac */ /* 0x000ea20008000a00 */
[----:B------:R-:W-:Y:S01]  /*ac10*/  MOV R15, 0x0 ;  /* 0x00000000000f7802 */ /* 0x000fe20000000f00 */
[----:B------:R-:W-:Y:S02]  /*ac20*/  HFMA2 R12, -RZ, RZ, 0, 5.9604644775390625e-08 ;  /* 0x00000001ff0c7431 */ /* 0x000fe400000001ff */
[----:B------:R-:W-:Y:S02]  /*ac30*/  IMAD.MOV.U32 R8, RZ, RZ, 0x192 ;  /* 0x00000192ff087424 */ /* 0x000fe400078e00ff */
[----:B------:R-:W-:Y:S01]  /*ac40*/  IMAD.MOV.U32 R13, RZ, RZ, RZ ;  /* 0x000000ffff0d7224 */ /* 0x000fe200078e00ff */
[----:B------:R-:W3:Y:S01]  /*ac50*/  LDCU.64 UR6, c[0x4][0x78] ;  /* 0x01000f00ff0677ac */ /* 0x000ee20008000a00 */
[----:B------:R-:W1:Y:S01]  /*ac60*/  LDC.64 R14, c[0x4][R15] ;  /* 0x010000000f0e7b82 */ /* 0x000e620000000a00 */
[----:B------:R-:W5:Y:S01]  /*ac70*/  LDCU.64 UR4, c[0x4][0x10] ;  /* 0x01000200ff0477ac */ /* 0x000f620008000a00 */
[----:B--2---:R-:W-:Y:S01]  /*ac80*/  MOV R5, UR9 ;  /* 0x0000000900057c02 */ /* 0x004fe20008000f00 */
[----:B------:R-:W-:Y:S01]  /*ac90*/  IMAD.U32 R4, RZ, RZ, UR8 ;  /* 0x00000008ff047e24 */ /* 0x000fe2000f8e00ff */
[----:B---3--:R-:W-:Y:S01]  /*aca0*/  MOV R7, UR7 ;  /* 0x0000000700077c02 */ /* 0x008fe20008000f00 */
[----:B------:R-:W-:Y:S01]  /*acb0*/  IMAD.U32 R6, RZ, RZ, UR6 ;  /* 0x00000006ff067e24 */ /* 0x000fe2000f8e00ff */
[----:B-----5:R-:W-:Y:S01]  /*acc0*/  MOV R11, UR5 ;  /* 0x00000005000b7c02 */ /* 0x020fe20008000f00 */
[----:B------:R-:W-:Y:S02]  /*acd0*/  IMAD.U32 R10, RZ, RZ, UR4 ;  /* 0x00000004ff0a7e24 */ /* 0x000fe4000f8e00ff */
[----:B------:R-:W-:Y:S07]  /*ace0*/  LEPC R20, `(.L_x_144) ;  /* 0x000000001014794e */ /* 0x000fee0000000000 */
[----:B-1--4-:R-:W-:Y:S05]  /*acf0*/  CALL.ABS.NOINC R14 ;  /* 0x000000000e007343 */ /* 0x012fea0003c00000 */
.L_x_144:
[----:B------:R-:W-:Y:S05]  /*ad00*/  WARPSYNC.ALL ;  /* 0x0000000000007948 */ /* 0x000fea0003800000 */
[C---:B------:R-:W-:Y:S01]  /*ad10*/  R2UR UR4, R16.reuse ;  /* 0x00000000100472ca */ /* 0x040fe200000e0000 */
[----:B------:R-:W-:Y:S05]  /*ad20*/  VIADD R0, R16, 0x20 ;  /* 0x0000002010007836 */ /* 0x000fea0000000000 */
[----:B------:R-:W-:Y:S04]  /*ad30*/  SHF.R.U32.HI R0, RZ, 0x15, R0 ;  /* 0x00000015ff007819 */ /* 0x000fe80000011600 */
[----:B------:R-:W-:Y:S03]  /*ad40*/  LOP3.LUT P0, RZ, R0, 0x3, R90, 0x48, !PT ;  /* 0x0000000300ff7812 */ /* 0x000fe6000780485a */
[----:B------:R-:W2:Y:S10]  /*ad50*/  LDTM.x16 R24, tmem[UR4] ;  /* 0x00000004001879ee */ /* 0x000eb40008240000 */
[----:B--2---:R-:W-:Y:S05]  /*ad60*/  @!P0 BRA `(.L_x_145) ;  /* 0x0000000000408947 */ /* 0x004fea0003800000 */
        /* <DEDUP_REMOVED lines=16> */
.L_x_145:
[----:B------:R-:W-:Y:S05]  /*ae70*/  WARPSYNC.ALL ;  /* 0x0000000000007948 */ /* 0x000fea0003800000 */
[----:B------:R-:W-:Y:S11]  /*ae80*/  R2UR UR4, R16 ;  /* 0x00000000100472ca */ /* 0x000ff600000e0000 */
[----:B------:R-:W-:Y:S02]  /*ae90*/  @!UPT UIADD3 URZ, UPT, UPT, URZ, URZ, URZ ;  /* 0x000000fffffff290 */ /* 0x000fe4000fffe0ff */
[----:B------:R-:W2:Y:S02]  /*aea0*/  LDTM.x16 R4, tmem[UR4+0x20] ;  /* 0x00002004000479ee */ /* 0x000ea40008240000 */
[----:B--2---:R-:W-:Y:S01]  /*aeb0*/  NOP ;  /* 0x0000000000007918 */ /* 0x004fe20000000000 */
.L_x_143:
[----:B------:R-:W-:Y:S01]  /*aec0*/  ISETP.NE.AND P1, PT, R88, R2, PT ;  /* 0x000000025800720c */ /* 0x000fe20003f25270 */
[----:B------:R-:W-:Y:S05]  /*aed0*/  WARPSYNC.ALL ;  /* 0x0000000000007948 */ /* 0x000fea0003800000 */
[C---:B----4-:R-:W-:Y:S01]  /*aee0*/  SHF.L.U32 R3, R52.reuse, 0x10, RZ ;  /* 0x0000001034037819 */ /* 0x050fe200000006ff */
[----:B------:R-:W-:Y:S01]  /*aef0*/  NOP ;  /* 0x0000000000007918 */ /* 0x000fe20000000000 */
[----:B------:R-:W-:Y:S01]  /*af00*/  LOP3.LUT R40, R52, 0xffff0000, RZ, 0xc0, !PT ;  /* 0xffff000034287812 */ /* 0x000fe200078ec0ff */
[----:B------:R-:W-:Y:S01]  /*af10*/  FMUL R0, R43, R24 ;  /* 0x000000182b007220 */ /* 0x000fe20000400000 */
[----:B------:R-:W-:Y:S01]  /*af20*/  SHF.L.U32 R41, R53, 0x10, RZ ;  /* 0x0000001035297819 */ /* 0x000fe200000006ff */
[C---:B------:R-:W-:Y:S01]  /*af30*/  FMUL R20, R43.reuse, R4 ;  /* 0x000000042b147220 */ /* 0x040fe20000400000 */
[----:B------:R-:W-:Y:S01]  /*af40*/  MOV R4, UR45 ;  /* 0x0000002d00047c02 */ /* 0x000fe20008000f00 */
[----:B------:R-:W-:Y:S01]  /*af50*/  FMUL R2, R43, R25 ;  /* 0x000000192b027220 */ /* 0x000fe20000400000 */
[----:B------:R-:W-:Y:S01]  /*af60*/  LOP3.LUT R42, R53, 0xffff0000, RZ, 0xc0, !PT ;  /* 0xffff0000352a7812 */ /* 0x000fe200078ec0ff */
[C---:B------:R-:W-:Y:S01]  /*af70*/  FFMA R0, R45.reuse, R3, R0 ;  /* 0x000000032d007223 */ /* 0x040fe20000000000 */
[----:B------:R-:W-:Y:S01]  /*af80*/  @!P1 LEA R106, R4, R106, 0xc ;  /* 0x0000006a046a9211 */ /* 0x000fe200078e60ff */
[----:B------:R-:W-:Y:S01]  /*af90*/  FFMA R2, R45, R40, R2 ;  /* 0x000000282d027223 */ /* 0x000fe20000000002 */
[----:B------:R-:W-:Y:S01]  /*afa0*/  R2UR UR4, R107 ;  /* 0x000000006b0472ca */ /* 0x000fe200000e0000 */
[C---:B------:R-:W-:Y:S01]  /*afb0*/  FMUL R3, R43.reuse, R26 ;  /* 0x0000001a2b037220 */ /* 0x040fe20000400000 */
[----:B------:R-:W-:Y:S01]  /*afc0*/  SHF.L.U32 R44, R54, 0x10, RZ ;  /* 0x00000010362c7819 */ /* 0x000fe200000006ff */
[C---:B------:R-:W-:Y:S01]  /*afd0*/  FMUL R4, R43.reuse, R27 ;  /* 0x0000001b2b047220 */ /* 0x040fe20000400000 */
[----:B-1----:R-:W-:Y:S01]  /*afe0*/  F2FP.BF16.F32.PACK_AB R96, R2, R0 ;  /* 0x000000000260723e */ /* 0x002fe200000010ff */
[----:B------:R-:W-:Y:S01]  /*aff0*/  FMUL R21, R43, R5 ;  /* 0x000000052b157220 */ /* 0x000fe20000400000 */
[----:B------:R-:W-:Y:S01]  /*b000*/  @!P1 IADD3 R5, PT, PT, R106, UR43, RZ ;  /* 0x0000002b6a059c10 */ /* 0x000fe2000fffe0ff */
[----:B------:R-:W-:Y:S01]  /*b010*/  FFMA R3, R45, R41, R3 ;  /* 0x000000292d037223 */ /* 0x000fe20000000003 */
[----:B------:R-:W-:Y:S01]  /*b020*/  R2UR UR5, R93 ;  /* 0x000000005d0572ca */ /* 0x000fe200000e0000 */
[----:B------:R-:W-:Y:S01]  /*b030*/  FFMA R4, R45, R42, R4 ;  /* 0x0000002a2d047223 */ /* 0x000fe20000000004 */
[----:B------:R-:W-:Y:S01]  /*b040*/  LOP3.LUT R46, R54, 0xffff0000, RZ, 0xc0, !PT ;  /* 0xffff0000362e7812 */ /* 0x000fe200078ec0ff */
[----:B------:R-:W-:Y:S01]  /*b050*/  FMUL R0, R43, R28 ;  /* 0x0000001c2b007220 */ /* 0x000fe20000400000 */
[----:B------:R-:W-:Y:S01]  /*b060*/  SHF.L.U32 R47, R55, 0x10, RZ ;  /* 0x00000010372f7819 */ /* 0x000fe200000006ff */
[----:B------:R-:W-:Y:S01]  /*b070*/  FMUL R2, R43, R29 ;  /* 0x0000001d2b027220 */ /* 0x000fe20000400000 */
[----:B------:R-:W-:Y:S01]  /*b080*/  @!P1 IADD3 R105, PT, PT, R105, R5, RZ ;  /* 0x0000000569699210 */ /* 0x000fe20007ffe0ff */
[----:B------:R-:W-:Y:S01]  /*b090*/  FMUL R5, R43, R30 ;  /* 0x0000001e2b057220 */ /* 0x000fe20000400000 */
[----:B------:R-:W-:Y:S01]  /*b0a0*/  LOP3.LUT R48, R55, 0xffff0000, RZ, 0xc0, !PT ;  /* 0xffff000037307812 */ /* 0x000fe200078ec0ff */
[C---:B------:R-:W-:Y:S01]  /*b0b0*/  FMUL R22, R43.reuse, R6 ;  /* 0x000000062b167220 */ /* 0x040fe20000400000 */
[C---:B------:R-:W-:Y:S01]  /*b0c0*/  SHF.L.U32 R49, R56.reuse, 0x10, RZ ;  /* 0x0000001038317819 */ /* 0x040fe200000006ff */
[----:B------:R-:W-:Y:S01]  /*b0d0*/  FMUL R6, R43, R31 ;  /* 0x0000001f2b067220 */ /* 0x000fe20000400000 */
[----:B------:R-:W-:Y:S01]  /*b0e0*/  LOP3.LUT R50, R56, 0xffff0000, RZ, 0xc0, !PT ;  /* 0xffff000038327812 */ /* 0x000fe200078ec0ff */
[----:B------:R-:W-:Y:S01]  /*b0f0*/  FFMA R0, R45, R44, R0 ;  /* 0x0000002c2d007223 */ /* 0x000fe20000000000 */
[----:B------:R-:W-:Y:S01]  /*b100*/  F2FP.BF16.F32.PACK_AB R97, R4, R3 ;  /* 0x000000030461723e */ /* 0x000fe200000010ff */
[----:B------:R-:W-:Y:S01]  /*b110*/  FMUL R23, R43, R7 ;  /* 0x000000072b177220 */ /* 0x000fe20000400000 */
[----:B------:R-:W-:Y:S01]  /*b120*/  SHF.L.U32 R51, R57, 0x10, RZ ;  /* 0x0000001039337819 */ /* 0x000fe200000006ff */
[----:B------:R-:W-:Y:S01]  /*b130*/  FFMA R2, R45, R46, R2 ;  /* 0x0000002e2d027223 */ /* 0x000fe20000000002 */
[----:B------:R-:W-:Y:S01]  /*b140*/  LOP3.LUT R52, R57, 0xffff0000, RZ, 0xc0, !PT ;  /* 0xffff000039347812 */ /* 0x000fe200078ec0ff */
[C---:B------:R-:W-:Y:S01]  /*b150*/  FMUL R7, R43.reuse, R32 ;  /* 0x000000202b077220 */ /* 0x040fe20000400000 */
[----:B------:R-:W-:Y:S01]  /*b160*/  SHF.L.U32 R53, R58, 0x10, RZ ;  /* 0x000000103a357819 */ /* 0x000fe200000006ff */
[----:B------:R-:W-:Y:S01]  /*b170*/  FMUL R3, R43, R33 ;  /* 0x000000212b037220 */ /* 0x000fe20000400000 */
[----:B------:R-:W-:Y:S01]  /*b180*/  F2FP.BF16.F32.PACK_AB R98, R2, R0 ;  /* 0x000000000262723e */ /* 0x000fe200000010ff */
[C---:B------:R-:W-:Y:S01]  /*b190*/  FFMA R5, R45.reuse, R47, R5 ;  /* 0x0000002f2d057223 */ /* 0x040fe20000000005 */
[----:B------:R-:W-:Y:S01]  /*b1a0*/  LOP3.LUT R54, R58, 0xffff0000, RZ, 0xc0, !PT ;  /* 0xffff00003a367812 */ /* 0x000fe200078ec0ff */
[----:B------:R-:W-:Y:S01]  /*b1b0*/  FFMA R6, R45, R48, R6 ;  /* 0x000000302d067223 */ /* 0x000fe20000000006 */
[----:B------:R-:W-:Y:S01]  /*b1c0*/  SHF.L.U32 R55, R59, 0x10, RZ ;  /* 0x000000103b377819 */ /* 0x000fe200000006ff */
[----:B------:R-:W-:Y:S01]  /*b1d0*/  FFMA R7, R45, R49, R7 ;  /* 0x000000312d077223 */ /* 0x000fe20000000007 */
[----:B------:R-:W-:Y:S01]  /*b1e0*/  LOP3.LUT R56, R59, 0xffff0000, RZ, 0xc0, !PT ;  /* 0xffff00003b387812 */ /* 0x000fe200078ec0ff */
[----:B------:R-:W-:Y:S01]  /*b1f0*/  UIADD3 UR4, UPT, UPT, UR4, 0xb0, URZ ;  /* 0x000000b004047890 */ /* 0x000fe2000fffe0ff */
[----:B------:R-:W-:Y:S01]  /*b200*/  F2FP.BF16.F32.PACK_AB R99, R6, R5 ;  /* 0x000000050663723e */ /* 0x000fe200000010ff */
[----:B------:R-:W-:Y:S01]  /*b210*/  FFMA R3, R45, R50, R3 ;  /* 0x000000322d037223 */ /* 0x000fe20000000003 */
[C---:B------:R-:W-:Y:S01]  /*b220*/  SHF.L.U32 R57, R64.reuse, 0x10, RZ ;  /* 0x0000001040397819 */ /* 0x040fe200000006ff */
[C---:B------:R-:W-:Y:S01]  /*b230*/  FMUL R0, R43.reuse, R34 ;  /* 0x000000222b007220 */ /* 0x040fe20000400000 */
[----:B------:R-:W-:Y:S01]  /*b240*/  LOP3.LUT R58, R64, 0xffff0000, RZ, 0xc0, !PT ;  /* 0xffff0000403a7812 */ /* 0x000fe200078ec0ff */
[----:B------:R-:W-:Y:S01]  /*b250*/  FMUL R2, R43, R35 ;  /* 0x000000232b027220 */ /* 0x000fe20000400000 */
[----:B------:R-:W-:Y:S01]  /*b260*/  F2FP.BF16.F32.PACK_AB R28, R3, R7 ;  /* 0x00000007031c723e */ /* 0x000fe200000010ff */
[----:B------:R-:W-:Y:S01]  /*b270*/  UPRMT UR4, UR5, 0x654, UR4 ;  /* 0x0000065405047896 */ /* 0x000fe20008000004 */
[----:B------:R-:W-:Y:S01]  /*b280*/  SHF.L.U32 R59, R65, 0x10, RZ ;  /* 0x00000010413b7819 */ /* 0x000fe200000006ff */
[----:B------:R-:W-:Y:S01]  /*b290*/  FMUL R4, R43, R36 ;  /* 0x000000242b047220 */ /* 0x000fe20000400000 */
[----:B------:R-:W-:Y:S01]  /*b2a0*/  LOP3.LUT R60, R65, 0xffff0000, RZ, 0xc0, !PT ;  /* 0xffff0000413c7812 */ /* 0x000fe200078ec0ff */
[----:B------:R-:W-:Y:S01]  /*b2b0*/  FMUL R5, R43, R37 ;  /* 0x000000252b057220 */ /* 0x000fe20000400000 */
[C---:B------:R-:W-:Y:S01]  /*b2c0*/  SHF.L.U32 R61, R66.reuse, 0x10, RZ ;  /* 0x00000010423d7819 */ /* 0x040fe200000006ff */
[----:B------:R-:W-:Y:S01]  /*b2d0*/  FFMA R0, R45, R51, R0 ;  /* 0x000000332d007223 */ /* 0x000fe20000000000 */
[----:B------:R-:W-:Y:S01]  /*b2e0*/  LOP3.LUT R62, R66, 0xffff0000, RZ, 0xc0, !PT ;  /* 0xffff0000423e7812 */ /* 0x000fe200078ec0ff */
[----:B------:R-:W-:Y:S01]  /*b2f0*/  FMUL R6, R43, R38 ;  /* 0x000000262b067220 */ /* 0x000fe20000400000 */
[----:B------:R-:W-:Y:S01]  /*b300*/  FFMA R2, R45, R52, R2 ;  /* 0x000000342d027223 */ /* 0x000fe20000000002 */
[----:B------:R-:W-:Y:S01]  /*b310*/  FMUL R3, R43, R39 ;  /* 0x000000272b037220 */ /* 0x000fe20000400000 */
[C---:B------:R-:W-:Y:S01]  /*b320*/  FFMA R4, R45.reuse, R53, R4 ;  /* 0x000000352d047223 */ /* 0x040fe20000000004 */
[C---:B------:R-:W-:Y:S01]  /*b330*/  FFMA R5, R45.reuse, R54, R5 ;  /* 0x000000362d057223 */ /* 0x040fe20000000005 */
[C---:B------:R-:W-:Y:S01]  /*b340*/  FFMA R6, R45.reuse, R55, R6 ;  /* 0x000000372d067223 */ /* 0x040fe20000000006 */
[C---:B------:R-:W-:Y:S01]  /*b350*/  FFMA R3, R45.reuse, R56, R3 ;  /* 0x000000382d037223 */ /* 0x040fe20000000003 */
[----:B------:R-:W-:Y:S01]  /*b360*/  FFMA R20, R45, R57, R20 ;  /* 0x000000392d147223 */ /* 0x000fe20000000014 */
[----:B------:R-:W-:Y:S01]  /*b370*/  FMUL R8, R43, R8 ;  /* 0x000000082b087220 */ /* 0x000fe20000400000 */
[----:B------:R-:W-:Y:S01]  /*b380*/  SYNCS.ARRIVE.TRANS64.RED.A1T0 RZ, [UR4], RZ ;  /* 0x000000ffffff79a7 */ /* 0x000fe20008100404 */
[----:B------:R1:W-:Y:S01]  /*b390*/  @!P1 STS.128 [R106+UR43+0x200], R96 ;  /* 0x000200606a009988 */ /* 0x0003e20008000c2b */
[----:B------:R-:W-:Y:S01]  /*b3a0*/  SHF.L.U32 R63, R67, 0x10, RZ ;  /* 0x00000010433f7819 */ /* 0x000fe200000006ff */
[----:B------:R-:W-:Y:S01]  /*b3b0*/  FFMA R21, R45, R58, R21 ;  /* 0x0000003a2d157223 */ /* 0x000fe20000000015 */
        /* <DEDUP_REMOVED lines=8> */
[----:B------:R-:W-:Y:S01]  /*b440*/  F2FP.BF16.F32.PACK_AB R29, R2, R0 ;  /* 0x00000000021d723e */ /* 0x000fe200000010ff */
[----:B------:R-:W-:Y:S01]  /*b450*/  FFMA R8, R45, R61, R8 ;  /* 0x0000003d2d087223 */ /* 0x000fe20000000008 */
[----:B------:R-:W-:Y:S01]  /*b460*/  F2FP.BF16.F32.PACK_AB R30, R5, R4 ;  /* 0x00000004051e723e */ /* 0x000fe200000010ff */
[----:B------:R-:W-:Y:S01]  /*b470*/  FMUL R12, R43, R12 ;  /* 0x0000000c2b0c7220 */ /* 0x000fe20000400000 */
[----:B------:R-:W-:Y:S01]  /*b480*/  F2FP.BF16.F32.PACK_AB R31, R3, R6 ;  /* 0x00000006031f723e */ /* 0x000fe200000010ff */
[----:B------:R-:W-:Y:S01]  /*b490*/  FFMA R9, R45, R62, R9 ;  /* 0x0000003e2d097223 */ /* 0x000fe20000000009 */
[----:B------:R-:W-:Y:S01]  /*b4a0*/  FMUL R13, R43, R13 ;  /* 0x0000000d2b0d7220 */ /* 0x000fe20000400000 */
[----:B------:R-:W-:Y:S01]  /*b4b0*/  SHF.L.U32 R26, R69, 0x10, RZ ;  /* 0x00000010451a7819 */ /* 0x000fe200000006ff */
[----:B------:R-:W-:Y:S01]  /*b4c0*/  FFMA R10, R45, R63, R10 ;  /* 0x0000003f2d0a7223 */ /* 0x000fe2000000000a */
[----:B------:R1:W-:Y:S01]  /*b4d0*/  @!P1 STS.128 [R105+0x200], R28 ;  /* 0x0002001c69009388 */ /* 0x0003e20000000c00 */
[----:B------:R-:W-:Y:S01]  /*b4e0*/  FMUL R14, R43, R14 ;  /* 0x0000000e2b0e7220 */ /* 0x000fe20000400000 */
[----:B------:R-:W-:Y:S01]  /*b4f0*/  LOP3.LUT R40, R69, 0xffff0000, RZ, 0xc0, !PT ;  /* 0xffff000045287812 */ /* 0x000fe200078ec0ff */
[----:B------:R-:W-:Y:S01]  /*b500*/  FFMA R11, R45, R64, R11 ;  /* 0x000000402d0b7223 */ /* 0x000fe2000000000b */
[----:B------:R-:W-:Y:S01]  /*b510*/  FMUL R15, R43, R15 ;  /* 0x0000000f2b0f7220 */ /* 0x000fe20000400000 */
[C---:B------:R-:W-:Y:S01]  /*b520*/  SHF.L.U32 R65, R70.reuse, 0x10, RZ ;  /* 0x0000001046417819 */ /* 0x040fe200000006ff */
[----:B------:R-:W-:Y:S01]  /*b530*/  FFMA R12, R45, R24, R12 ;  /* 0x000000182d0c7223 */ /* 0x000fe2000000000c */
[----:B------:R-:W-:Y:S01]  /*b540*/  FMUL R16, R43, R16 ;  /* 0x000000102b107220 */ /* 0x000fe20000400000 */
[----:B------:R-:W-:Y:S01]  /*b550*/  LOP3.LUT R66, R70, 0xffff0000, RZ, 0xc0, !PT ;  /* 0xffff000046427812 */ /* 0x000fe200078ec0ff */
[----:B------:R-:W-:Y:S01]  /*b560*/  FFMA R13, R45, R25, R13 ;  /* 0x000000192d0d7223 */ /* 0x000fe2000000000d */
[----:B------:R-:W-:Y:S01]  /*b570*/  FMUL R17, R43, R17 ;  /* 0x000000112b117220 */ /* 0x000fe20000400000 */
[----:B------:R-:W-:Y:S01]  /*b580*/  SHF.L.U32 R67, R71, 0x10, RZ ;  /* 0x0000001047437819 */ /* 0x000fe200000006ff */
[----:B------:R-:W-:Y:S01]  /*b590*/  FFMA R14, R45, R26, R14 ;  /* 0x0000001a2d0e7223 */ /* 0x000fe2000000000e */
[----:B------:R-:W-:Y:S01]  /*b5a0*/  F2FP.BF16.F32.PACK_AB R20, R21, R20 ;  /* 0x000000141514723e */ /* 0x000fe200000010ff */
[----:B------:R-:W-:Y:S01]  /*b5b0*/  FMUL R18, R43, R18 ;  /* 0x000000122b127220 */ /* 0x000fe20000400000 */
[----:B------:R-:W-:Y:S01]  /*b5c0*/  LOP3.LUT R68, R71, 0xffff0000, RZ, 0xc0, !PT ;  /* 0xffff000047447812 */ /* 0x000fe200078ec0ff */
[----:B------:R-:W-:Y:S01]  /*b5d0*/  FFMA R15, R45, R40, R15 ;  /* 0x000000282d0f7223 */ /* 0x000fe2000000000f */
[----:B------:R-:W-:Y:S01]  /*b5e0*/  F2FP.BF16.F32.PACK_AB R21, R23, R22 ;  /* 0x000000161715723e */ /* 0x000fe200000010ff */
[----:B------:R-:W-:Y:S01]  /*b5f0*/  FMUL R19, R43, R19 ;  /* 0x000000132b137220 */ /* 0x000fe20000400000 */
[----:B------:R-:W-:Y:S01]  /*b600*/  F2FP.BF16.F32.PACK_AB R22, R9, R8 ;  /* 0x000000080916723e */ /* 0x000fe200000010ff */
[----:B------:R-:W-:Y:S01]  /*b610*/  FFMA R16, R45, R65, R16 ;  /* 0x000000412d107223 */ /* 0x000fe20000000010 */
[----:B------:R-:W-:Y:S01]  /*b620*/  F2FP.BF16.F32.PACK_AB R23, R11, R10 ;  /* 0x0000000a0b17723e */ /* 0x000fe200000010ff */
[C---:B------:R-:W-:Y:S01]  /*b630*/  FFMA R17, R45.reuse, R66, R17 ;  /* 0x000000422d117223 */ /* 0x040fe20000000011 */
[C---:B------:R-:W-:Y:S01]  /*b640*/  FFMA R18, R45.reuse, R67, R18 ;  /* 0x000000432d127223 */ /* 0x040fe20000000012 */
[----:B------:R-:W-:Y:S01]  /*b650*/  FFMA R19, R45, R68, R19 ;  /* 0x000000442d137223 */ /* 0x000fe20000000013 */
[----:B------:R-:W-:Y:S01]  /*b660*/  F2FP.BF16.F32.PACK_AB R12, R13, R12 ;  /* 0x0000000c0d0c723e */ /* 0x000fe200000010ff */
[----:B------:R1:W-:Y:S01]  /*b670*/  @!P1 STS.128 [R106+UR43+0xa00], R20 ;  /* 0x000a00146a009988 */ /* 0x0003e20008000c2b */
[----:B------:R-:W-:Y:S01]  /*b680*/  F2FP.BF16.F32.PACK_AB R13, R15, R14 ;  /* 0x0000000e0f0d723e */ /* 0x000fe200000010ff */
[----:B------:R-:W-:Y:S01]  /*b690*/  BSSY.RECONVERGENT B0, `(.L_x_146) ;  /* 0x000001c000007945 */ /* 0x000fe20003800200 */
[----:B------:R-:W-:Y:S02]  /*b6a0*/  F2FP.BF16.F32.PACK_AB R14, R17, R16 ;  /* 0x00000010110e723e */ /* 0x000fe400000010ff */
[----:B------:R-:W-:Y:S02]  /*b6b0*/  F2FP.BF16.F32.PACK_AB R15, R19, R18 ;  /* 0x00000012130f723e */ /* 0x000fe400000010ff */
[----:B------:R-:W-:Y:S03]  /*b6c0*/  ISETP.NE.AND P0, PT, R88, RZ, PT ;  /* 0x000000ff5800720c */ /* 0x000fe60003f05270 */
[----:B------:R1:W-:Y:S01]  /*b6d0*/  @!P1 STS.128 [R105+0xa00], R12 ;  /* 0x000a000c69009388 */ /* 0x0003e20000000c00 */
[----:B------:R-:W-:Y:S01]  /*b6e0*/  @!PT LDS RZ, [RZ] ;  /* 0x00000000fffff984 */ /* 0x000fe20000000800 */
[----:B------:R-:W-:Y:S01]  /*b6f0*/  @!PT LDS RZ, [RZ] ;  /* 0x00000000fffff984 */ /* 0x000fe20000000800 */
[----:B------:R-:W-:Y:S01]  /*b700*/  @!PT LDS RZ, [RZ] ;  /* 0x00000000fffff984 */ /* 0x000fe20000000800 */
[----:B------:R-:W-:Y:S01]  /*b710*/  @!PT LDS RZ, [RZ] ;  /* 0x00000000fffff984 */ /* 0x000fe20000000800 */
[----:B------:R2:W-:Y:S07]  /*b720*/  MEMBAR.ALL.CTA ;  /* 0x0000000000007992 */ /* 0x0005ee0000008000 */
[----:B--2---:R-:W2:Y:S02]  /*b730*/  FENCE.VIEW.ASYNC.S ;  /* 0x00000000000073c6 */ /* 0x004ea40000000000 */
        /* <DEDUP_REMOVED lines=17> */
.L_x_147:
[----:B------:R-:W-:Y:S05]  /*b850*/  BSYNC.RECONVERGENT B0 ;  /* 0x0000000000007941 */ /* 0x000fea0003800200 */
.L_x_146:
[----:B------:R-:W-:Y:S01]  /*b860*/  UISETP.NE.AND UP0, UPT, UR46, URZ, UPT ;  /* 0x000000ff2e00728c */ /* 0x000fe2000bf05270 */
[----:B------:R-:W-:Y:S01]  /*b870*/  BSSY.RECONVERGENT B0, `(.L_x_148) ;  /* 0x0000009000007945 */ /* 0x000fe20003800200 */
[----:B------:R-:W-:Y:S04]  /*b880*/  UIADD3 UR4, UPT, UPT, UR45, 0x1, URZ ;  /* 0x000000012d047890 */ /* 0x000fe8000fffe0ff */
[----:B------:R-:W-:Y:S02]  /*b890*/  UISETP.EQ.XOR UP1, UPT, UR4, 0x3, UP0 ;  /* 0x000000030400788c */ /* 0x000fe40008722a70 */
[----:B------:R-:W-:Y:S02]  /*b8a0*/  UISETP.NE.AND UP0, UPT, UR4, 0x3, UPT ;  /* 0x000000030400788c */ /* 0x000fe4000bf05270 */
[----:B------:R-:W-:Y:S02]  /*b8b0*/  USEL UR5, URZ, 0x1, !UP1 ;  /* 0x00000001ff057887 */ /* 0x000fe4000c800000 */
[----:B------:R-:W-:Y:S02]  /*b8c0*/  USEL UR44, UR4, URZ, UP0 ;  /* 0x000000ff042c7287 */ /* 0x000fe40008000000 */
[----:B------:R-:W-:Y:S01]  /*b8d0*/  ULOP3.LUT UR54, UR54, UR5, URZ, 0x3c, !UPT ;  /* 0x0000000536367292 */ /* 0x000fe2000f8e3cff */
[----:B------:R-:W-:Y:S11]  /*b8e0*/  @P0 BRA `(.L_x_149) ;  /* 0x0000000000040947 */ /* 0x000ff60003800000 */
[----:B------:R-:W-:Y:S04]  /*b8f0*/  DEPBAR.LE SB0, 0x1 ;  /* 0x000080400000791a */ /* 0x000fe80000000000 */
.L_x_149:
[----:B------:R-:W-:Y:S05]  /*b900*/  BSYNC.RECONVERGENT B0 ;  /* 0x0000000000007941 */ /* 0x000fea0003800200 */
.L_x_148:
[----:B------:R-:W-:Y:S01]  /*b910*/  BAR.SYNC.DEFER_BLOCKING 0x1, 0x80 ;  /* 0x0042000000007b1d */ /* 0x000fe20000010000 */
[----:B------:R-:W-:Y:S01]  /*b920*/  UISETP.NE.AND UP0, UPT, UR53, -0x4, UPT ;  /* 0xfffffffc3500788c */ /* 0x000fe2000bf05270 */
[----:B------:R-:W-:Y:S08]  /*b930*/  IADD3 R84, PT, PT, R84, 0x1, RZ ;  /* 0x0000000154547810 */ /* 0x000ff00007ffe0ff */
[----:B------:R-:W-:Y:S05]  /*b940*/  BRA.U !UP0, `(.L_x_150) ;  /* 0x00000001082c7547 */ /* 0x000fea000b800000 */
[----:B------:R-:W-:Y:S01]  /*b950*/  ISETP.NE.AND P0, PT, R104, RZ, PT ;  /* 0x000000ff6800720c */ /* 0x000fe20003f05270 */
[----:B------:R-:W-:Y:S01]  /*b960*/  IMAD.U32 R2, RZ, RZ, UR47 ;  /* 0x0000002fff027e24 */ /* 0x000fe2000f8e00ff */
[----:B------:R-:W-:Y:S11]  /*b970*/  R2UR UR4, R93 ;  /* 0x000000005d0472ca */ /* 0x000ff600000e0000 */
[----:B------:R-:W-:Y:S02]  /*b980*/  @P0 LEA R2, R2, UR43, 0x3 ;  /* 0x0000002b02020c11 */ /* 0x000fe4000f8e18ff */
[----:B------:R-:W-:Y:S01]  /*b990*/  IMAD.U32 R0, RZ, RZ, UR4 ;  /* 0x00000004ff007e24 */ /* 0x000fe2000f8e00ff */
[----:B------:R-:W-:Y:S02]  /*b9a0*/  UIADD3 UR4, UPT, UPT, UR47, 0x1, URZ ;  /* 0x000000012f047890 */ /* 0x000fe4000fffe0ff */
[----:B------:R-:W-:Y:S02]  /*b9b0*/  @P0 VIADD R2, R2, 0x58 ;  /* 0x0000005802020836 */ /* 0x000fe40000000000 */
[----:B------:R-:W-:Y:S03]  /*b9c0*/  UISETP.NE.AND UP0, UPT, UR4, 0x3, UPT ;  /* 0x000000030400788c */ /* 0x000fe6000bf05270 */
[----:B------:R-:W-:Y:S01]  /*b9d0*/  @P0 PRMT R0, R0, 0x654, R2 ;  /* 0x0000065400000816 */ /* 0x000fe20000000002 */
[----:B------:R-:W-:Y:S03]  /*b9e0*/  USEL UR47, UR4, URZ, UP0 ;  /* 0x000000ff042f7287 */ /* 0x000fe60008000000 */
[----:B------:R2:W-:Y:S09]  /*b9f0*/  @P0 SYNCS.ARRIVE.TRANS64.RED.A1T0 RZ, [R0+URZ], RZ ;  /* 0x000000ff00ff09a7 */ /* 0x0005f200081004ff */
.L_x_150:
[----:B------:R-:W-:Y:S01]  /*ba00*/  R2UR UR6, R103 ;  /* 0x00000000670672ca */ /* 0x000fe200000e0000 */
[----:B------:R-:W-:Y:S01]  /*ba10*/  UIADD3 UR53, UPT, UPT, UR53, 0x4, URZ ;  /* 0x0000000435357890 */ /* 0x000fe2000fffe0ff */
[----:B------:R-:W-:Y:S02]  /*ba20*/  R2UR UR5, R95 ;  /* 0x000000005f0572ca */ /* 0x000fe400000e0000 */
[----:B------:R-:W-:Y:S02]  /*ba30*/  R2UR UR4, R100 ;  /* 0x00000000640472ca */ /* 0x000fe400000e0000 */
[----:B------:R-:W-:Y:S02]  /*ba40*/  R2UR UR52, R101 ;  /* 0x00000000653472ca */ /* 0x000fe400000e0000 */
[----:B------:R-:W-:Y:S02]  /*ba50*/  ISETP.NE.AND P0, PT, R81, 0x2, PT ;  /* 0x000000025100780c */ /* 0x000fe40003f05270 */
[----:B------:R-:W-:Y:S02]  /*ba60*/  ISETP.NE.AND P1, PT, R84, 0x2, PT ;  /* 0x000000025400780c */ /* 0x000fe40003f25270 */
[----:B------:R-:W-:Y:S01]  /*ba70*/  SEL R2, RZ, 0x1, P0 ;  /* 0x00000001ff027807 */ /* 0x000fe20000000000 */
[----:B------:R-:W-:Y:S01]  /*ba80*/  UISETP.NE.AND UP0, UPT, UR6, URZ, UPT ;  /* 0x000000ff0600728c */ /* 0x000fe2000bf05270 */
[----:B--2---:R-:W-:Y:S01]  /*ba90*/  SEL R0, RZ, 0x1, P1 ;  /* 0x00000001ff007807 */ /* 0x004fe20000800000 */
[----:B------:R-:W-:Y:S01]  /*baa0*/  UIADD3 UR21, UPT, UPT, UR36, UR5, URZ ;  /* 0x0000000524157290 */ /* 0x000fe2000fffe0ff */
[----:B------:R-:W-:Y:S01]  /*bab0*/  LOP3.LUT R82, R82, R2, RZ, 0x3c, !PT ;  /* 0x0000000252527212 */ /* 0x000fe200078e3cff */
[----:B------:R-:W-:Y:S01]  /*bac0*/  UIADD3 UR20, UPT, UPT, UR37, UR4, URZ ;  /* 0x0000000425147290 */ /* 0x000fe2000fffe0ff */
[----:B------:R-:W-:Y:S02]  /*bad0*/  LOP3.LUT R83, R83, R0, RZ, 0x3c, !PT ;  /* 0x0000000053537212 */ /* 0x000fe400078e3cff */
[----:B------:R-:W-:Y:S02]  /*bae0*/  SEL R81, R81, RZ, P0 ;  /* 0x000000ff51517207 */ /* 0x000fe40000000000 */
[----:B------:R-:W-:Y:S01]  /*baf0*/  SEL R84, R84, RZ, P1 ;  /* 0x000000ff54547207 */ /* 0x000fe20000800000 */
[----:B------:R-:W-:Y:S06]  /*bb00*/  BRA.U UP0, `(.L_x_151) ;  /* 0xffffffb100447547 */ /* 0x000fec000b83ffff */
[----:B------:R-:W2:Y:S01]  /*bb10*/  LDCU.64 UR4, c[0x0][0xc88] ;  /* 0x00019100ff0477ac */ /* 0x000ea20008000a00 */
[----:B------:R-:W3:Y:S01]  /*bb20*/  LDCU.64 UR6, c[0x0][0xc90] ;  /* 0x00019200ff0677ac */ /* 0x000ee20008000a00 */
[----:B--2---:R-:W-:Y:S02]  /*bb30*/  ISETP.NE.U32.AND P2, PT, RZ, UR4, PT ;  /* 0x00000004ff007c0c */ /* 0x004fe4000bf45070 */
[----:B---3--:R-:W-:Y:S02]  /*bb40*/  ISETP.NE.U32.AND P1, PT, RZ, UR6, PT ;  /* 0x00000006ff007c0c */ /* 0x008fe4000bf25070 */
[----:B------:R-:W-:Y:S02]  /*bb50*/  ISETP.NE.AND.EX P2, PT, RZ, UR5, PT, P2 ;  /* 0x00000005ff007c0c */ /* 0x000fe4000bf45320 */
[----:B------:R-:W-:-:S13]  /*bb60*/  ISETP.NE.AND.EX P0, PT, RZ, UR7, PT, P1 ;  /* 0x00000007ff007c0c */ /* 0x000fda000bf05310 */
[----:B------:R-:W-:Y:S05]  /*bb70*/  @P2 BRA P0, `(.L_x_152) ;  /* 0x00000000003c2947 */ /* 0x000fea0000000000 */
[----:B------:R-:W-:-:S13]  /*bb80*/  ISETP.NE.AND.EX P1, PT, RZ, UR7, PT, P1 ;  /* 0x00000007ff007c0c */ /* 0x000fda000bf25310 */
[----:B------:R-:W-:Y:S05]  /*bb90*/  @P1 BRA `(.L_x_153) ;  /* 0x00000000000c1947 */ /* 0x000fea0003800000 */
[----:B------:R-:W-:-:S13]  /*bba0*/  FSETP.NEU.AND P0, PT, R45, RZ, PT ;  /* 0x000000ff2d00720b */ /* 0x000fda0003f0d000 */
[----:B------:R-:W-:Y:S05]  /*bbb0*/  @!P0 EXIT ;  /* 0x000000000000894d */ /* 0x000fea0003800000 */
[----:B------:R-:W-:Y:S05]  /*bbc0*/  BRA `(.L_x_152) ;  /* 0x0000000000287947 */ /* 0x000fea0003800000 */
.L_x_153:
[----:B------:R-:W-:Y:S01]  /*bbd0*/  ISETP.NE.AND P0, PT, R80, RZ, PT ;  /* 0x000000ff5000720c */ /* 0x000fe20003f05270 */
[----:B------:R-:W-:-:S12]  /*bbe0*/  BSSY.RECONVERGENT B0, `(.L_x_152) ;  /* 0x0000008000007945 */ /* 0x000fd80003800200 */
[----:B------:R-:W-:Y:S05]  /*bbf0*/  @P0 BRA `(.L_x_154) ;  /* 0x0000000000100947 */ /* 0x000fea0003800000 */
[----:B------:R-:W-:-:S04]  /*bc00*/  ISETP.NE.U32.AND P0, PT, RZ, UR4, PT ;  /* 0x00000004ff007c0c */ /* 0x000fc8000bf05070 */
[----:B------:R-:W-:-:S13]  /*bc10*/  ISETP.NE.AND.EX P0, PT, RZ, UR5, PT, P0 ;  /* 0x00000005ff007c0c */ /* 0x000fda000bf05300 */
[----:B------:R-:W-:Y:S05]  /*bc20*/  @!P0 EXIT ;  /* 0x000000000000894d */ /* 0x000fea0003800000 */
[----:B------:R-:W-:Y:S05]  /*bc30*/  BRA `(.L_x_155) ;  /* 0x0000000000087947 */ /* 0x000fea0003800000 */
.L_x_154:
[----:B------:R-:W-:-:S13]  /*bc40*/  FSETP.NEU.AND P0, PT, R45, RZ, PT ;  /* 0x000000ff2d00720b */ /* 0x000fda0003f0d000 */
[----:B------:R-:W-:Y:S05]  /*bc50*/  @!P0 EXIT ;  /* 0x000000000000894d */ /* 0x000fea0003800000 */
.L_x_155:
[----:B------:R-:W-:Y:S05]  /*bc60*/  BSYNC.RECONVERGENT B0 ;  /* 0x0000000000007941 */ /* 0x000fea0003800200 */
.L_x_152:
[----:B------:R-:W-:Y:S01]  /*bc70*/  R2UR UR7, R93 ;  /* 0x000000005d0772ca */ /* 0x000fe200000e0000 */
[----:B------:R-:W-:Y:S01]  /*bc80*/  ULEA UR6, UR47, UR43, 0x3 ;  /* 0x0000002b2f067291 */ /* 0x000fe2000f8e18ff */
[----:B------:R-:W-:-:S04]  /*bc90*/  DEPBAR.LE SB0, 0x0 ;  /* 0x000080000000791a */ /* 0x000fc80000000000 */
[----:B------:R-:W-:-:S07]  /*bca0*/  UIADD3 UR6, UPT, UPT, UR6, 0x58, URZ ;  /* 0x0000005806067890 */ /* 0x000fce000fffe0ff */
[----:B------:R-:W-:-:S09]  /*bcb0*/  UPRMT UR6, UR7, 0x654, UR6 ;  /* 0x0000065407067896 */ /* 0x000fd20008000006 */
[----:B------:R-:W-:Y:S01]  /*bcc0*/  SYNCS.ARRIVE.TRANS64.RED.A1T0 RZ, [UR6], RZ ;  /* 0x000000ffffff79a7 */ /* 0x000fe20008100406 */
[----:B------:R-:W-:Y:S05]  /*bcd0*/  EXIT ;  /* 0x000000000000794d */ /* 0x000fea0003800000 */
.L_x_24:
[----:B-1----:R1:W2:Y:S02]  /*bce0*/  SYNCS.PHASECHK.TRANS64.TRYWAIT P0, [R0+URZ+0xd0], R2 ;  /* 0x0000d002000075a7 */ /* 0x0022a400080011ff */
[----:B--2---:R-:W-:Y:S05]  /*bcf0*/  @!P0 NANOSLEEP.SYNCS 0x989680 ;  /* 0x009896800000895d */ /* 0x004fea0003900000 */
[----:B------:R-:W2:Y:S02]  /*bd00*/  @!P0 SYNCS.PHASECHK.TRANS64 P0, [R0+URZ+0xd0], R2 ;  /* 0x0000d002000085a7 */ /* 0x000ea400080010ff */
[----:B--2---:R-:W-:Y:S05]  /*bd10*/  @!P0 BRA `(.L_x_24) ;  /* 0xfffffffc00f08947 */ /* 0x004fea000383ffff */
[----:B------:R-:W-:Y:S05]  /*bd20*/  BRA `(.L_x_156) ;  /* 0xffffff5c00987947 */ /* 0x000fea000383ffff */
.L_x_27:
[----:B-1----:R-:W-:-:S07]  /*bd30*/  MOV R0, UR49 ;  /* 0x0000003100007c02 */ /* 0x002fce0008000f00 */
.L_x_157:
[----:B-1----:R1:W2:Y:S02]  /*bd40*/  SYNCS.PHASECHK.TRANS64.TRYWAIT P0, [R0+URZ+0x20], R3 ;  /* 0x00002003000075a7 */ /* 0x0022a400080011ff */
[----:B--2---:R-:W-:Y:S05]  /*bd50*/  @!P0 NANOSLEEP.SYNCS 0x989680 ;  /* 0x009896800000895d */ /* 0x004fea0003900000 */
[----:B------:R-:W2:Y:S02]  /*bd60*/  @!P0 SYNCS.PHASECHK.TRANS64 P0, [R0+URZ+0x20], R3 ;  /* 0x00002003000085a7 */ /* 0x000ea400080010ff */
[----:B--2---:R-:W-:Y:S05]  /*bd70*/  @!P0 BRA `(.L_x_157) ;  /* 0xfffffffc00f08947 */ /* 0x004fea000383ffff */
[----:B------:R-:W-:Y:S05]  /*bd80*/  BRA `(.L_x_26) ;  /* 0xffffff5c00f47947 */ /* 0x000fea000383ffff */
.L_x_36:
[----:B-1----:R-:W-:-:S07]  /*bd90*/  MOV R0, UR49 ;  /* 0x0000003100007c02 */ /* 0x002fce0008000f00 */
.L_x_158:
[----:B-1----:R1:W2:Y:S02]  /*bda0*/  SYNCS.PHASECHK.TRANS64.TRYWAIT P0, [R0+URZ+0x20], R3 ;  /* 0x00002003000075a7 */ /* 0x0022a400080011ff */
[----:B--2---:R-:W-:Y:S05]  /*bdb0*/  @!P0 NANOSLEEP.SYNCS 0x989680 ;  /* 0x009896800000895d */ /* 0x004fea0003900000 */
[----:B------:R-:W2:Y:S02]  /*bdc0*/  @!P0 SYNCS.PHASECHK.TRANS64 P0, [R0+URZ+0x20], R3 ;  /* 0x00002003000085a7 */ /* 0x000ea400080010ff */
[----:B--2---:R-:W-:Y:S05]  /*bdd0*/  @!P0 BRA `(.L_x_158) ;  /* 0xfffffffc00f08947 */ /* 0x004fea000383ffff */
[----:B------:R-:W-:Y:S05]  /*bde0*/  BRA `(.L_x_35) ;  /* 0xffffff6400487947 */ /* 0x000fea000383ffff */
.L_x_43:
[----:B-1----:R1:W4:Y:S02]  /*bdf0*/  SYNCS.PHASECHK.TRANS64.TRYWAIT P0, [R3+URZ+0x80], R0 ;  /* 0x00008000030075a7 */ /* 0x00232400080011ff */
[----:B----4-:R-:W-:Y:S05]  /*be00*/  @!P0 NANOSLEEP.SYNCS 0x989680 ;  /* 0x009896800000895d */ /* 0x010fea0003900000 */
[----:B------:R-:W4:Y:S02]  /*be10*/  @!P0 SYNCS.PHASECHK.TRANS64 P0, [R3+URZ+0x80], R0 ;  /* 0x00008000030085a7 */ /* 0x000f2400080010ff */
[----:B----4-:R-:W-:Y:S05]  /*be20*/  @!P0 BRA `(.L_x_43) ;  /* 0xfffffffc00f08947 */ /* 0x010fea000383ffff */
[----:B------:R-:W-:Y:S05]  /*be30*/  BRA `(.L_x_159) ;  /* 0xffffff68007c7947 */ /* 0x000fea000383ffff */
.L_x_47:
[----:B------:R-:W-:-:S07]  /*be40*/  MOV R0, UR4 ;  /* 0x0000000400007c02 */ /* 0x000fce0008000f00 */
.L_x_160:
[----:B-1----:R1:W2:Y:S02]  /*be50*/  SYNCS.PHASECHK.TRANS64.TRYWAIT P0, [R0+URZ], R2 ;  /* 0x00000002000075a7 */ /* 0x0022a400080011ff */
[----:B--2---:R-:W-:Y:S05]  /*be60*/  @!P0 NANOSLEEP.SYNCS 0x989680 ;  /* 0x009896800000895d */ /* 0x004fea0003900000 */
[----:B------:R-:W2:Y:S02]  /*be70*/  @!P0 SYNCS.PHASECHK.TRANS64 P0, [R0+URZ], R2 ;  /* 0x00000002000085a7 */ /* 0x000ea400080010ff */
[----:B--2---:R-:W-:Y:S05]  /*be80*/  @!P0 BRA `(.L_x_160) ;  /* 0xfffffffc00f08947 */ /* 0x004fea000383ffff */
[----:B------:R-:W-:Y:S05]  /*be90*/  BRA `(.L_x_161) ;  /* 0xffffff7000287947 */ /* 0x000fea000383ffff */
.L_x_48:
[----:B------:R-:W-:-:S07]  /*bea0*/  MOV R0, UR5 ;  /* 0x0000000500007c02 */ /* 0x000fce0008000f00 */
.L_x_162:
[----:B-1----:R1:W2:Y:S02]  /*beb0*/  SYNCS.PHASECHK.TRANS64.TRYWAIT P0, [R0+URZ], R3 ;  /* 0x00000003000075a7 */ /* 0x0022a400080011ff */
[----:B--2---:R-:W-:Y:S05]  /*bec0*/  @!P0 NANOSLEEP.SYNCS 0x989680 ;  /* 0x009896800000895d */ /* 0x004fea0003900000 */
[----:B------:R-:W2:Y:S02]  /*bed0*/  @!P0 SYNCS.PHASECHK.TRANS64 P0, [R0+URZ], R3 ;  /* 0x00000003000085a7 */ /* 0x000ea400080010ff */
[----:B--2---:R-:W-:Y:S05]  /*bee0*/  @!P0 BRA `(.L_x_162) ;  /* 0xfffffffc00f08947 */ /* 0x004fea000383ffff */
[----:B------:R-:W-:Y:S05]  /*bef0*/  BRA `(.L_x_163) ;  /* 0xffffff7000347947 */ /* 0x000fea000383ffff */
.L_x_49:
[----:B------:R-:W-:-:S07]  /*bf00*/  MOV R0, UR5 ;  /* 0x0000000500007c02 */ /* 0x000fce0008000f00 */
.L_x_164:
[----:B-1----:R1:W2:Y:S02]  /*bf10*/  SYNCS.PHASECHK.TRANS64.TRYWAIT P0, [R0+URZ], R3 ;  /* 0x00000003000075a7 */ /* 0x0022a400080011ff */
[----:B--2---:R-:W-:Y:S05]  /*bf20*/  @!P0 NANOSLEEP.SYNCS 0x989680 ;  /* 0x009896800000895d */ /* 0x004fea0003900000 */
[----:B------:R-:W2:Y:S02]  /*bf30*/  @!P0 SYNCS.PHASECHK.TRANS64 P0, [R0+URZ], R3 ;  /* 0x00000003000085a7 */ /* 0x000ea400080010ff */
[----:B--2---:R-:W-:Y:S05]  /*bf40*/  @!P0 BRA `(.L_x_164) ;  /* 0xfffffffc00f08947 */ /* 0x004fea000383ffff */
[----:B------:R-:W-:Y:S05]  /*bf50*/  BRA `(.L_x_165) ;  /* 0xffffff7000407947 */ /* 0x000fea000383ffff */
.L_x_52:
[----:B-1----:R1:W2:Y:S02]  /*bf60*/  SYNCS.PHASECHK.TRANS64.TRYWAIT P0, [R0+URZ+0xc0], R4 ;  /* 0x0000c004000075a7 */ /* 0x0022a400080011ff */
[----:B--2---:R-:W-:Y:S05]  /*bf70*/  @!P0 NANOSLEEP.SYNCS 0x989680 ;  /* 0x009896800000895d */ /* 0x004fea0003900000 */
[----:B------:R-:W2:Y:S02]  /*bf80*/  @!P0 SYNCS.PHASECHK.TRANS64 P0, [R0+URZ+0xc0], R4 ;  /* 0x0000c004000085a7 */ /* 0x000ea400080010ff */
[----:B--2---:R-:W-:Y:S05]  /*bf90*/  @!P0 BRA `(.L_x_52) ;  /* 0xfffffffc00f08947 */ /* 0x004fea000383ffff */
[----:B------:R-:W-:Y:S05]  /*bfa0*/  BRA `(.L_x_166) ;  /* 0xffffff7000a47947 */ /* 0x000fea000383ffff */
.L_x_53:
[----:B------:R-:W-:-:S07]  /*bfb0*/  MOV R0, UR4 ;  /* 0x0000000400007c02 */ /* 0x000fce0008000f00 */
.L_x_167:
[----:B-1----:R1:W2:Y:S02]  /*bfc0*/  SYNCS.PHASECHK.TRANS64.TRYWAIT P0, [R0+URZ+0x90], R5 ;  /* 0x00009005000075a7 */ /* 0x0022a400080011ff */
[----:B--2---:R-:W-:Y:S05]  /*bfd0*/  @!P0 NANOSLEEP.SYNCS 0x989680 ;  /* 0x009896800000895d */ /* 0x004fea0003900000 */
[----:B------:R-:W2:Y:S02]  /*bfe0*/  @!P0 SYNCS.PHASECHK.TRANS64 P0, [R0+URZ+0x90], R5 ;  /* 0x00009005000085a7 */ /* 0x000ea400080010ff */
[----:B--2---:R-:W-:Y:S05]  /*bff0*/  @!P0 BRA `(.L_x_167) ;  /* 0xfffffffc00f08947 */ /* 0x004fea000383ffff */
[----:B------:R-:W-:Y:S05]  /*c000*/  BRA `(.L_x_168) ;  /* 0xffffff7000b47947 */ /* 0x000fea000383ffff */
.L_x_54:
[----:B-1----:R1:W2:Y:S02]  /*c010*/  SYNCS.PHASECHK.TRANS64.TRYWAIT P1, [R0+URZ+0x80], R4 ;  /* 0x00008004000075a7 */ /* 0x0022a400080211ff */
[----:B--2---:R-:W-:Y:S05]  /*c020*/  @!P1 NANOSLEEP.SYNCS 0x989680 ;  /* 0x009896800000995d */ /* 0x004fea0003900000 */
[----:B------:R-:W2:Y:S02]  /*c030*/  @!P1 SYNCS.PHASECHK.TRANS64 P1, [R0+URZ+0x80], R4 ;  /* 0x00008004000095a7 */ /* 0x000ea400080210ff */
[----:B--2---:R-:W-:Y:S05]  /*c040*/  @!P1 BRA `(.L_x_54) ;  /* 0xfffffffc00f09947 */ /* 0x004fea000383ffff */
[----:B------:R-:W-:Y:S05]  /*c050*/  BRA `(.L_x_169) ;  /* 0xffffff7000e47947 */ /* 0x000fea000383ffff */
.L_x_57:
[----:B------:R-:W-:-:S07]  /*c060*/  MOV R0, UR4 ;  /* 0x0000000400007c02 */ /* 0x000fce0008000f00 */
.L_x_170:
[----:B-1----:R1:W2:Y:S02]  /*c070*/  SYNCS.PHASECHK.TRANS64.TRYWAIT P0, [R0+URZ+0x90], R2 ;  /* 0x00009002000075a7 */ /* 0x0022a400080011ff */
[----:B--2---:R-:W-:Y:S05]  /*c080*/  @!P0 NANOSLEEP.SYNCS 0x989680 ;  /* 0x009896800000895d */ /* 0x004fea0003900000 */
[----:B------:R-:W2:Y:S02]  /*c090*/  @!P0 SYNCS.PHASECHK.TRANS64 P0, [R0+URZ+0x90], R2 ;  /* 0x00009002000085a7 */ /* 0x000ea400080010ff */
[----:B--2---:R-:W-:Y:S05]  /*c0a0*/  @!P0 BRA `(.L_x_170) ;  /* 0xfffffffc00f08947 */ /* 0x004fea000383ffff */
[----:B------:R-:W-:Y:S05]  /*c0b0*/  BRA `(.L_x_56) ;  /* 0xffffff7400387947 */ /* 0x000fea000383ffff */
.L_x_64:
[----:B-1----:R1:W2:Y:S02]  /*c0c0*/  SYNCS.PHASECHK.TRANS64.TRYWAIT P0, [R2+URZ+0x80], R4 ;  /* 0x00008004020075a7 */ /* 0x0022a400080011ff */
[----:B--2---:R-:W-:Y:S05]  /*c0d0*/  @!P0 NANOSLEEP.SYNCS 0x989680 ;  /* 0x009896800000895d */ /* 0x004fea0003900000 */
[----:B------:R-:W2:Y:S02]  /*c0e0*/  @!P0 SYNCS.PHASECHK.TRANS64 P0, [R2+URZ+0x80], R4 ;  /* 0x00008004020085a7 */ /* 0x000ea400080010ff */
[----:B--2---:R-:W-:Y:S05]  /*c0f0*/  @!P0 BRA `(.L_x_64) ;  /* 0xfffffffc00f08947 */ /* 0x004fea000383ffff */
[----:B------:R-:W-:Y:S05]  /*c100*/  BRA `(.L_x_171) ;  /* 0xffffff7c00707947 */ /* 0x000fea000383ffff */
.L_x_67:
[----:B------:R-:W-:-:S13]  /*c110*/  R2UR UR4, R2 ;  /* 0x00000000020472ca */ /* 0x000fda00000e0000 */
[----:B------:R-:W-:-:S07]  /*c120*/  MOV R4, UR4 ;  /* 0x0000000400047c02 */ /* 0x000fce0008000f00 */
.L_x_172:
[----:B-1----:R1:W2:Y:S02]  /*c130*/  SYNCS.PHASECHK.TRANS64.TRYWAIT P0, [R4+URZ+0xb0], R5 ;  /* 0x0000b005040075a7 */ /* 0x0022a400080011ff */
[----:B--2---:R-:W-:Y:S05]  /*c140*/  @!P0 NANOSLEEP.SYNCS 0x989680 ;  /* 0x009896800000895d */ /* 0x004fea0003900000 */
[----:B------:R-:W2:Y:S02]  /*c150*/  @!P0 SYNCS.PHASECHK.TRANS64 P0, [R4+URZ+0xb0], R5 ;  /* 0x0000b005040085a7 */ /* 0x000ea400080010ff */
[----:B--2---:R-:W-:Y:S05]  /*c160*/  @!P0 BRA `(.L_x_172) ;  /* 0xfffffffc00f08947 */ /* 0x004fea000383ffff */
[----:B------:R-:W-:Y:S05]  /*c170*/  BRA `(.L_x_173) ;  /* 0xffffff8400247947 */ /* 0x000fea000383ffff */
.L_x_70:
[----:B------:R-:W-:Y:S07]  /*c180*/  MOV R4, UR7 ;  /* 0x0000000700047c02 */ /* 0x000fee0008000f00 */
.L_x_174:
[----:B-1----:R1:W2:Y:S02]  /*c190*/  SYNCS.PHASECHK.TRANS64.TRYWAIT P0, [R4+URZ], R5 ;  /* 0x00000005040075a7 */ /* 0x0022a400080011ff */
[----:B--2---:R-:W-:Y:S05]  /*c1a0*/  @!P0 NANOSLEEP.SYNCS 0x989680 ;  /* 0x009896800000895d */ /* 0x004fea0003900000 */
[----:B------:R-:W2:Y:S02]  /*c1b0*/  @!P0 SYNCS.PHASECHK.TRANS64 P0, [R4+URZ], R5 ;  /* 0x00000005040085a7 */ /* 0x000ea400080010ff */
[----:B--2---:R-:W-:Y:S05]  /*c1c0*/  @!P0 BRA `(.L_x_174) ;  /* 0xfffffffc00f08947 */ /* 0x004fea000383ffff */
[----:B------:R-:W-:Y:S05]  /*c1d0*/  BRA `(.L_x_69) ;  /* 0xffffff88001c7947 */ /* 0x000fea000383ffff */
.L_x_73:
[----:B------:R-:W-:-:S07]  /*c1e0*/  MOV R0, UR4 ;  /* 0x0000000400007c02 */ /* 0x000fce0008000f00 */
.L_x_175:
[----:B--2---:R2:W4:Y:S02]  /*c1f0*/  SYNCS.PHASECHK.TRANS64.TRYWAIT P0, [R0+URZ], R2 ;  /* 0x00000002000075a7 */ /* 0x00452400080011ff */
[----:B----4-:R-:W-:Y:S05]  /*c200*/  @!P0 NANOSLEEP.SYNCS 0x989680 ;  /* 0x009896800000895d */ /* 0x010fea0003900000 */
[----:B------:R-:W4:Y:S02]  /*c210*/  @!P0 SYNCS.PHASECHK.TRANS64 P0, [R0+URZ], R2 ;  /* 0x00000002000085a7 */ /* 0x000f2400080010ff */
[----:B----4-:R-:W-:Y:S05]  /*c220*/  @!P0 BRA `(.L_x_175) ;  /* 0xfffffffc00f08947 */ /* 0x010fea000383ffff */
[----:B------:R-:W-:Y:S05]  /*c230*/  BRA `(.L_x_176) ;  /* 0xffffff8c008c7947 */ /* 0x000fea000383ffff */
.L_x_74:
[----:B------:R-:W-:-:S07]  /*c240*/  MOV R0, UR4 ;  /* 0x0000000400007c02 */ /* 0x000fce0008000f00 */
.L_x_177:
[----:B--2---:R2:W4:Y:S02]  /*c250*/  SYNCS.PHASECHK.TRANS64.TRYWAIT P0, [R0+URZ], R2 ;  /* 0x00000002000075a7 */ /* 0x00452400080011ff */
[----:B----4-:R-:W-:Y:S05]  /*c260*/  @!P0 NANOSLEEP.SYNCS 0x989680 ;  /* 0x009896800000895d */ /* 0x010fea0003900000 */
[----:B------:R-:W4:Y:S02]  /*c270*/  @!P0 SYNCS.PHASECHK.TRANS64 P0, [R0+URZ], R2 ;  /* 0x00000002000085a7 */ /* 0x000f2400080010ff */
[----:B----4-:R-:W-:Y:S05]  /*c280*/  @!P0 BRA `(.L_x_177) ;  /* 0xfffffffc00f08947 */ /* 0x010fea000383ffff */
[----:B------:R-:W-:Y:S05]  /*c290*/  BRA `(.L_x_178) ;  /* 0xffffff8c009c7947 */ /* 0x000fea000383ffff */
.L_x_79:
[----:B---3--:R3:W1:Y:S02]  /*c2a0*/  SYNCS.PHASECHK.TRANS64.TRYWAIT P0, [R12+URZ+0x80], R0 ;  /* 0x000080000c0075a7 */ /* 0x00866400080011ff */
[----:B-1----:R-:W-:Y:S05]  /*c2b0*/  @!P0 NANOSLEEP.SYNCS 0x989680 ;  /* 0x009896800000895d */ /* 0x002fea0003900000 */
[----:B------:R-:W1:Y:S02]  /*c2c0*/  @!P0 SYNCS.PHASECHK.TRANS64 P0, [R12+URZ+0x80], R0 ;  /* 0x000080000c0085a7 */ /* 0x000e6400080010ff */
[----:B-1----:R-:W-:Y:S05]  /*c2d0*/  @!P0 BRA `(.L_x_79) ;  /* 0xfffffffc00f08947 */ /* 0x002fea000383ffff */
[----:B------:R-:W-:Y:S05]  /*c2e0*/  BRA `(.L_x_179) ;  /* 0xffffff9000b07947 */ /* 0x000fea000383ffff */
.L_x_82:
[----:B-1----:R-:W-:Y:S07]  /*c2f0*/  MOV R0, UR29 ;  /* 0x0000001d00007c02 */ /* 0x002fee0008000f00 */
.L_x_180:
[----:B-1----:R1:W2:Y:S02]  /*c300*/  SYNCS.PHASECHK.TRANS64.TRYWAIT P2, [R0+URZ+0x78], R6 ;  /* 0x00007806000075a7 */ /* 0x0022a400080411ff */
[----:B--2---:R-:W-:Y:S05]  /*c310*/  @!P2 NANOSLEEP.SYNCS 0x989680 ;  /* 0x009896800000a95d */ /* 0x004fea0003900000 */
[----:B------:R-:W2:Y:S02]  /*c320*/  @!P2 SYNCS.PHASECHK.TRANS64 P2, [R0+URZ+0x78], R6 ;  /* 0x000078060000a5a7 */ /* 0x000ea400080410ff */
[----:B--2---:R-:W-:Y:S05]  /*c330*/  @!P2 BRA `(.L_x_180) ;  /* 0xfffffffc00f0a947 */ /* 0x004fea000383ffff */
[----:B------:R-:W-:Y:S05]  /*c340*/  BRA `(.L_x_81) ;  /* 0xffffff9800147947 */ /* 0x000fea000383ffff */
.L_x_85:
[----:B------:R-:W-:Y:S07]  /*c350*/  MOV R0, UR4 ;  /* 0x0000000400007c02 */ /* 0x000fee0008000f00 */
.L_x_181:
[----:B-1----:R1:W2:Y:S02]  /*c360*/  SYNCS.PHASECHK.TRANS64.TRYWAIT P0, [R0+URZ+0x58], R9 ;  /* 0x00005809000075a7 */ /* 0x0022a400080011ff */
[----:B--2---:R-:W-:Y:S05]  /*c370*/  @!P0 NANOSLEEP.SYNCS 0x989680 ;  /* 0x009896800000895d */ /* 0x004fea0003900000 */
[----:B------:R-:W2:Y:S02]  /*c380*/  @!P0 SYNCS.PHASECHK.TRANS64 P0, [R0+URZ+0x58], R9 ;  /* 0x00005809000085a7 */ /* 0x000ea400080010ff */
[----:B--2---:R-:W-:Y:S05]  /*c390*/  @!P0 BRA `(.L_x_181) ;  /* 0xfffffffc00f08947 */ /* 0x004fea000383ffff */
[----:B------:R-:W-:Y:S05]  /*c3a0*/  BRA `(.L_x_182) ;  /* 0xffffff9800747947 */ /* 0x000fea000383ffff */
.L_x_86:
[----:B------:R-:W-:Y:S07]  /*c3b0*/  MOV R0, UR7 ;  /* 0x0000000700007c02 */ /* 0x000fee0008000f00 */
.L_x_183:
[----:B-1----:R1:W2:Y:S02]  /*c3c0*/  SYNCS.PHASECHK.TRANS64.TRYWAIT P0, [R0+URZ+0x58], R10 ;  /* 0x0000580a000075a7 */ /* 0x0022a400080011ff */
[----:B--2---:R-:W-:Y:S05]  /*c3d0*/  @!P0 NANOSLEEP.SYNCS 0x989680 ;  /* 0x009896800000895d */ /* 0x004fea0003900000 */
[----:B------:R-:W2:Y:S02]  /*c3e0*/  @!P0 SYNCS.PHASECHK.TRANS64 P0, [R0+URZ+0x58], R10 ;  /* 0x0000580a000085a7 */ /* 0x000ea400080010ff */
[----:B--2---:R-:W-:Y:S05]  /*c3f0*/  @!P0 BRA `(.L_x_183) ;  /* 0xfffffffc00f08947 */ /* 0x004fea000383ffff */
[----:B------:R-:W-:Y:S05]  /*c400*/  BRA `(.L_x_184) ;  /* 0xffffff9800f47947 */ /* 0x000fea000383ffff */
.L_x_87:
[----:B------:R-:W-:Y:S07]  /*c410*/  MOV R0, UR5 ;  /* 0x0000000500007c02 */ /* 0x000fee0008000f00 */
.L_x_185:
[----:B-1----:R1:W2:Y:S02]  /*c420*/  SYNCS.PHASECHK.TRANS64.TRYWAIT P0, [R0+URZ+0x58], R10 ;  /* 0x0000580a000075a7 */ /* 0x0022a400080011ff */
[----:B--2---:R-:W-:Y:S05]  /*c430*/  @!P0 NANOSLEEP.SYNCS 0x989680 ;  /* 0x009896800000895d */ /* 0x004fea0003900000 */
[----:B------:R-:W2:Y:S02]  /*c440*/  @!P0 SYNCS.PHASECHK.TRANS64 P0, [R0+URZ+0x58], R10 ;  /* 0x0000580a000085a7 */ /* 0x000ea400080010ff */
[----:B--2---:R-:W-:Y:S05]  /*c450*/  @!P0 BRA `(.L_x_185) ;  /* 0xfffffffc00f08947 */ /* 0x004fea000383ffff */
[----:B------:R-:W-:Y:S05]  /*c460*/  BRA `(.L_x_186) ;  /* 0xffffff9c007c7947 */ /* 0x000fea000383ffff */
.L_x_88:
[----:B------:R-:W-:Y:S07]  /*c470*/  MOV R0, UR4 ;  /* 0x0000000400007c02 */ /* 0x000fee0008000f00 */
.L_x_187:
[----:B-1----:R1:W2:Y:S02]  /*c480*/  SYNCS.PHASECHK.TRANS64.TRYWAIT P0, [R0+URZ+0x58], R6 ;  /* 0x00005806000075a7 */ /* 0x0022a400080011ff */
[----:B--2---:R-:W-:Y:S05]  /*c490*/  @!P0 NANOSLEEP.SYNCS 0x989680 ;  /* 0x009896800000895d */ /* 0x004fea0003900000 */
[----:B------:R-:W2:Y:S02]  /*c4a0*/  @!P0 SYNCS.PHASECHK.TRANS64 P0, [R0+URZ+0x58], R6 ;  /* 0x00005806000085a7 */ /* 0x000ea400080010ff */
[----:B--2---:R-:W-:Y:S05]  /*c4b0*/  @!P0 BRA `(.L_x_187) ;  /* 0xfffffffc00f08947 */ /* 0x004fea000383ffff */
[----:B------:R-:W-:Y:S05]  /*c4c0*/  BRA `(.L_x_188) ;  /* 0xffffffa000007947 */ /* 0x000fea000383ffff */
.L_x_90:
[----:B------:R-:W-:-:S07]  /*c4d0*/  MOV R0, UR4 ;  /* 0x0000000400007c02 */ /* 0x000fce0008000f00 */
.L_x_189:
[----:B-1----:R1:W2:Y:S02]  /*c4e0*/  SYNCS.PHASECHK.TRANS64.TRYWAIT P0, [R0+URZ], R2 ;  /* 0x00000002000075a7 */ /* 0x0022a400080011ff */
[----:B--2---:R-:W-:Y:S05]  /*c4f0*/  @!P0 NANOSLEEP.SYNCS 0x989680 ;  /* 0x009896800000895d */ /* 0x004fea0003900000 */
[----:B------:R-:W2:Y:S02]  /*c500*/  @!P0 SYNCS.PHASECHK.TRANS64 P0, [R0+URZ], R2 ;  /* 0x00000002000085a7 */ /* 0x000ea400080010ff */
[----:B--2---:R-:W-:Y:S05]  /*c510*/  @!P0 BRA `(.L_x_189) ;  /* 0xfffffffc00f08947 */ /* 0x004fea000383ffff */
[----:B------:R-:W-:Y:S05]  /*c520*/  BRA `(.L_x_190) ;  /* 0xffffffa000b07947 */ /* 0x000fea000383ffff */
.L_x_91:
[----:B------:R-:W-:-:S07]  /*c530*/  MOV R0, UR5 ;  /* 0x0000000500007c02 */ /* 0x000fce0008000f00 */
.L_x_191:
[----:B-1----:R1:W2:Y:S02]  /*c540*/  SYNCS.PHASECHK.TRANS64.TRYWAIT P0, [R0+URZ], R2 ;  /* 0x00000002000075a7 */ /* 0x0022a400080011ff */
[----:B--2---:R-:W-:Y:S05]  /*c550*/  @!P0 NANOSLEEP.SYNCS 0x989680 ;  /* 0x009896800000895d */ /* 0x004fea0003900000 */
[----:B------:R-:W2:Y:S02]  /*c560*/  @!P0 SYNCS.PHASECHK.TRANS64 P0, [R0+URZ], R2 ;  /* 0x00000002000085a7 */ /* 0x000ea400080010ff */
[----:B--2---:R-:W-:Y:S05]  /*c570*/  @!P0 BRA `(.L_x_191) ;  /* 0xfffffffc00f08947 */ /* 0x004fea000383ffff */
[----:B------:R-:W-:Y:S05]  /*c580*/  BRA `(.L_x_192) ;  /* 0xffffffa000bc7947 */ /* 0x000fea000383ffff */
.L_x_93:
[----:B--2---:R2:W3:Y:S02]  /*c590*/  SYNCS.PHASECHK.TRANS64.TRYWAIT P0, [R0+URZ+0x80], R2 ;  /* 0x00008002000075a7 */ /* 0x0044e400080011ff */
[----:B---3--:R-:W-:Y:S05]  /*c5a0*/  @!P0 NANOSLEEP.SYNCS 0x989680 ;  /* 0x009896800000895d */ /* 0x008fea0003900000 */
[----:B------:R-:W3:Y:S02]  /*c5b0*/  @!P0 SYNCS.PHASECHK.TRANS64 P0, [R0+URZ+0x80], R2 ;  /* 0x00008002000085a7 */ /* 0x000ee400080010ff */
[----:B---3--:R-:W-:Y:S05]  /*c5c0*/  @!P0 BRA `(.L_x_93) ;  /* 0xfffffffc00f08947 */ /* 0x008fea000383ffff */
[----:B------:R-:W-:Y:S05]  /*c5d0*/  BRA `(.L_x_193) ;  /* 0xffffffa400a47947 */ /* 0x000fea000383ffff */
.L_x_103:
[----:B-1----:R1:W2:Y:S02]  /*c5e0*/  SYNCS.PHASECHK.TRANS64.TRYWAIT P0, [R0+URZ+0x40], R3 ;  /* 0x00004003000075a7 */ /* 0x0022a400080011ff */
[----:B--2---:R-:W-:Y:S05]  /*c5f0*/  @!P0 NANOSLEEP.SYNCS 0x989680 ;  /* 0x009896800000895d */ /* 0x004fea0003900000 */
[----:B------:R-:W2:Y:S02]  /*c600*/  @!P0 SYNCS.PHASECHK.TRANS64 P0, [R0+URZ+0x40], R3 ;  /* 0x00004003000085a7 */ /* 0x000ea400080010ff */
[----:B--2---:R-:W-:Y:S05]  /*c610*/  @!P0 BRA `(.L_x_103) ;  /* 0xfffffffc00f08947 */ /* 0x004fea000383ffff */
[----:B------:R-:W-:Y:S05]  /*c620*/  BRA `(.L_x_102) ;  /* 0xffffffb400347947 */ /* 0x000fea000383ffff */
.L_x_105:
[----:B-1----:R1:W4:Y:S02]  /*c630*/  SYNCS.PHASECHK.TRANS64.TRYWAIT P0, [R107+URZ+0xa0], R2 ;  /* 0x0000a0026b0075a7 */ /* 0x00232400080011ff */
[----:B----4-:R-:W-:Y:S05]  /*c640*/  @!P0 NANOSLEEP.SYNCS 0x989680 ;  /* 0x009896800000895d */ /* 0x010fea0003900000 */
[----:B------:R-:W4:Y:S02]  /*c650*/  @!P0 SYNCS.PHASECHK.TRANS64 P0, [R107+URZ+0xa0], R2 ;  /* 0x0000a0026b0085a7 */ /* 0x000f2400080010ff */
[----:B----4-:R-:W-:Y:S05]  /*c660*/  @!P0 BRA `(.L_x_105) ;  /* 0xfffffffc00f08947 */ /* 0x010fea000383ffff */
[----:B------:R-:W-:Y:S05]  /*c670*/  BRA `(.L_x_104) ;  /* 0xffffffb400687947 */ /* 0x000fea000383ffff */
.L_x_118:
[----:B-1----:R1:W3:Y:S02]  /*c680*/  SYNCS.PHASECHK.TRANS64.TRYWAIT P0, [R2+URZ+0x40], R0 ;  /* 0x00004000020075a7 */ /* 0x0022e400080011ff */
[----:B---3--:R-:W-:Y:S05]  /*c690*/  @!P0 NANOSLEEP.SYNCS 0x989680 ;  /* 0x009896800000895d */ /* 0x008fea0003900000 */
[----:B------:R-:W3:Y:S02]  /*c6a0*/  @!P0 SYNCS.PHASECHK.TRANS64 P0, [R2+URZ+0x40], R0 ;  /* 0x00004000020085a7 */ /* 0x000ee400080010ff */
[----:B---3--:R-:W-:Y:S05]  /*c6b0*/  @!P0 BRA `(.L_x_118) ;  /* 0xfffffffc00f08947 */ /* 0x008fea000383ffff */
[----:B------:R-:W-:Y:S05]  /*c6c0*/  BRA `(.L_x_117) ;  /* 0xffffffc4002c7947 */ /* 0x000fea000383ffff */
.L_x_130:
[----:B--2---:R2:W3:Y:S02]  /*c6d0*/  SYNCS.PHASECHK.TRANS64.TRYWAIT P0, [R21+URZ+0x40], R20 ;  /* 0x00004014150075a7 */ /* 0x0044e400080011ff */
[----:B---3--:R-:W-:Y:S05]  /*c6e0*/  @!P0 NANOSLEEP.SYNCS 0x989680 ;  /* 0x009896800000895d */ /* 0x008fea0003900000 */
[----:B------:R-:W3:Y:S02]  /*c6f0*/  @!P0 SYNCS.PHASECHK.TRANS64 P0, [R21+URZ+0x40], R20 ;  /* 0x00004014150085a7 */ /* 0x000ee400080010ff */
[----:B---3--:R-:W-:Y:S05]  /*c700*/  @!P0 BRA `(.L_x_130) ;  /* 0xfffffffc00f08947 */ /* 0x008fea000383ffff */
[----:B------:R-:W-:Y:S05]  /*c710*/  BRA `(.L_x_129) ;  /* 0xffffffd4000c7947 */ /* 0x000fea000383ffff */
.L_x_142:
[----:B--2---:R2:W3:Y:S02]  /*c720*/  SYNCS.PHASECHK.TRANS64.TRYWAIT P0, [R0+URZ+0x40], R115 ;  /* 0x00004073000075a7 */ /* 0x0044e400080011ff */
[----:B---3--:R-:W-:Y:S05]  /*c730*/  @!P0 NANOSLEEP.SYNCS 0x989680 ;  /* 0x009896800000895d */ /* 0x008fea0003900000 */
[----:B------:R-:W3:Y:S02]  /*c740*/  @!P0 SYNCS.PHASECHK.TRANS64 P0, [R0+URZ+0x40], R115 ;  /* 0x00004073000085a7 */ /* 0x000ee400080010ff */
[----:B---3--:R-:W-:Y:S05]  /*c750*/  @!P0 BRA `(.L_x_142) ;  /* 0xfffffffc00f08947 */ /* 0x008fea000383ffff */
[----:B------:R-:W-:Y:S05]  /*c760*/  BRA `(.L_x_141) ;  /* 0xffffffe000e07947 */ /* 0x000fea000383ffff */
        .weak           $__internal_0_$__cuda_sm10x_tcgen05_guardrail_trap_col_being_dealloced_not_returned_by_alloc
        .type           $__internal_0_$__cuda_sm10x_tcgen05_guardrail_trap_col_being_dealloced_not_returned_by_alloc,@function
        .size           $__internal_0_$__cuda_sm10x_tcgen05_guardrail_trap_col_being_dealloced_not_returned_by_alloc,($__internal_1_$__cuda_sm10x_tcgen05_guardrail_trap_phase_invalid_during_alloc - $__internal_0_$__cuda_sm10x_tcgen05_guardrail_trap_col_being_dealloced_not_returned_by_alloc)
$__internal_0_$__cuda_sm10x_tcgen05_guardrail_trap_col_being_dealloced_not_returned_by_alloc:
[----:B------:R-:W-:Y:S05]  /*c770*/  BPT.TRAP 0x1 ;  /* 0x000000040000795c */ /* 0x000fea0000300000 */
[----:B------:R-:W-:-:S04]  /*c780*/  HFMA2 R3, -RZ, RZ, 0, 0 ;  /* 0x00000000ff037431 */ /* 0x000fc800000001ff */
[----:B------:R-:W-:Y:S05]  /*c790*/  RET.REL.NODEC R2 `(_ZN7cutlass13device_kernelINS_4gemm6kernel13GemmUniversalIN4cute5tupleIJiiiiEEENS1_10collective13CollectiveMmaINS1_46MainloopSm100TmaUmmaWarpSpecializedBlockScaledILi4ELi2ELi2ENS5_IJNS4_1CILi2EEENSA_ILi4EEENSA_ILi1EEEEEEEENS5_IJNSA_ILi128EEENSA_ILi64EEENSA_ILi256EEEEEENS5_IJNS_12float_e5m2_tENS_13float_ue8m0_tEEEENS5_IJNS5_IJlSD_lEEENS4_6LayoutINS5_IJNS5_IJNS5_IJNSA_ILi32EEESC_EEEiEEESR_NS5_IJSD_iEEEEEENS5_IJNS5_IJNS5_IJNSA_ILi16EEESC_EEEiEEENS5_IJNS5_IJNSA_ILi0EEESD_EEENSA_ILi512EEEEEENS5_IJSX_iEEEEEEEEEEESM_S14_NS4_8TiledMMAINS4_8MMA_AtomIJNS4_21SM100_MMA_MXF8F6F4_SSISK_SK_fSL_Li128ELi64ELNS4_4UMMA5MajorE0ELS19_0ELNS18_7ScaleInE0ELS1A_0EEEEEENSO_INS5_IJSD_SD_SD_EEENS5_IJSX_SX_SX_EEEEENS5_IJNS4_10UnderscoreES1G_S1G_EEEEENS5_IJNS4_23SM90_TMA_LOAD_MULTICASTES1J_EEENS5_IJNS4_14ComposedLayoutINS4_7SwizzleILi3ELi4ELi3EEENS4_18smem_ptr_flag_bitsILi8EEENSO_INS5_IJNSA_ILi8EEESG_EEENS5_IJSG_SD_EEEEEEENSO_INS5_IJNS5_IJNS5_IJSQ_SD_EEENS5_IJSP_SD_EEEEEESD_NS5_IJSC_SB_EEEEEENS5_IJNS5_IJNS5_IJSV_SZ_EEESY_EEESX_NS5_IJSD_SZ_EEEEEEEEEEEvNS4_8identityES1K_S25_vS26_EENS_8epilogue10collective18CollectiveEpilogueINS28_23Sm100TmaWarpSpecializedILi3ELi2ELi16ELb1ELb0EEEJNS5_IJSH_SH_SI_EEENS5_IJNSO_ISH_SD_EENSO_INS5_IJSU_SB_EEENS5_IJSD_SP_EEEEEEEENS_10bfloat16_tESN_S2J_SN_NS28_6fusion15FusionCallbacksIS2C_NS2K_17LinearCombinationIS2J_fS2J_fLNS_15FloatRoundStyleE2EEES2D_S2I_JEEENS4_5SM1004TMEM4LOAD26SM100_TMEM_LOAD_32dp32b16xENS4_13SM90_TMA_LOADENS1L_INS1M_ILi1ELi4ELi3EEENS1O_ILi16EEENSO_INS5_IJS1Q_SU_EEENS5_IJSU_SD_EEEEEEENS4_39AutoVectorizingCopyWithAssumedAlignmentILi128EEENS4_14SM90_TMA_STOREES30_S32_S32_EEEvvEEEEvNT_6ParamsE) ;  /* 0xffffff3802187950 */ /* 0x000fea0003c3ffff */
        .weak           $__internal_1_$__cuda_sm10x_tcgen05_guardrail_trap_phase_invalid_during_alloc
        .type           $__internal_1_$__cuda_sm10x_tcgen05_guardrail_trap_phase_invalid_during_alloc,@function
        .size           $__internal_1_$__cuda_sm10x_tcgen05_guardrail_trap_phase_invalid_during_alloc,($__internal_2_$__cuda_sm10x_tcgen05_guardrail_trap_unallocated_columns_being_dealloced - $__internal_1_$__cuda_sm10x_tcgen05_guardrail_trap_phase_invalid_during_alloc)
$__internal_1_$__cuda_sm10x_tcgen05_guardrail_trap_phase_invalid_during_alloc:
[----:B------:R-:W-:Y:S05]  /*c7a0*/  BPT.TRAP 0x1 ;  /* 0x000000040000795c */ /* 0x000fea0000300000 */
[----:B------:R-:W-:-:S04]  /*c7b0*/  MOV R3, 0x0 ;  /* 0x0000000000037802 */ /* 0x000fc80000000f00 */
[----:B------:R-:W-:Y:S05]  /*c7c0*/  RET.REL.NODEC R2 `(_ZN7cutlass13device_kernelINS_4gemm6kernel13GemmUniversalIN4cute5tupleIJiiiiEEENS1_10collective13CollectiveMmaINS1_46MainloopSm100TmaUmmaWarpSpecializedBlockScaledILi4ELi2ELi2ENS5_IJNS4_1CILi2EEENSA_ILi4EEENSA_ILi1EEEEEEEENS5_IJNSA_ILi128EEENSA_ILi64EEENSA_ILi256EEEEEENS5_IJNS_12float_e5m2_tENS_13float_ue8m0_tEEEENS5_IJNS5_IJlSD_lEEENS4_6LayoutINS5_IJNS5_IJNS5_IJNSA_ILi32EEESC_EEEiEEESR_NS5_IJSD_iEEEEEENS5_IJNS5_IJNS5_IJNSA_ILi16EEESC_EEEiEEENS5_IJNS5_IJNSA_ILi0EEESD_EEENSA_ILi512EEEEEENS5_IJSX_iEEEEEEEEEEESM_S14_NS4_8TiledMMAINS4_8MMA_AtomIJNS4_21SM100_MMA_MXF8F6F4_SSISK_SK_fSL_Li128ELi64ELNS4_4UMMA5MajorE0ELS19_0ELNS18_7ScaleInE0ELS1A_0EEEEEENSO_INS5_IJSD_SD_SD_EEENS5_IJSX_SX_SX_EEEEENS5_IJNS4_10UnderscoreES1G_S1G_EEEEENS5_IJNS4_23SM90_TMA_LOAD_MULTICASTES1J_EEENS5_IJNS4_14ComposedLayoutINS4_7SwizzleILi3ELi4ELi3EEENS4_18smem_ptr_flag_bitsILi8EEENSO_INS5_IJNSA_ILi8EEESG_EEENS5_IJSG_SD_EEEEEEENSO_INS5_IJNS5_IJNS5_IJSQ_SD_EEENS5_IJSP_SD_EEEEEESD_NS5_IJSC_SB_EEEEEENS5_IJNS5_IJNS5_IJSV_SZ_EEESY_EEESX_NS5_IJSD_SZ_EEEEEEEEEEEvNS4_8identityES1K_S25_vS26_EENS_8epilogue10collective18CollectiveEpilogueINS28_23Sm100TmaWarpSpecializedILi3ELi2ELi16ELb1ELb0EEEJNS5_IJSH_SH_SI_EEENS5_IJNSO_ISH_SD_EENSO_INS5_IJSU_SB_EEENS5_IJSD_SP_EEEEEEEENS_10bfloat16_tESN_S2J_SN_NS28_6fusion15FusionCallbacksIS2C_NS2K_17LinearCombinationIS2J_fS2J_fLNS_15FloatRoundStyleE2EEES2D_S2I_JEEENS4_5SM1004TMEM4LOAD26SM100_TMEM_LOAD_32dp32b16xENS4_13SM90_TMA_LOADENS1L_INS1M_ILi1ELi4ELi3EEENS1O_ILi16EEENSO_INS5_IJS1Q_SU_EEENS5_IJSU_SD_EEEEEEENS4_39AutoVectorizingCopyWithAssumedAlignmentILi128EEENS4_14SM90_TMA_STOREES30_S32_S32_EEEvvEEEEvNT_6ParamsE) ;  /* 0xffffff38020c7950 */ /* 0x000fea0003c3ffff */
        .weak           $__internal_2_$__cuda_sm10x_tcgen05_guardrail_trap_unallocated_columns_being_dealloced
        .type           $__internal_2_$__cuda_sm10x_tcgen05_guardrail_trap_unallocated_columns_being_dealloced,@function
        .size           $__internal_2_$__cuda_sm10x_tcgen05_guardrail_trap_unallocated_columns_being_dealloced,(.L_x_195 - $__internal_2_$__cuda_sm10x_tcgen05_guardrail_trap_unallocated_columns_being_dealloced)
$__internal_2_$__cuda_sm10x_tcgen05_guardrail_trap_unallocated_columns_being_dealloced:
[----:B------:R-:W-:Y:S05]  /*c7d0*/  BPT.TRAP 0x1 ;  /* 0x000000040000795c */ /* 0x000fea0000300000 */
[----:B------:R-:W-:-:S04]  /*c7e0*/  HFMA2 R3, -RZ, RZ, 0, 0 ;  /* 0x00000000ff037431 */ /* 0x000fc800000001ff */
[----:B------:R-:W-:Y:S05]  /*c7f0*/  RET.REL.NODEC R2 `(_ZN7cutlass13device_kernelINS_4gemm6kernel13GemmUniversalIN4cute5tupleIJiiiiEEENS1_10collective13CollectiveMmaINS1_46MainloopSm100TmaUmmaWarpSpecializedBlockScaledILi4ELi2ELi2ENS5_IJNS4_1CILi2EEENSA_ILi4EEENSA_ILi1EEEEEEEENS5_IJNSA_ILi128EEENSA_ILi64EEENSA_ILi256EEEEEENS5_IJNS_12float_e5m2_tENS_13float_ue8m0_tEEEENS5_IJNS5_IJlSD_lEEENS4_6LayoutINS5_IJNS5_IJNS5_IJNSA_ILi32EEESC_EEEiEEESR_NS5_IJSD_iEEEEEENS5_IJNS5_IJNS5_IJNSA_ILi16EEESC_EEEiEEENS5_IJNS5_IJNSA_ILi0EEESD_EEENSA_ILi512EEEEEENS5_IJSX_iEEEEEEEEEEESM_S14_NS4_8TiledMMAINS4_8MMA_AtomIJNS4_21SM100_MMA_MXF8F6F4_SSISK_SK_fSL_Li128ELi64ELNS4_4UMMA5MajorE0ELS19_0ELNS18_7ScaleInE0ELS1A_0EEEEEENSO_INS5_IJSD_SD_SD_EEENS5_IJSX_SX_SX_EEEEENS5_IJNS4_10UnderscoreES1G_S1G_EEEEENS5_IJNS4_23SM90_TMA_LOAD_MULTICASTES1J_EEENS5_IJNS4_14ComposedLayoutINS4_7SwizzleILi3ELi4ELi3EEENS4_18smem_ptr_flag_bitsILi8EEENSO_INS5_IJNSA_ILi8EEESG_EEENS5_IJSG_SD_EEEEEEENSO_INS5_IJNS5_IJNS5_IJSQ_SD_EEENS5_IJSP_SD_EEEEEESD_NS5_IJSC_SB_EEEEEENS5_IJNS5_IJNS5_IJSV_SZ_EEESY_EEESX_NS5_IJSD_SZ_EEEEEEEEEEEvNS4_8identityES1K_S25_vS26_EENS_8epilogue10collective18CollectiveEpilogueINS28_23Sm100TmaWarpSpecializedILi3ELi2ELi16ELb1ELb0EEEJNS5_IJSH_SH_SI_EEENS5_IJNSO_ISH_SD_EENSO_INS5_IJSU_SB_EEENS5_IJSD_SP_EEEEEEEENS_10bfloat16_tESN_S2J_SN_NS28_6fusion15FusionCallbacksIS2C_NS2K_17LinearCombinationIS2J_fS2J_fLNS_15FloatRoundStyleE2EEES2D_S2I_JEEENS4_5SM1004TMEM4LOAD26SM100_TMEM_LOAD_32dp32b16xENS4_13SM90_TMA_LOADENS1L_INS1M_ILi1ELi4ELi3EEENS1O_ILi16EEENSO_INS5_IJS1Q_SU_EEENS5_IJSU_SD_EEEEEEENS4_39AutoVectorizingCopyWithAssumedAlignmentILi128EEENS4_14SM90_TMA_STOREES30_S32_S32_EEEvvEEEEvNT_6ParamsE) ;  /* 0xffffff3802007950 */ /* 0x000fea0003c3ffff */
.L_x_194:
[----:B------:R-:W-:-:S00]  /*c800*/  BRA `(.L_x_194) ;  /* 0xfffffffc00fc7947 */ /* 0x000fc0000383ffff */
[----:B------:R-:W-:-:S00]  /*c810*/  NOP ;  /* 0x0000000000007918 */ /* 0x000fc00000000000 */
        /* <DEDUP_REMOVED lines=14> */
.L_x_195:


//--------------------- .nv.global.init           --------------------------
	.section	.nv.global.init,"aw",@progbits
.nv.global.init:
	.type		$str$27,@object
	.size		$str$27,($str$28 - $str$27)
$str$27:
        /*0000*/ 	.byte	0x28, 0x61, 0x64, 0x64, 0x72, 0x65, 0x73, 0x73, 0x20, 0x26, 0x20, 0x6d, 0x61, 0x73, 0x6b, 0x29
        /*0010*/ 	.byte	0x20, 0x3d, 0x3d, 0x20, 0x30, 0x00
	.type		$str$28,@object
	.size		$str$28,($str$26 - $str$28)
$str$28:
        /*0016*/ 	.byte	0x2f, 0x74, 0x6d, 0x70, 0x2f, 0x63, 0x75, 0x74, 0x6c, 0x61, 0x73, 0x73, 0x5f, 0x73, 0x77, 0x65
        /*0026*/ 	.byte	0x65, 0x70, 0x5f, 0x73, 0x72, 0x63, 0x2f, 0x69, 0x6e, 0x63, 0x6c, 0x75, 0x64, 0x65, 0x2f, 0x63
        /*0036*/ 	.byte	0x75, 0x74, 0x65, 0x2f, 0x70, 0x6f, 0x69, 0x6e, 0x74, 0x65, 0x72, 0x5f, 0x66, 0x6c, 0x61, 0x67
        /*0046*/ 	.byte	0x67, 0x65, 0x64, 0x2e, 0x68, 0x70, 0x70, 0x00
	.type		$str$26,@object
	.size		$str$26,($str$25 - $str$26)
$str$26:
        /*004e*/ 	.byte	0x2f, 0x74, 0x6d, 0x70, 0x2f, 0x63, 0x75, 0x74, 0x6c, 0x61, 0x73, 0x73, 0x5f, 0x73, 0x77, 0x65
        /*005e*/ 	.byte	0x65, 0x70, 0x5f, 0x73, 0x72, 0x63, 0x2f, 0x69, 0x6e, 0x63, 0x6c, 0x75, 0x64, 0x65, 0x2f, 0x63
        /*006e*/ 	.byte	0x75, 0x74, 0x65, 0x2f, 0x61, 0x74, 0x6f, 0x6d, 0x2f, 0x63, 0x6f, 0x70, 0x79, 0x5f, 0x74, 0x72
        /*007e*/ 	.byte	0x61, 0x69, 0x74, 0x73, 0x5f, 0x73, 0x6d, 0x31, 0x30, 0x30, 0x2e, 0x68, 0x70, 0x70, 0x00
	.type		$str$25,@object
	.size		$str$25,(__unnamed_1 - $str$25)
$str$25:
        /*008d*/ 	.byte	0x28, 0x28, 0x75, 0x69, 0x6e, 0x74, 0x33, 0x32, 0x5f, 0x74, 0x28, 0x74, 0x68, 0x72, 0x65, 0x61
        /*009d*/ 	.byte	0x64, 0x49, 0x64, 0x78, 0x2e, 0x78, 0x29, 0x20, 0x2f, 0x20, 0x33, 0x32, 0x29, 0x20, 0x25, 0x20
        /*00ad*/ 	.byte	0x34, 0x29, 0x20, 0x3d, 0x3d, 0x20, 0x28, 0x28, 0x28, 0x74, 0x6d, 0x65, 0x6d, 0x5f, 0x61, 0x64
        /*00bd*/ 	.byte	0x64, 0x72, 0x20, 0x3e, 0x3e, 0x20, 0x31, 0x36, 0x29, 0x20, 0x2f, 0x20, 0x33, 0x32, 0x29, 0x20
        /*00cd*/ 	.byte	0x25, 0x20, 0x34, 0x29, 0x00
	.type		__unnamed_1,@object
	.size		__unnamed_1,(__unnamed_2 - __unnamed_1)
__unnamed_1:
        /*00d2*/ 	.byte	0x61, 0x75, 0x74, 0x6f, 0x20, 0x63, 0x75, 0x74, 0x65, 0x3a, 0x3a, 0x61, 0x73, 0x5f, 0x70, 0x6f
        /* <DEDUP_REMOVED lines=24> */
        /*0262*/ 	.byte	0x43, 0x3c, 0x32, 0x30, 0x34, 0x38, 0x3e, 0x3e, 0x3e, 0x3e, 0x5d, 0x00
	.type		__unnamed_2,@object
	.size		__unnamed_2,(.L_2 - __unnamed_2)
__unnamed_2:
        /* <DEDUP_REMOVED lines=40> */
        /*04ee*/ 	.byte	0x3a, 0x3a, 0x43, 0x3c, 0x30, 0x3e, 0x3e, 0x3e, 0x3e, 0x5d, 0x00
.L_2:


//--------------------- .nv.shared._ZN7cutlass13device_kernelINS_4gemm6kernel13GemmUniversalIN4cute5tupleIJiiiiEEENS1_10collective13CollectiveMmaINS1_46MainloopSm100TmaUmmaWarpSpecializedBlockScaledILi4ELi2ELi2ENS5_IJNS4_1CILi2EEENSA_ILi4EEENSA_ILi1EEEEEEEENS5_IJNSA_ILi128EEENSA_ILi64EEENSA_ILi256EEEEEENS5_IJNS_12float_e5m2_tENS_13float_ue8m0_tEEEENS5_IJNS5_IJlSD_lEEENS4_6LayoutINS5_IJNS5_IJNS5_IJNSA_ILi32EEESC_EEEiEEESR_NS5_IJSD_iEEEEEENS5_IJNS5_IJNS5_IJNSA_ILi16EEESC_EEEiEEENS5_IJNS5_IJNSA_ILi0EEESD_EEENSA_ILi512EEEEEENS5_IJSX_iEEEEEEEEEEESM_S14_NS4_8TiledMMAINS4_8MMA_AtomIJNS4_21SM100_MMA_MXF8F6F4_SSISK_SK_fSL_Li128ELi64ELNS4_4UMMA5MajorE0ELS19_0ELNS18_7ScaleInE0ELS1A_0EEEEEENSO_INS5_IJSD_SD_SD_EEENS5_IJSX_SX_SX_EEEEENS5_IJNS4_10UnderscoreES1G_S1G_EEEEENS5_IJNS4_23SM90_TMA_LOAD_MULTICASTES1J_EEENS5_IJNS4_14ComposedLayoutINS4_7SwizzleILi3ELi4ELi3EEENS4_18smem_ptr_flag_bitsILi8EEENSO_INS5_IJNSA_ILi8EEESG_EEENS5_IJSG_SD_EEEEEEENSO_INS5_IJNS5_IJNS5_IJSQ_SD_EEENS5_IJSP_SD_EEEEEESD_NS5_IJSC_SB_EEEEEENS5_IJNS5_IJNS5_IJSV_SZ_EEESY_EEESX_NS5_IJSD_SZ_EEEEEEEEEEEvNS4_8identityES1K_S25_vS26_EENS_8epilogue10collective18CollectiveEpilogueINS28_23Sm100TmaWarpSpecializedILi3ELi2ELi16ELb1ELb0EEEJNS5_IJSH_SH_SI_EEENS5_IJNSO_ISH_SD_EENSO_INS5_IJSU_SB_EEENS5_IJSD_SP_EEEEEEEENS_10bfloat16_tESN_S2J_SN_NS28_6fusion15FusionCallbacksIS2C_NS2K_17LinearCombinationIS2J_fS2J_fLNS_15FloatRoundStyleE2EEES2D_S2I_JEEENS4_5SM1004TMEM4LOAD26SM100_TMEM_LOAD_32dp32b16xENS4_13SM90_TMA_LOADENS1L_INS1M_ILi1ELi4ELi3EEENS1O_ILi16EEENSO_INS5_IJS1Q_SU_EEENS5_IJSU_SD_EEEEEEENS4_39AutoVectorizingCopyWithAssumedAlignmentILi128EEENS4_14SM90_TMA_STOREES30_S32_S32_EEEvvEEEEvNT_6ParamsE --------------------------
	.section	.nv.shared._ZN7cutlass13device_kernelINS_4gemm6kernel13GemmUniversalIN4cute5tupleIJiiiiEEENS1_10collective13CollectiveMmaINS1_46MainloopSm100TmaUmmaWarpSpecializedBlockScaledILi4ELi2ELi2ENS5_IJNS4_1CILi2EEENSA_ILi4EEENSA_ILi1EEEEEEEENS5_IJNSA_ILi128EEENSA_ILi64EEENSA_ILi256EEEEEENS5_IJNS_12float_e5m2_tENS_13float_ue8m0_tEEEENS5_IJNS5_IJlSD_lEEENS4_6LayoutINS5_IJNS5_IJNS5_IJNSA_ILi32EEESC_EEEiEEESR_NS5_IJSD_iEEEEEENS5_IJNS5_IJNS5_IJNSA_ILi16EEESC_EEEiEEENS5_IJNS5_IJNSA_ILi0EEESD_EEENSA_ILi512EEEEEENS5_IJSX_iEEEEEEEEEEESM_S14_NS4_8TiledMMAINS4_8MMA_AtomIJNS4_21SM100_MMA_MXF8F6F4_SSISK_SK_fSL_Li128ELi64ELNS4_4UMMA5MajorE0ELS19_0ELNS18_7ScaleInE0ELS1A_0EEEEEENSO_INS5_IJSD_SD_SD_EEENS5_IJSX_SX_SX_EEEEENS5_IJNS4_10UnderscoreES1G_S1G_EEEEENS5_IJNS4_23SM90_TMA_LOAD_MULTICASTES1J_EEENS5_IJNS4_14ComposedLayoutINS4_7SwizzleILi3ELi4ELi3EEENS4_18smem_ptr_flag_bitsILi8EEENSO_INS5_IJNSA_ILi8EEESG_EEENS5_IJSG_SD_EEEEEEENSO_INS5_IJNS5_IJNS5_IJSQ_SD_EEENS5_IJSP_SD_EEEEEESD_NS5_IJSC_SB_EEEEEENS5_IJNS5_IJNS5_IJSV_SZ_EEESY_EEESX_NS5_IJSD_SZ_EEEEEEEEEEEvNS4_8identityES1K_S25_vS26_EENS_8epilogue10collective18CollectiveEpilogueINS28_23Sm100TmaWarpSpecializedILi3ELi2ELi16ELb1ELb0EEEJNS5_IJSH_SH_SI_EEENS5_IJNSO_ISH_SD_EENSO_INS5_IJSU_SB_EEENS5_IJSD_SP_EEEEEEEENS_10bfloat16_tESN_S2J_SN_NS28_6fusion15FusionCallbacksIS2C_NS2K_17LinearCombinationIS2J_fS2J_fLNS_15FloatRoundStyleE2EEES2D_S2I_JEEENS4_5SM1004TMEM4LOAD26SM100_TMEM_LOAD_32dp32b16xENS4_13SM90_TMA_LOADENS1L_INS1M_ILi1ELi4ELi3EEENS1O_ILi16EEENSO_INS5_IJS1Q_SU_EEENS5_IJSU_SD_EEEEEEENS4_39AutoVectorizingCopyWithAssumedAlignmentILi128EEENS4_14SM90_TMA_STOREES30_S32_S32_EEEvvEEEEvNT_6ParamsE,"aw",@nobits
	.sectionflags	@""
	.align	16
	.zero		1024


//--------------------- .nv.shared.reserved.0     --------------------------
	.section	.nv.shared.reserved.0,"aw",@nobits
	.weak		__nv_reservedSMEM_offset_0_alias
	.size		__nv_reservedSMEM_offset_0_alias, 0, 64
	.other		__nv_reservedSMEM_offset_0_alias,@"STO_CUDA_RESERVED_SHARED STV_DEFAULT"
__nv_reservedSMEM_offset_0_alias:
	.zero		0
.nv.shared.reserved.0:
	.zero		64
	.weak		__nv_reservedSMEM_tcgen05_partition
	.type		__nv_reservedSMEM_tcgen05_partition,@object
	.size		__nv_reservedSMEM_tcgen05_partition,(.L_0 - __nv_reservedSMEM_tcgen05_partition)
__nv_reservedSMEM_tcgen05_partition:
	.zero		32
.L_0:


//--------------------- .nv.global                --------------------------
	.section	.nv.global,"aw",@nobits
.nv.global:
	.type		_ZN40_INTERNAL_f5970a85_4_k_cu_f0aefbf5_195464cute1_E,@object
	.size		_ZN40_INTERNAL_f5970a85_4_k_cu_f0aefbf5_195464cute1_E,(_ZN40_INTERNAL_f5970a85_4_k_cu_f0aefbf5_195464cuda3std3__45__cpo6cbeginE - _ZN40_INTERNAL_f5970a85_4_k_cu_f0aefbf5_195464cute1_E)
_ZN40_INTERNAL_f5970a85_4_k_cu_f0aefbf5_195464cute1_E:
	.zero		1
	.type		_ZN40_INTERNAL_f5970a85_4_k_cu_f0aefbf5_195464cuda3std3__45__cpo6cbeginE,@object
	.size		_ZN40_INTERNAL_f5970a85_4_k_cu_f0aefbf5_195464cuda3std3__45__cpo6cbeginE,(_ZN40_INTERNAL_f5970a85_4_k_cu_f0aefbf5_195464cuda3std3__48in_placeE - _ZN40_INTERNAL_f5970a85_4_k_cu_f0aefbf5_195464cuda3std3__45__cpo6cbeginE)
_ZN40_INTERNAL_f5970a85_4_k_cu_f0aefbf5_195464cuda3std3__45__cpo6cbeginE:
	.zero		1
	.type		_ZN40_INTERNAL_f5970a85_4_k_cu_f0aefbf5_195464cuda3std3__48in_placeE,@object
	.size		_ZN40_INTERNAL_f5970a85_4_k_cu_f0aefbf5_195464cuda3std3__48in_placeE,(_ZN40_INTERNAL_f5970a85_4_k_cu_f0aefbf5_195464cuda3std6ranges3__45__cpo9iter_moveE - _ZN40_INTERNAL_f5970a85_4_k_cu_f0aefbf5_195464cuda3std3__48in_placeE)
_ZN40_INTERNAL_f5970a85_4_k_cu_f0aefbf5_195464cuda3std3__48in_placeE:
	.zero		1
	.type		_ZN40_INTERNAL_f5970a85_4_k_cu_f0aefbf5_195464cuda3std6ranges3__45__cpo9iter_moveE,@object
	.size		_ZN40_INTERNAL_f5970a85_4_k_cu_f0aefbf5_195464cuda3std6ranges3__45__cpo9iter_moveE,(_ZN40_INTERNAL_f5970a85_4_k_cu_f0aefbf5_195464cuda3std3__45__cpo5beginE - _ZN40_INTERNAL_f5970a85_4_k_cu_f0aefbf5_195464cuda3std6ranges3__45__cpo9iter_moveE)
_ZN40_INTERNAL_f5970a85_4_k_cu_f0aefbf5_195464cuda3std6ranges3__45__cpo9iter_moveE:
	.zero		1
	.type		_ZN40_INTERNAL_f5970a85_4_k_cu_f0aefbf5_195464cuda3std3__45__cpo5beginE,@object
	.size		_ZN40_INTERNAL_f5970a85_4_k_cu_f0aefbf5_195464cuda3std3__45__cpo5beginE,(_ZN40_INTERNAL_f5970a85_4_k_cu_f0aefbf5_195464cuda3std3__442_GLOBAL__N__f5970a85_4_k_cu_f0aefbf5_195466ignoreE - _ZN40_INTERNAL_f5970a85_4_k_cu_f0aefbf5_195464cuda3std3__45__cpo5beginE)
_ZN40_INTERNAL_f5970a85_4_k_cu_f0aefbf5_195464cuda3std3__45__cpo5beginE:
	.zero		1
	.type		_ZN40_INTERNAL_f5970a85_4_k_cu_f0aefbf5_195464cuda3std3__442_GLOBAL__N__f5970a85_4_k_cu_f0aefbf5_195466ignoreE,@object
	.size		_ZN40_INTERNAL_f5970a85_4_k_cu_f0aefbf5_195464cuda3std3__442_GLOBAL__N__f5970a85_4_k_cu_f0aefbf5_195466ignoreE,(_ZN40_INTERNAL_f5970a85_4_k_cu_f0aefbf5_195464cute7productE - _ZN40_INTERNAL_f5970a85_4_k_cu_f0aefbf5_195464cuda3std3__442_GLOBAL__N__f5970a85_4_k_cu_f0aefbf5_195466ignoreE)
_ZN40_INTERNAL_f5970a85_4_k_cu_f0aefbf5_195464cuda3std3__442_GLOBAL__N__f5970a85_4_k_cu_f0aefbf5_195466ignoreE:
	.zero		1
	.type		_ZN40_INTERNAL_f5970a85_4_k_cu_f0aefbf5_195464cute7productE,@object
	.size		_ZN40_INTERNAL_f5970a85_4_k_cu_f0aefbf5_195464cute7productE,(_ZN40_INTERNAL_f5970a85_4_k_cu_f0aefbf5_195464cuda3std3__45__cpo3endE - _ZN40_INTERNAL_f5970a85_4_k_cu_f0aefbf5_195464cute7productE)
_ZN40_INTERNAL_f5970a85_4_k_cu_f0aefbf5_195464cute7productE:
	.zero		1
	.type		_ZN40_INTERNAL_f5970a85_4_k_cu_f0aefbf5_195464cuda3std3__45__cpo3endE,@object
	.size		_ZN40_INTERNAL_f5970a85_4_k_cu_f0aefbf5_195464cuda3std3__45__cpo3endE,(_ZN40_INTERNAL_f5970a85_4_k_cu_f0aefbf5_195464cuda3std3__419piecewise_constructE - _ZN40_INTERNAL_f5970a85_4_k_cu_f0aefbf5_195464cuda3std3__45__cpo3endE)
_ZN40_INTERNAL_f5970a85_4_k_cu_f0aefbf5_195464cuda3std3__45__cpo3endE:
	.zero		1
	.type		_ZN40_INTERNAL_f5970a85_4_k_cu_f0aefbf5_195464cuda3std3__419piecewise_constructE,@object
	.size		_ZN40_INTERNAL_f5970a85_4_k_cu_f0aefbf5_195464cuda3std3__419piecewise_constructE,(_ZN40_INTERNAL_f5970a85_4_k_cu_f0aefbf5_195464cuda3std3__45__cpo4cendE - _ZN40_INTERNAL_f5970a85_4_k_cu_f0aefbf5_195464cuda3std3__419piecewise_constructE)
_ZN40_INTERNAL_f5970a85_4_k_cu_f0aefbf5_195464cuda3std3__419piecewise_constructE:
	.zero		1
	.type		_ZN40_INTERNAL_f5970a85_4_k_cu_f0aefbf5_195464cuda3std3__45__cpo4cendE,@object
	.size		_ZN40_INTERNAL_f5970a85_4_k_cu_f0aefbf5_195464cuda3std3__45__cpo4cendE,(_ZN40_INTERNAL_f5970a85_4_k_cu_f0aefbf5_195464cuda3std6ranges3__45__cpo4swapE - _ZN40_INTERNAL_f5970a85_4_k_cu_f0aefbf5_195464cuda3std3__45__cpo4cendE)
_ZN40_INTERNAL_f5970a85_4_k_cu_f0aefbf5_195464cuda3std3__45__cpo4cendE:
	.zero		1
	.type		_ZN40_INTERNAL_f5970a85_4_k_cu_f0aefbf5_195464cuda3std6ranges3__45__cpo4swapE,@object
	.size		_ZN40_INTERNAL_f5970a85_4_k_cu_f0aefbf5_195464cuda3std6ranges3__45__cpo4swapE,(.L_10 - _ZN40_INTERNAL_f5970a85_4_k_cu_f0aefbf5_195464cuda3std6ranges3__45__cpo4swapE)
_ZN40_INTERNAL_f5970a85_4_k_cu_f0aefbf5_195464cuda3std6ranges3__45__cpo4swapE:
	.zero		1
.L_10:


//--------------------- .nv.constant0._ZN7cutlass13device_kernelINS_4gemm6kernel13GemmUniversalIN4cute5tupleIJiiiiEEENS1_10collective13CollectiveMmaINS1_46MainloopSm100TmaUmmaWarpSpecializedBlockScaledILi4ELi2ELi2ENS5_IJNS4_1CILi2EEENSA_ILi4EEENSA_ILi1EEEEEEEENS5_IJNSA_ILi128EEENSA_ILi64EEENSA_ILi256EEEEEENS5_IJNS_12float_e5m2_tENS_13float_ue8m0_tEEEENS5_IJNS5_IJlSD_lEEENS4_6LayoutINS5_IJNS5_IJNS5_IJNSA_ILi32EEESC_EEEiEEESR_NS5_IJSD_iEEEEEENS5_IJNS5_IJNS5_IJNSA_ILi16EEESC_EEEiEEENS5_IJNS5_IJNSA_ILi0EEESD_EEENSA_ILi512EEEEEENS5_IJSX_iEEEEEEEEEEESM_S14_NS4_8TiledMMAINS4_8MMA_AtomIJNS4_21SM100_MMA_MXF8F6F4_SSISK_SK_fSL_Li128ELi64ELNS4_4UMMA5MajorE0ELS19_0ELNS18_7ScaleInE0ELS1A_0EEEEEENSO_INS5_IJSD_SD_SD_EEENS5_IJSX_SX_SX_EEEEENS5_IJNS4_10UnderscoreES1G_S1G_EEEEENS5_IJNS4_23SM90_TMA_LOAD_MULTICASTES1J_EEENS5_IJNS4_14ComposedLayoutINS4_7SwizzleILi3ELi4ELi3EEENS4_18smem_ptr_flag_bitsILi8EEENSO_INS5_IJNSA_ILi8EEESG_EEENS5_IJSG_SD_EEEEEEENSO_INS5_IJNS5_IJNS5_IJSQ_SD_EEENS5_IJSP_SD_EEEEEESD_NS5_IJSC_SB_EEEEEENS5_IJNS5_IJNS5_IJSV_SZ_EEESY_EEESX_NS5_IJSD_SZ_EEEEEEEEEEEvNS4_8identityES1K_S25_vS26_EENS_8epilogue10collective18CollectiveEpilogueINS28_23Sm100TmaWarpSpecializedILi3ELi2ELi16ELb1ELb0EEEJNS5_IJSH_SH_SI_EEENS5_IJNSO_ISH_SD_EENSO_INS5_IJSU_SB_EEENS5_IJSD_SP_EEEEEEEENS_10bfloat16_tESN_S2J_SN_NS28_6fusion15FusionCallbacksIS2C_NS2K_17LinearCombinationIS2J_fS2J_fLNS_15FloatRoundStyleE2EEES2D_S2I_JEEENS4_5SM1004TMEM4LOAD26SM100_TMEM_LOAD_32dp32b16xENS4_13SM90_TMA_LOADENS1L_INS1M_ILi1ELi4ELi3EEENS1O_ILi16EEENSO_INS5_IJS1Q_SU_EEENS5_IJSU_SD_EEEEEEENS4_39AutoVectorizingCopyWithAssumedAlignmentILi128EEENS4_14SM90_TMA_STOREES30_S32_S32_EEEvvEEEEvNT_6ParamsE --------------------------
	.section	.nv.constant0._ZN7cutlass13device_kernelINS_4gemm6kernel13GemmUniversalIN4cute5tupleIJiiiiEEENS1_10collective13CollectiveMmaINS1_46MainloopSm100TmaUmmaWarpSpecializedBlockScaledILi4ELi2ELi2ENS5_IJNS4_1CILi2EEENSA_ILi4EEENSA_ILi1EEEEEEEENS5_IJNSA_ILi128EEENSA_ILi64EEENSA_ILi256EEEEEENS5_IJNS_12float_e5m2_tENS_13float_ue8m0_tEEEENS5_IJNS5_IJlSD_lEEENS4_6LayoutINS5_IJNS5_IJNS5_IJNSA_ILi32EEESC_EEEiEEESR_NS5_IJSD_iEEEEEENS5_IJNS5_IJNS5_IJNSA_ILi16EEESC_EEEiEEENS5_IJNS5_IJNSA_ILi0EEESD_EEENSA_ILi512EEEEEENS5_IJSX_iEEEEEEEEEEESM_S14_NS4_8TiledMMAINS4_8MMA_AtomIJNS4_21SM100_MMA_MXF8F6F4_SSISK_SK_fSL_Li128ELi64ELNS4_4UMMA5MajorE0ELS19_0ELNS18_7ScaleInE0ELS1A_0EEEEEENSO_INS5_IJSD_SD_SD_EEENS5_IJSX_SX_SX_EEEEENS5_IJNS4_10UnderscoreES1G_S1G_EEEEENS5_IJNS4_23SM90_TMA_LOAD_MULTICASTES1J_EEENS5_IJNS4_14ComposedLayoutINS4_7SwizzleILi3ELi4ELi3EEENS4_18smem_ptr_flag_bitsILi8EEENSO_INS5_IJNSA_ILi8EEESG_EEENS5_IJSG_SD_EEEEEEENSO_INS5_IJNS5_IJNS5_IJSQ_SD_EEENS5_IJSP_SD_EEEEEESD_NS5_IJSC_SB_EEEEEENS5_IJNS5_IJNS5_IJSV_SZ_EEESY_EEESX_NS5_IJSD_SZ_EEEEEEEEEEEvNS4_8identityES1K_S25_vS26_EENS_8epilogue10collective18CollectiveEpilogueINS28_23Sm100TmaWarpSpecializedILi3ELi2ELi16ELb1ELb0EEEJNS5_IJSH_SH_SI_EEENS5_IJNSO_ISH_SD_EENSO_INS5_IJSU_SB_EEENS5_IJSD_SP_EEEEEEEENS_10bfloat16_tESN_S2J_SN_NS28_6fusion15FusionCallbacksIS2C_NS2K_17LinearCombinationIS2J_fS2J_fLNS_15FloatRoundStyleE2EEES2D_S2I_JEEENS4_5SM1004TMEM4LOAD26SM100_TMEM_LOAD_32dp32b16xENS4_13SM90_TMA_LOADENS1L_INS1M_ILi1ELi4ELi3EEENS1O_ILi16EEENSO_INS5_IJS1Q_SU_EEENS5_IJSU_SD_EEEEEEENS4_39AutoVectorizingCopyWithAssumedAlignmentILi128EEENS4_14SM90_TMA_STOREES30_S32_S32_EEEvvEEEEvNT_6ParamsE,"a",@progbits
	.sectionflags	@""
	.align	4
.nv.constant0._ZN7cutlass13device_kernelINS_4gemm6kernel13GemmUniversalIN4cute5tupleIJiiiiEEENS1_10collective13CollectiveMmaINS1_46MainloopSm100TmaUmmaWarpSpecializedBlockScaledILi4ELi2ELi2ENS5_IJNS4_1CILi2EEENSA_ILi4EEENSA_ILi1EEEEEEEENS5_IJNSA_ILi128EEENSA_ILi64EEENSA_ILi256EEEEEENS5_IJNS_12float_e5m2_tENS_13float_ue8m0_tEEEENS5_IJNS5_IJlSD_lEEENS4_6LayoutINS5_IJNS5_IJNS5_IJNSA_ILi32EEESC_EEEiEEESR_NS5_IJSD_iEEEEEENS5_IJNS5_IJNS5_IJNSA_ILi16EEESC_EEEiEEENS5_IJNS5_IJNSA_ILi0EEESD_EEENSA_ILi512EEEEEENS5_IJSX_iEEEEEEEEEEESM_S14_NS4_8TiledMMAINS4_8MMA_AtomIJNS4_21SM100_MMA_MXF8F6F4_SSISK_SK_fSL_Li128ELi64ELNS4_4UMMA5MajorE0ELS19_0ELNS18_7ScaleInE0ELS1A_0EEEEEENSO_INS5_IJSD_SD_SD_EEENS5_IJSX_SX_SX_EEEEENS5_IJNS4_10UnderscoreES1G_S1G_EEEEENS5_IJNS4_23SM90_TMA_LOAD_MULTICASTES1J_EEENS5_IJNS4_14ComposedLayoutINS4_7SwizzleILi3ELi4ELi3EEENS4_18smem_ptr_flag_bitsILi8EEENSO_INS5_IJNSA_ILi8EEESG_EEENS5_IJSG_SD_EEEEEEENSO_INS5_IJNS5_IJNS5_IJSQ_SD_EEENS5_IJSP_SD_EEEEEESD_NS5_IJSC_SB_EEEEEENS5_IJNS5_IJNS5_IJSV_SZ_EEESY_EEESX_NS5_IJSD_SZ_EEEEEEEEEEEvNS4_8identityES1K_S25_vS26_EENS_8epilogue10collective18CollectiveEpilogueINS28_23Sm100TmaWarpSpecializedILi3ELi2ELi16ELb1ELb0EEEJNS5_IJSH_SH_SI_EEENS5_IJNSO_ISH_SD_EENSO_INS5_IJSU_SB_EEENS5_IJSD_SP_EEEEEEEENS_10bfloat16_tESN_S2J_SN_NS28_6fusion15FusionCallbacksIS2C_NS2K_17LinearCombinationIS2J_fS2J_fLNS_15FloatRoundStyleE2EEES2D_S2I_JEEENS4_5SM1004TMEM4LOAD26SM100_TMEM_LOAD_32dp32b16xENS4_13SM90_TMA_LOADENS1L_INS1M_ILi1ELi4ELi3EEENS1O_ILi16EEENSO_INS5_IJS1Q_SU_EEENS5_IJSU_SD_EEEEEEENS4_39AutoVectorizingCopyWithAssumedAlignmentILi128EEENS4_14SM90_TMA_STOREES30_S32_S32_EEEvvEEEEvNT_6ParamsE:
	.zero		3968


//--------------------- SYMBOLS --------------------------

	.type		.nv.reservedSmem.offset0,@object
	.size		.nv.reservedSmem.offset0,0x4
	.type		.nv.reservedSmem.cap,@object
	.size		.nv.reservedSmem.cap,0x4
	.type		__assertfail,@function
